def matmul_kernel(
    a_ptr,
    b_ptr,
    c_ptr,
    M,
    N,
    K,
    stride_am,
    stride_ak,
    stride_bk,
    stride_bn,
    stride_cm,
    stride_cn,
    BLOCK_M: tl.constexpr,
    BLOCK_N: tl.constexpr,
    BLOCK_K: tl.constexpr,
    GROUP_M: tl.constexpr,
):
    pid = tl.program_id(axis=0)
    num_pid_m = tl.cdiv(M, BLOCK_M)
    num_pid_n = tl.cdiv(N, BLOCK_N)
    num_pid_in_group = GROUP_M * num_pid_n
    group_id = pid // num_pid_in_group
    first_pid_m = group_id * GROUP_M
    group_size_m = min(num_pid_m - first_pid_m, GROUP_M)
    pid_m = first_pid_m + ((pid % num_pid_in_group) % group_size_m)
    pid_n = (pid % num_pid_in_group) // group_size_m

    offs_am = (pid_m * BLOCK_M + tl.arange(0, BLOCK_M)) % M
    offs_bn = (pid_n * BLOCK_N + tl.arange(0, BLOCK_N)) % N
    offs_k = tl.arange(0, BLOCK_K)
    a_ptrs = a_ptr + offs_am[:, None] * stride_am + offs_k[None, :] * stride_ak
    b_ptrs = b_ptr + offs_k[:, None] * stride_bk + offs_bn[None, :] * stride_bn

    acc = tl.zeros((BLOCK_M, BLOCK_N), dtype=tl.float32)
    for kk in range(0, tl.cdiv(K, BLOCK_K)):
        a = tl.load(a_ptrs, mask=offs_k[None, :] < K - kk * BLOCK_K, other=0.0)
        b = tl.load(b_ptrs, mask=offs_k[:, None] < K - kk * BLOCK_K, other=0.0)
        acc = tl.dot(a, b, acc)
        a_ptrs += BLOCK_K * stride_ak
        b_ptrs += BLOCK_K * stride_bk

    c = acc.to(c_ptr.dtype.element_ty)
    offs_cm = pid_m * BLOCK_M + tl.arange(0, BLOCK_M)
    offs_cn = pid_n * BLOCK_N + tl.arange(0, BLOCK_N)
    c_ptrs = c_ptr + offs_cm[:, None] * stride_cm + offs_cn[None, :] * stride_cn
    mask = (offs_cm[:, None] < M) & (offs_cn[None, :] < N)
    tl.store(c_ptrs, c, mask=mask)

# config = {"BLOCK_K": 32, "BLOCK_M": 512, "BLOCK_N": 512, "GROUP_M": 8, "arch": "sm_90", "dtype": "fp8e4m3", "num_ctas": 1, "num_stages": 3, "num_warps": 4}
# arch = sm_90


// ===== COMPILED SASS (sm_90a) =====

	.target	sm_90a

	.elftype	@"ET_EXEC"


//--------------------- .note.nv.tkinfo           --------------------------
	.section	.note.nv.tkinfo,"",@"SHT_NOTE"
	.sectionflags	@"SHF_NOTE_NV_TKINFO"
	.tkinfo
        /*0018*/ 	.word	0x00000002
        /*0030*/ 	.string	""
        /*0030*/ 	.string	"ptxas"
        /*0030*/ 	.string	"Cuda compilation tools, release 13.0, V13.0.88"
        /*0030*/ 	.string	"Build cuda_13.0.r13.0/compiler.36424714_0"
        /*0030*/ 	.string	"-v  -suppress-debug-info  -lineinfo  -arch sm_90a "



//--------------------- .note.nv.cuinfo           --------------------------
	.section	.note.nv.cuinfo,"",@"SHT_NOTE"
	.sectionflags	@"SHF_NOTE_NV_CUINFO"
        /*0018*/ 	.short	0x0002
        /*001a*/ 	.short	0x005a
        /*001c*/ 	.short	0x0082
	.zero		2


//--------------------- .nv.info                  --------------------------
	.section	.nv.info,"",@"SHT_CUDA_INFO"
	.align	4


	//----- nvinfo : EIATTR_REGCOUNT
	.align		4
        /*0000*/ 	.byte	0x04, 0x2f
        /*0002*/ 	.short	(.L_1 - .L_0)
	.align		4
.L_0:
        /*0004*/ 	.word	index@(matmul_kernel)
        /*0008*/ 	.word	0x000000ff


	//----- nvinfo : EIATTR_FRAME_SIZE
	.align		4
.L_1:
        /*000c*/ 	.byte	0x04, 0x11
        /*000e*/ 	.short	(.L_3 - .L_2)
	.align		4
.L_2:
        /*0010*/ 	.word	index@(matmul_kernel)
        /*0014*/ 	.word	0x00005bc8


	//----- nvinfo : EIATTR_MIN_STACK_SIZE
	.align		4
.L_3:
        /*0018*/ 	.byte	0x04, 0x12
        /*001a*/ 	.short	(.L_5 - .L_4)
	.align		4
.L_4:
        /*001c*/ 	.word	index@(matmul_kernel)
        /*0020*/ 	.word	0x00005bc8
.L_5:


//--------------------- .nv.compat                --------------------------
	.section	.nv.compat,"",@"SHT_CUDA_COMPAT_INFO"
	.align	4
        /*0000*/ 	.byte	0x02, 0x09, 0x01, 0x00, 0x02, 0x02, 0x04, 0x00, 0x02, 0x05, 0x05, 0x00, 0x03, 0x07, 0x01, 0x01
        /*0010*/ 	.byte	0x02, 0x03, 0x00, 0x00, 0x02, 0x06, 0x01, 0x00, 0x04, 0x0b, 0x08, 0x00, 0x00, 0x00, 0x00, 0x00
        /*0020*/ 	.byte	0x00, 0x00, 0x00, 0x00


//--------------------- .nv.info.matmul_kernel    --------------------------
	.section	.nv.info.matmul_kernel,"",@"SHT_CUDA_INFO"
	.sectionflags	@""
	.align	4


	//----- nvinfo : EIATTR_CUDA_API_VERSION
	.align		4
        /*0000*/ 	.byte	0x04, 0x37
        /*0002*/ 	.short	(.L_7 - .L_6)
.L_6:
        /*0004*/ 	.word	0x00000082


	//----- nvinfo : EIATTR_KPARAM_INFO
	.align		4
.L_7:
        /*0008*/ 	.byte	0x04, 0x17
        /*000a*/ 	.short	(.L_9 - .L_8)
.L_8:
        /*000c*/ 	.word	0x00000000
        /*0010*/ 	.short	0x000d
        /*0012*/ 	.short	0x0048
        /*0014*/ 	.byte	0x00, 0xf4, 0x21, 0x00


	//----- nvinfo : EIATTR_KPARAM_INFO
	.align		4
.L_9:
        /*0018*/ 	.byte	0x04, 0x17
        /*001a*/ 	.short	(.L_11 - .L_10)
.L_10:
        /*001c*/ 	.word	0x00000000
        /*0020*/ 	.short	0x000c
        /*0022*/ 	.short	0x0040
        /*0024*/ 	.byte	0x00, 0xf4, 0x21, 0x00


	//----- nvinfo : EIATTR_KPARAM_INFO
	.align		4
.L_11:
        /*0028*/ 	.byte	0x04, 0x17
        /*002a*/ 	.short	(.L_13 - .L_12)
.L_12:
        /*002c*/ 	.word	0x00000000
        /*0030*/ 	.short	0x000b
        /*0032*/ 	.short	0x0038
        /*0034*/ 	.byte	0x00, 0xf0, 0x11, 0x00


	//----- nvinfo : EIATTR_KPARAM_INFO
	.align		4
.L_13:
        /*0038*/ 	.byte	0x04, 0x17
        /*003a*/ 	.short	(.L_15 - .L_14)
.L_14:
        /*003c*/ 	.word	0x00000000
        /*0040*/ 	.short	0x000a
        /*0042*/ 	.short	0x0034
        /*0044*/ 	.byte	0x00, 0xf0, 0x11, 0x00


	//----- nvinfo : EIATTR_KPARAM_INFO
	.align		4
.L_15:
        /*0048*/ 	.byte	0x04, 0x17
        /*004a*/ 	.short	(.L_17 - .L_16)
.L_16:
        /*004c*/ 	.word	0x00000000
        /*0050*/ 	.short	0x0009
        /*0052*/ 	.short	0x0030
        /*0054*/ 	.byte	0x00, 0xf0, 0x11, 0x00


	//----- nvinfo : EIATTR_KPARAM_INFO
	.align		4
.L_17:
        /*0058*/ 	.byte	0x04, 0x17
        /*005a*/ 	.short	(.L_19 - .L_18)
.L_18:
        /*005c*/ 	.word	0x00000000
        /*0060*/ 	.short	0x0008
        /*0062*/ 	.short	0x002c
        /*0064*/ 	.byte	0x00, 0xf0, 0x11, 0x00


	//----- nvinfo : EIATTR_KPARAM_INFO
	.align		4
.L_19:
        /*0068*/ 	.byte	0x04, 0x17
        /*006a*/ 	.short	(.L_21 - .L_20)
.L_20:
        /*006c*/ 	.word	0x00000000
        /*0070*/ 	.short	0x0007
        /*0072*/ 	.short	0x0028
        /*0074*/ 	.byte	0x00, 0xf0, 0x11, 0x00


	//----- nvinfo : EIATTR_KPARAM_INFO
	.align		4
.L_21:
        /*0078*/ 	.byte	0x04, 0x17
        /*007a*/ 	.short	(.L_23 - .L_22)
.L_22:
        /*007c*/ 	.word	0x00000000
        /*0080*/ 	.short	0x0006
        /*0082*/ 	.short	0x0024
        /*0084*/ 	.byte	0x00, 0xf0, 0x11, 0x00


	//----- nvinfo : EIATTR_KPARAM_INFO
	.align		4
.L_23:
        /*0088*/ 	.byte	0x04, 0x17
        /*008a*/ 	.short	(.L_25 - .L_24)
.L_24:
        /*008c*/ 	.word	0x00000000
        /*0090*/ 	.short	0x0005
        /*0092*/ 	.short	0x0020
        /*0094*/ 	.byte	0x00, 0xf0, 0x11, 0x00


	//----- nvinfo : EIATTR_KPARAM_INFO
	.align		4
.L_25:
        /*0098*/ 	.byte	0x04, 0x17
        /*009a*/ 	.short	(.L_27 - .L_26)
.L_26:
        /*009c*/ 	.word	0x00000000
        /*00a0*/ 	.short	0x0004
        /*00a2*/ 	.short	0x001c
        /*00a4*/ 	.byte	0x00, 0xf0, 0x11, 0x00


	//----- nvinfo : EIATTR_KPARAM_INFO
	.align		4
.L_27:
        /*00a8*/ 	.byte	0x04, 0x17
        /*00aa*/ 	.short	(.L_29 - .L_28)
.L_28:
        /*00ac*/ 	.word	0x00000000
        /*00b0*/ 	.short	0x0003
        /*00b2*/ 	.short	0x0018
        /*00b4*/ 	.byte	0x00, 0xf0, 0x11, 0x00


	//----- nvinfo : EIATTR_KPARAM_INFO
	.align		4
.L_29:
        /*00b8*/ 	.byte	0x04, 0x17
        /*00ba*/ 	.short	(.L_31 - .L_30)
.L_30:
        /*00bc*/ 	.word	0x00000000
        /*00c0*/ 	.short	0x0002
        /*00c2*/ 	.short	0x0010
        /*00c4*/ 	.byte	0x00, 0xf4, 0x21, 0x00


	//----- nvinfo : EIATTR_KPARAM_INFO
	.align		4
.L_31:
        /*00c8*/ 	.byte	0x04, 0x17
        /*00ca*/ 	.short	(.L_33 - .L_32)
.L_32:
        /*00cc*/ 	.word	0x00000000
        /*00d0*/ 	.short	0x0001
        /*00d2*/ 	.short	0x0008
        /*00d4*/ 	.byte	0x00, 0xf4, 0x21, 0x00


	//----- nvinfo : EIATTR_KPARAM_INFO
	.align		4
.L_33:
        /*00d8*/ 	.byte	0x04, 0x17
        /*00da*/ 	.short	(.L_35 - .L_34)
.L_34:
        /*00dc*/ 	.word	0x00000000
        /*00e0*/ 	.short	0x0000
        /*00e2*/ 	.short	0x0000
        /*00e4*/ 	.byte	0x00, 0xf4, 0x21, 0x00


	//----- nvinfo : EIATTR_SPARSE_MMA_MASK
	.align		4
.L_35:
        /*00e8*/ 	.byte	0x03, 0x50
        /*00ea*/ 	.short	0x0000


	//----- nvinfo : EIATTR_MAXREG_COUNT
	.align		4
        /*00ec*/ 	.byte	0x03, 0x1b
        /*00ee*/ 	.short	0x00ff


	//----- nvinfo : EIATTR_NUM_BARRIERS
	.align		4
        /*00f0*/ 	.byte	0x02, 0x4c
        /*00f2*/ 	.byte	0x01
	.zero		1


	//----- nvinfo : EIATTR_ANNOTATIONS
	.align		4
        /*00f4*/ 	.byte	0x04, 0x55
        /*00f6*/ 	.short	(.L_37 - .L_36)


	//   ....[0]....
.L_36:
        /*00f8*/ 	.word	0x00000001
        /*00fc*/ 	.byte	0x70, 0x00, 0x00, 0x00, 0x01, 0x00, 0x00, 0x00, 0xb0, 0x00, 0x00, 0x00, 0x01, 0x00, 0x00, 0x00
        /* <DEDUP_REMOVED lines=1388> */
        /*57cc*/ 	.byte	0xa0, 0x3c, 0x01, 0x00, 0x01, 0x00, 0x00, 0x00, 0xb0, 0x3c, 0x01, 0x00


	//----- nvinfo : EIATTR_MERCURY_ISA_VERSION
	.align		4
.L_37:
        /*57d8*/ 	.byte	0x03, 0x5f
        /*57da*/ 	.short	0x0101


	//----- nvinfo : EIATTR_EXIT_INSTR_OFFSETS
	.align		4
        /*57dc*/ 	.byte	0x04, 0x1c
        /*57de*/ 	.short	(.L_39 - .L_38)


	//   ....[0]....
.L_38:
        /*57e0*/ 	.word	0x000e5e20


	//   ....[1]....
        /*57e4*/ 	.word	0x000e5e50


	//----- nvinfo : EIATTR_REQNTID
	.align		4
.L_39:
        /*57e8*/ 	.byte	0x04, 0x10
        /*57ea*/ 	.short	(.L_41 - .L_40)
.L_40:
        /*57ec*/ 	.word	0x00000080
        /*57f0*/ 	.word	0x00000001
        /*57f4*/ 	.word	0x00000001


	//----- nvinfo : EIATTR_CBANK_PARAM_SIZE
	.align		4
.L_41:
        /*57f8*/ 	.byte	0x03, 0x19
        /*57fa*/ 	.short	0x0050


	//----- nvinfo : EIATTR_PARAM_CBANK
	.align		4
        /*57fc*/ 	.byte	0x04, 0x0a
        /*57fe*/ 	.short	(.L_43 - .L_42)
	.align		4
.L_42:
        /*5800*/ 	.word	index@(.nv.constant0.matmul_kernel)
        /*5804*/ 	.short	0x0210
        /*5806*/ 	.short	0x0050


	//----- nvinfo : EIATTR_SW_WAR
	.align		4
.L_43:
        /*5808*/ 	.byte	0x04, 0x36
        /*580a*/ 	.short	(.L_45 - .L_44)
.L_44:
        /*580c*/ 	.word	0x00000008
.L_45:


//--------------------- .nv.callgraph             --------------------------
	.section	.nv.callgraph,"",@"SHT_CUDA_CALLGRAPH"
	.align	4
	.sectionentsize	8
	.align		4
        /*0000*/ 	.word	0x00000000
	.align		4
        /*0004*/ 	.word	0xffffffff
	.align		4
        /*0008*/ 	.word	0x00000000
	.align		4
        /*000c*/ 	.word	0xfffffffe
	.align		4
        /*0010*/ 	.word	0x00000000
	.align		4
        /*0014*/ 	.word	0xfffffffd
	.align		4
        /*0018*/ 	.word	0x00000000
	.align		4
        /*001c*/ 	.word	0xfffffffc


//--------------------- .text.matmul_kernel       --------------------------
	.section	.text.matmul_kernel,"ax",@progbits
	.align	128
        .global         matmul_kernel
        .type           matmul_kernel,@function
        .size           matmul_kernel,(.L_x_3 - matmul_kernel)
        .other          matmul_kernel,@"STO_CUDA_ENTRY STV_DEFAULT"
matmul_kernel:
.text.matmul_kernel:
[----:B------:R-:W0:Y:S02]  /*0000*/  LDC R1, c[0x0][0x28] ;  /* 0x00000a00ff017b82 */ /* 0x000e240000000800 */
[----:B0-----:R-:W-:-:S06]  /*0010*/  VIADD R1, R1, 0xffffa438 ;  /* 0xffffa43801017836 */ /* 0x001fcc0000000000 */
[----:B------:R-:W0:Y:S01]  /*0020*/  LDC.64 R4, c[0x0][0x228] ;  /* 0x00008a00ff047b82 */ /* 0x000e220000000a00 */
[----:B------:R-:W1:Y:S01]  /*0030*/  S2R R7, SR_CTAID.X ;  /* 0x0000000000077919 */ /* 0x000e620000002500 */
[----:B------:R-:W-:Y:S01]  /*0040*/  UMOV UR4, 0x400 ;  /* 0x0000040000047882 */ /* 0x000fe20000000000 */
[----:B------:R-:W-:Y:S01]  /*0050*/  ULDC.64 UR52, c[0x0][0x208] ;  /* 0x0000820000347ab9 */ /* 0x000fe20000000a00 */
[----:B------:R-:W-:Y:S01]  /*0060*/  CS2R R24, SRZ ;  /* 0x0000000000187805 */ /* 0x000fe2000001ff00 */
[----:B------:R2:W-:Y:S01]  /*0070*/  STL [R1+0x1c00], RZ ;  /* 0x001c00ff01007387 */ /* 0x0005e20000100800 */
[----:B------:R-:W-:Y:S02]  /*0080*/  CS2R R26, SRZ ;  /* 0x00000000001a7805 */ /* 0x000fe4000001ff00 */
[----:B------:R-:W-:Y:S01]  /*0090*/  CS2R R28, SRZ ;  /* 0x00000000001c7805 */ /* 0x000fe2000001ff00 */
[----:B------:R-:W3:Y:S01]  /*00a0*/  S2UR UR5, SR_CgaCtaId ;  /* 0x00000000000579c3 */ /* 0x000ee20000008800 */
[----:B------:R2:W-:Y:S01]  /*00b0*/  STL [R1+0x1c04], RZ ;  /* 0x001c04ff01007387 */ /* 0x0005e20000100800 */
[----:B------:R-:W-:-:S02]  /*00c0*/  CS2R R30, SRZ ;  /* 0x00000000001e7805 */ /* 0x000fc4000001ff00 */
[----:B------:R-:W-:Y:S02]  /*00d0*/  CS2R R32, SRZ ;  /* 0x0000000000207805 */ /* 0x000fe4000001ff00 */
[----:B------:R-:W-:Y:S01]  /*00e0*/  CS2R R34, SRZ ;  /* 0x0000000000227805 */ /* 0x000fe2000001ff00 */
[----:B------:R2:W-:Y:S01]  /*00f0*/  STL [R1+0x1c08], RZ ;  /* 0x001c08ff01007387 */ /* 0x0005e20000100800 */
[----:B------:R-:W-:Y:S02]  /*0100*/  CS2R R36, SRZ ;  /* 0x0000000000247805 */ /* 0x000fe4000001ff00 */
[----:B------:R-:W-:Y:S02]  /*0110*/  CS2R R38, SRZ ;  /* 0x0000000000267805 */ /* 0x000fe4000001ff00 */
[----:B------:R-:W-:Y:S01]  /*0120*/  CS2R R40, SRZ ;  /* 0x0000000000287805 */ /* 0x000fe2000001ff00 */
[----:B------:R2:W-:Y:S01]  /*0130*/  STL [R1+0x1c0c], RZ ;  /* 0x001c0cff01007387 */ /* 0x0005e20000100800 */
[----:B------:R-:W-:-:S02]  /*0140*/  CS2R R42, SRZ ;  /* 0x00000000002a7805 */ /* 0x000fc4000001ff00 */
[----:B------:R-:W-:Y:S02]  /*0150*/  CS2R R44, SRZ ;  /* 0x00000000002c7805 */ /* 0x000fe4000001ff00 */
[----:B------:R-:W-:Y:S01]  /*0160*/  CS2R R46, SRZ ;  /* 0x00000000002e7805 */ /* 0x000fe2000001ff00 */
[----:B------:R2:W-:Y:S01]  /*0170*/  STL [R1+0x1c10], RZ ;  /* 0x001c10ff01007387 */ /* 0x0005e20000100800 */
[----:B------:R-:W-:Y:S02]  /*0180*/  CS2R R48, SRZ ;  /* 0x0000000000307805 */ /* 0x000fe4000001ff00 */
[----:B------:R-:W-:Y:S01]  /*0190*/  CS2R R50, SRZ ;  /* 0x0000000000327805 */ /* 0x000fe2000001ff00 */
[----:B0-----:R-:W-:Y:S01]  /*01a0*/  VIADD R0, R5, 0x1ff ;  /* 0x000001ff05007836 */ /* 0x001fe20000000000 */
[----:B------:R2:W-:Y:S01]  /*01b0*/  STL [R1+0x1c14], RZ ;  /* 0x001c14ff01007387 */ /* 0x0005e20000100800 */
[----:B------:R-:W-:Y:S02]  /*01c0*/  CS2R R52, SRZ ;  /* 0x0000000000347805 */ /* 0x000fe4000001ff00 */
[----:B------:R-:W-:-:S02]  /*01d0*/  CS2R R54, SRZ ;  /* 0x0000000000367805 */ /* 0x000fc4000001ff00 */
[----:B------:R-:W-:Y:S01]  /*01e0*/  CS2R R56, SRZ ;  /* 0x0000000000387805 */ /* 0x000fe2000001ff00 */
[----:B------:R2:W-:Y:S01]  /*01f0*/  STL [R1+0x1c18], RZ ;  /* 0x001c18ff01007387 */ /* 0x0005e20000100800 */
[----:B------:R-:W-:Y:S02]  /*0200*/  SHF.R.S32.HI R3, RZ, 0x1f, R0 ;  /* 0x0000001fff037819 */ /* 0x000fe40000011400 */
[----:B------:R-:W-:Y:S01]  /*0210*/  CS2R R58, SRZ ;  /* 0x00000000003a7805 */ /* 0x000fe2000001ff00 */
[----:B---3--:R-:W-:Y:S01]  /*0220*/  ULEA UR4, UR5, UR4, 0x18 ;  /* 0x0000000405047291 */ /* 0x008fe2000f8ec03f */
[----:B------:R2:W-:Y:S01]  /*0230*/  STL [R1+0x1c1c], RZ ;  /* 0x001c1cff01007387 */ /* 0x0005e20000100800 */
[----:B------:R-:W-:Y:S02]  /*0240*/  LEA.HI R3, R3, R0, RZ, 0x9 ;  /* 0x0000000003037211 */ /* 0x000fe400078f48ff */
[----:B------:R-:W-:Y:S02]  /*0250*/  CS2R R60, SRZ ;  /* 0x00000000003c7805 */ /* 0x000fe4000001ff00 */
[----:B-1----:R-:W-:Y:S01]  /*0260*/  IABS R10, R7 ;  /* 0x00000007000a7213 */ /* 0x002fe20000000000 */
[----:B------:R2:W-:Y:S01]  /*0270*/  STL [R1+0x1c20], RZ ;  /* 0x001c20ff01007387 */ /* 0x0005e20000100800 */
[----:B------:R-:W-:-:S02]  /*0280*/  SHF.R.S32.HI R3, RZ, 0x9, R3 ;  /* 0x00000009ff037819 */ /* 0x000fc40000011403 */
[----:B------:R-:W-:Y:S02]  /*0290*/  CS2R R62, SRZ ;  /* 0x00000000003e7805 */ /* 0x000fe4000001ff00 */
[----:B------:R-:W-:Y:S01]  /*02a0*/  CS2R R64, SRZ ;  /* 0x0000000000407805 */ /* 0x000fe2000001ff00 */
[----:B------:R2:W-:Y:S01]  /*02b0*/  STL [R1+0x1c24], RZ ;  /* 0x001c24ff01007387 */ /* 0x0005e20000100800 */
[----:B------:R-:W-:Y:S01]  /*02c0*/  CS2R R66, SRZ ;  /* 0x0000000000427805 */ /* 0x000fe2000001ff00 */
[----:B------:R-:W-:Y:S01]  /*02d0*/  IMAD.SHL.U32 R6, R3, 0x8, RZ ;  /* 0x0000000803067824 */ /* 0x000fe200078e00ff */
[----:B------:R-:W-:Y:S01]  /*02e0*/  CS2R R68, SRZ ;  /* 0x0000000000447805 */ /* 0x000fe2000001ff00 */
[----:B------:R2:W-:Y:S01]  /*02f0*/  STL [R1+0x1c28], RZ ;  /* 0x001c28ff01007387 */ /* 0x0005e20000100800 */
[----:B------:R-:W-:Y:S02]  /*0300*/  CS2R R70, SRZ ;  /* 0x0000000000467805 */ /* 0x000fe4000001ff00 */
[----:B------:R-:W-:-:S02]  /*0310*/  CS2R R72, SRZ ;  /* 0x0000000000487805 */ /* 0x000fc4000001ff00 */
[-C--:B------:R-:W-:Y:S01]  /*0320*/  IABS R9, R6.reuse ;  /* 0x0000000600097213 */ /* 0x080fe20000000000 */
[----:B------:R2:W-:Y:S01]  /*0330*/  STL [R1+0x1c2c], RZ ;  /* 0x001c2cff01007387 */ /* 0x0005e20000100800 */
[----:B------:R-:W-:Y:S02]  /*0340*/  IABS R12, R6 ;  /* 0x00000006000c7213 */ /* 0x000fe40000000000 */
[----:B------:R-:W-:Y:S01]  /*0350*/  CS2R R74, SRZ ;  /* 0x00000000004a7805 */ /* 0x000fe2000001ff00 */
[----:B------:R-:W0:Y:S01]  /*0360*/  I2F.RP R0, R9 ;  /* 0x0000000900007306 */ /* 0x000e220000209400 */
        /* <DEDUP_REMOVED lines=13> */
[----:B------:R-:W-:Y:S01]  /*0440*/  CS2R R94, SRZ ;  /* 0x00000000005e7805 */ /* 0x000fe2000001ff00 */
[----:B0-----:R-:W0:Y:S01]  /*0450*/  MUFU.RCP R0, R0 ;  /* 0x0000000000007308 */ /* 0x001e220000001000 */
        /* <DEDUP_REMOVED lines=18> */
[----:B------:R-:W-:Y:S01]  /*0580*/  IMAD.MOV R0, RZ, RZ, -R12 ;  /* 0x000000ffff007224 */ /* 0x000fe200078e0a0c */
[----:B------:R-:W-:Y:S01]  /*0590*/  CS2R R120, SRZ ;  /* 0x0000000000787805 */ /* 0x000fe2000001ff00 */
[----:B------:R0:W1:Y:S01]  /*05a0*/  F2I.FTZ.U32.TRUNC.NTZ R3, R2 ;  /* 0x0000000200037305 */ /* 0x000062000021f000 */
        /* <DEDUP_REMOVED lines=9> */
[----:B0-----:R-:W-:Y:S01]  /*0640*/  IMAD.MOV.U32 R2, RZ, RZ, RZ ;  /* 0x000000ffff027224 */ /* 0x001fe200078e00ff */
[----:B------:R-:W-:-:S02]  /*0650*/  CS2R R134, SRZ ;  /* 0x0000000000867805 */ /* 0x000fc4000001ff00 */
[----:B------:R-:W-:Y:S01]  /*0660*/  CS2R R136, SRZ ;  /* 0x0000000000887805 */ /* 0x000fe2000001ff00 */
[----:B------:R2:W-:Y:S01]  /*0670*/  STL [R1+0x1c60], RZ ;  /* 0x001c60ff01007387 */ /* 0x0005e20000100800 */
[----:B------:R-:W-:Y:S01]  /*0680*/  CS2R R138, SRZ ;  /* 0x00000000008a7805 */ /* 0x000fe2000001ff00 */
[--C-:B-1----:R-:W-:Y:S01]  /*0690*/  IMAD.MOV R8, RZ, RZ, -R3.reuse ;  /* 0x000000ffff087224 */ /* 0x102fe200078e0a03 */
[----:B------:R-:W-:Y:S01]  /*06a0*/  CS2R R140, SRZ ;  /* 0x00000000008c7805 */ /* 0x000fe2000001ff00 */
[----:B------:R2:W-:Y:S01]  /*06b0*/  STL [R1+0x1c64], RZ ;  /* 0x001c64ff01007387 */ /* 0x0005e20000100800 */
[----:B------:R-:W-:Y:S01]  /*06c0*/  CS2R R142, SRZ ;  /* 0x00000000008e7805 */ /* 0x000fe2000001ff00 */
[----:B------:R-:W-:Y:S01]  /*06d0*/  IMAD R11, R8, R9, RZ ;  /* 0x00000009080b7224 */ /* 0x000fe200078e02ff */
[----:B------:R-:W-:Y:S01]  /*06e0*/  CS2R R144, SRZ ;  /* 0x0000000000907805 */ /* 0x000fe2000001ff00 */
[----:B------:R2:W-:Y:S01]  /*06f0*/  STL [R1+0x1c68], RZ ;  /* 0x001c68ff01007387 */ /* 0x0005e20000100800 */
[----:B------:R-:W-:Y:S01]  /*0700*/  IMAD.MOV.U32 R8, RZ, RZ, R10 ;  /* 0x000000ffff087224 */ /* 0x000fe200078e000a */
[----:B------:R-:W-:Y:S01]  /*0710*/  CS2R R146, SRZ ;  /* 0x0000000000927805 */ /* 0x000fe2000001ff00 */
[----:B------:R-:W-:Y:S01]  /*0720*/  IMAD.HI.U32 R3, R3, R11, R2 ;  /* 0x0000000b03037227 */ /* 0x000fe200078e0002 */
[----:B------:R2:W-:Y:S01]  /*0730*/  STL [R1+0x1c6c], RZ ;  /* 0x001c6cff01007387 */ /* 0x0005e20000100800 */
[----:B------:R-:W-:-:S02]  /*0740*/  CS2R R148, SRZ ;  /* 0x0000000000947805 */ /* 0x000fc4000001ff00 */
[----:B------:R-:W-:Y:S01]  /*0750*/  CS2R R150, SRZ ;  /* 0x0000000000967805 */ /* 0x000fe2000001ff00 */
[----:B------:R2:W-:Y:S01]  /*0760*/  STL [R1+0x1c70], RZ ;  /* 0x001c70ff01007387 */ /* 0x0005e20000100800 */
[----:B------:R-:W-:-:S03]  /*0770*/  IMAD.HI.U32 R3, R3, R8, RZ ;  /* 0x0000000803037227 */ /* 0x000fc600078e00ff */
[----:B------:R2:W-:Y:S01]  /*0780*/  STL [R1+0x1c74], RZ ;  /* 0x001c74ff01007387 */ /* 0x0005e20000100800 */
[----:B------:R-:W-:-:S03]  /*0790*/  IMAD R0, R3, R0, R8 ;  /* 0x0000000003007224 */ /* 0x000fc600078e0208 */
[----:B------:R2:W-:Y:S02]  /*07a0*/  STL [R1+0x1c78], RZ ;  /* 0x001c78ff01007387 */ /* 0x0005e40000100800 */
[----:B------:R-:W-:Y:S02]  /*07b0*/  ISETP.GT.U32.AND P1, PT, R9, R0, PT ;  /* 0x000000000900720c */ /* 0x000fe40003f24070 */
[----:B------:R2:W-:Y:S04]  /*07c0*/  STL [R1+0x1c7c], RZ ;  /* 0x001c7cff01007387 */ /* 0x0005e80000100800 */
[----:B------:R2:W-:Y:S04]  /*07d0*/  STL [R1+0x1c80], RZ ;  /* 0x001c80ff01007387 */ /* 0x0005e80000100800 */
[----:B------:R2:W-:Y:S03]  /*07e0*/  STL [R1+0x1c84], RZ ;  /* 0x001c84ff01007387 */ /* 0x0005e60000100800 */
[----:B------:R-:W-:Y:S01]  /*07f0*/  @!P1 IMAD.IADD R0, R0, 0x1, -R9 ;  /* 0x0000000100009824 */ /* 0x000fe200078e0a09 */
[----:B------:R2:W-:Y:S01]  /*0800*/  STL [R1+0x1c88], RZ ;  /* 0x001c88ff01007387 */ /* 0x0005e20000100800 */
[----:B------:R-:W-:Y:S01]  /*0810*/  @!P1 VIADD R3, R3, 0x1 ;  /* 0x0000000103039836 */ /* 0x000fe20000000000 */
[----:B------:R-:W-:-:S02]  /*0820*/  ISETP.NE.AND P1, PT, R6, RZ, PT ;  /* 0x000000ff0600720c */ /* 0x000fc40003f25270 */
[----:B------:R2:W-:Y:S01]  /*0830*/  STL [R1+0x1c8c], RZ ;  /* 0x001c8cff01007387 */ /* 0x0005e20000100800 */
[----:B------:R-:W-:Y:S02]  /*0840*/  ISETP.GE.U32.AND P0, PT, R0, R9, PT ;  /* 0x000000090000720c */ /* 0x000fe40003f06070 */
[----:B------:R-:W-:Y:S01]  /*0850*/  LOP3.LUT R0, R7, R6, RZ, 0x3c, !PT ;  /* 0x0000000607007212 */ /* 0x000fe200078e3cff */
[----:B------:R2:W-:Y:S03]  /*0860*/  STL [R1+0x1c90], RZ ;  /* 0x001c90ff01007387 */ /* 0x0005e60000100800 */
[----:B------:R-:W-:Y:S01]  /*0870*/  ISETP.GE.AND P2, PT, R0, RZ, PT ;  /* 0x000000ff0000720c */ /* 0x000fe20003f46270 */
[----:B------:R2:W-:Y:S01]  /*0880*/  STL [R1+0x1c94], RZ ;  /* 0x001c94ff01007387 */ /* 0x0005e20000100800 */
[----:B------:R-:W-:-:S03]  /*0890*/  VIADD R0, R4, 0x1ff ;  /* 0x000001ff04007836 */ /* 0x000fc60000000000 */
[----:B------:R2:W-:Y:S02]  /*08a0*/  STL [R1+0x1c98], RZ ;  /* 0x001c98ff01007387 */ /* 0x0005e40000100800 */
[----:B------:R-:W-:Y:S02]  /*08b0*/  @P0 VIADD R3, R3, 0x1 ;  /* 0x0000000103030836 */ /* 0x000fe40000000000 */
[----:B------:R2:W-:Y:S02]  /*08c0*/  STL [R1+0x1c9c], RZ ;  /* 0x001c9cff01007387 */ /* 0x0005e40000100800 */
[----:B------:R-:W-:Y:S01]  /*08d0*/  IMAD.MOV.U32 R2, RZ, RZ, R3 ;  /* 0x000000ffff027224 */ /* 0x000fe200078e0003 */
[----:B------:R-:W-:Y:S01]  /*08e0*/  SHF.R.S32.HI R3, RZ, 0x1f, R0 ;  /* 0x0000001fff037819 */ /* 0x000fe20000011400 */
[----:B------:R2:W-:Y:S02]  /*08f0*/  STL [R1+0x1ca0], RZ ;  /* 0x001ca0ff01007387 */ /* 0x0005e40000100800 */
[----:B------:R-:W-:Y:S01]  /*0900*/  @!P2 IMAD.MOV R2, RZ, RZ, -R2 ;  /* 0x000000ffff02a224 */ /* 0x000fe200078e0a02 */
[----:B------:R-:W-:Y:S01]  /*0910*/  @!P1 LOP3.LUT R2, RZ, R6, RZ, 0x33, !PT ;  /* 0x00000006ff029212 */ /* 0x000fe200078e33ff */
[----:B------:R2:W-:Y:S01]  /*0920*/  STL [R1+0x1ca4], RZ ;  /* 0x001ca4ff01007387 */ /* 0x0005e20000100800 */
[----:B------:R-:W-:-:S03]  /*0930*/  LEA.HI R3, R3, R0, RZ, 0x9 ;  /* 0x0000000003037211 */ /* 0x000fc600078f48ff */
[----:B------:R2:W-:Y:S01]  /*0940*/  STL [R1+0x1ca8], RZ ;  /* 0x001ca8ff01007387 */ /* 0x0005e20000100800 */
[----:B------:R-:W-:Y:S02]  /*0950*/  IMAD.SHL.U32 R10, R2, 0x8, RZ ;  /* 0x00000008020a7824 */ /* 0x000fe400078e00ff */
[----:B------:R-:W-:Y:S01]  /*0960*/  IMAD.MOV R2, RZ, RZ, -R2 ;  /* 0x000000ffff027224 */ /* 0x000fe200078e0a02 */
[----:B------:R2:W-:Y:S02]  /*0970*/  STL [R1+0x1cac], RZ ;  /* 0x001cacff01007387 */ /* 0x0005e40000100800 */
[----:B------:R-:W-:Y:S01]  /*0980*/  LEA.HI.SX32 R3, R3, -R10, 0x17 ;  /* 0x8000000a03037211 */ /* 0x000fe200078fbaff */
[----:B------:R-:W-:Y:S01]  /*0990*/  IMAD R13, R6, R2, R7 ;  /* 0x00000002060d7224 */ /* 0x000fe200078e0207 */
[----:B------:R2:W-:Y:S02]  /*09a0*/  STL [R1+0x1cb0], RZ ;  /* 0x001cb0ff01007387 */ /* 0x0005e40000100800 */
[----:B------:R-:W-:-:S02]  /*09b0*/  VIMNMX R12, R3, 0x8, PT ;  /* 0x00000008030c7848 */ /* 0x000fc40003fe0100 */
[----:B------:R2:W-:Y:S01]  /*09c0*/  STL [R1+0x1cb4], RZ ;  /* 0x001cb4ff01007387 */ /* 0x0005e20000100800 */
[----:B------:R-:W-:Y:S02]  /*09d0*/  IABS R11, R13 ;  /* 0x0000000d000b7213 */ /* 0x000fe40000000000 */
[-C--:B------:R-:W-:Y:S01]  /*09e0*/  IABS R9, R12.reuse ;  /* 0x0000000c00097213 */ /* 0x080fe20000000000 */
[----:B------:R2:W-:Y:S01]  /*09f0*/  STL [R1+0x1cb8], RZ ;  /* 0x001cb8ff01007387 */ /* 0x0005e20000100800 */
[----:B------:R-:W-:Y:S02]  /*0a00*/  IABS R6, R12 ;  /* 0x0000000c00067213 */ /* 0x000fe40000000000 */
[----:B------:R-:W0:Y:S01]  /*0a10*/  I2F.RP R0, R9 ;  /* 0x0000000900007306 */ /* 0x000e220000209400 */
[----:B------:R2:W-:Y:S04]  /*0a20*/  STL [R1+0x1cbc], RZ ;  /* 0x001cbcff01007387 */ /* 0x0005e80000100800 */
[----:B------:R2:W-:Y:S04]  /*0a30*/  STL [R1+0x1cc0], RZ ;  /* 0x001cc0ff01007387 */ /* 0x0005e80000100800 */
[----:B------:R2:W-:Y:S04]  /*0a40*/  STL [R1+0x1cc4], RZ ;  /* 0x001cc4ff01007387 */ /* 0x0005e80000100800 */
[----:B------:R2:W-:Y:S01]  /*0a50*/  STL [R1+0x1cc8], RZ ;  /* 0x001cc8ff01007387 */ /* 0x0005e20000100800 */
[----:B0-----:R-:W0:Y:S03]  /*0a60*/  MUFU.RCP R0, R0 ;  /* 0x0000000000007308 */ /* 0x001e260000001000 */
[----:B------:R2:W-:Y:S04]  /*0a70*/  STL [R1+0x1ccc], RZ ;  /* 0x001cccff01007387 */ /* 0x0005e80000100800 */
[----:B------:R2:W-:Y:S04]  /*0a80*/  STL [R1+0x1cd0], RZ ;  /* 0x001cd0ff01007387 */ /* 0x0005e80000100800 */
[----:B------:R2:W-:Y:S04]  /*0a90*/  STL [R1+0x1cd4], RZ ;  /* 0x001cd4ff01007387 */ /* 0x0005e80000100800 */
[----:B------:R2:W-:Y:S01]  /*0aa0*/  STL [R1+0x1cd8], RZ ;  /* 0x001cd8ff01007387 */ /* 0x0005e20000100800 */
[----:B0-----:R-:W-:-:S03]  /*0ab0*/  VIADD R3, R0, 0xffffffe ;  /* 0x0ffffffe00037836 */ /* 0x001fc60000000000 */
[----:B------:R2:W-:Y:S01]  /*0ac0*/  STL [R1+0x1cdc], RZ ;  /* 0x001cdcff01007387 */ /* 0x0005e20000100800 */
[----:B------:R-:W-:-:S03]  /*0ad0*/  IMAD.MOV R0, RZ, RZ, -R6 ;  /* 0x000000ffff007224 */ /* 0x000fc600078e0a06 */
[----:B------:R2:W-:Y:S01]  /*0ae0*/  STL [R1+0x1ce0], RZ ;  /* 0x001ce0ff01007387 */ /* 0x0005e20000100800 */
[----:B------:R-:W0:Y:S03]  /*0af0*/  F2I.FTZ.U32.TRUNC.NTZ R3, R3 ;  /* 0x0000000300037305 */ /* 0x000e26000021f000 */
[----:B------:R2:W-:Y:S04]  /*0b00*/  STL [R1+0x1ce4], RZ ;  /* 0x001ce4ff01007387 */ /* 0x0005e80000100800 */
[----:B------:R2:W-:Y:S04]  /*0b10*/  STL [R1+0x1ce8], RZ ;  /* 0x001ce8ff01007387 */ /* 0x0005e80000100800 */
[----:B------:R2:W-:Y:S04]  /*0b20*/  STL [R1+0x1cec], RZ ;  /* 0x001cecff01007387 */ /* 0x0005e80000100800 */
[----:B------:R2:W-:Y:S01]  /*0b30*/  STL [R1+0x1cf0], RZ ;  /* 0x001cf0ff01007387 */ /* 0x0005e20000100800 */
[----:B0-----:R-:W-:-:S03]  /*0b40*/  IMAD.MOV R8, RZ, RZ, -R3 ;  /* 0x000000ffff087224 */ /* 0x001fc600078e0a03 */
[----:B------:R2:W-:Y:S01]  /*0b50*/  STL [R1+0x1cf4], RZ ;  /* 0x001cf4ff01007387 */ /* 0x0005e20000100800 */
[----:B------:R-:W-:-:S03]  /*0b60*/  IMAD.MOV.U32 R2, RZ, RZ, R8 ;  /* 0x000000ffff027224 */ /* 0x000fc600078e0008 */
[----:B------:R2:W-:Y:S01]  /*0b70*/  STL [R1+0x1cf8], RZ ;  /* 0x001cf8ff01007387 */ /* 0x0005e20000100800 */
[----:B------:R-:W-:Y:S02]  /*0b80*/  IMAD R7, R2, R9, RZ ;  /* 0x0000000902077224 */ /* 0x000fe400078e02ff */
[----:B------:R-:W-:Y:S01]  /*0b90*/  IMAD.MOV.U32 R2, RZ, RZ, RZ ;  /* 0x000000ffff027224 */ /* 0x000fe200078e00ff */
[----:B------:R2:W-:Y:S03]  /*0ba0*/  STL [R1+0x1cfc], RZ ;  /* 0x001cfcff01007387 */ /* 0x0005e60000100800 */
[----:B------:R-:W-:Y:S01]  /*0bb0*/  IMAD.HI.U32 R2, R3, R7, R2 ;  /* 0x0000000703027227 */ /* 0x000fe200078e0002 */
[----:B------:R2:W-:Y:S04]  /*0bc0*/  STL [R1+0x1d00], RZ ;  /* 0x001d00ff01007387 */ /* 0x0005e80000100800 */
        /* <DEDUP_REMOVED lines=19> */
[----:B------:R-:W0:Y:S03]  /*0d00*/  LDC R0, c[0x0][0x230] ;  /* 0x00008c00ff007b82 */ /* 0x000e260000000800 */
[----:B------:R2:W-:Y:S02]  /*0d10*/  STL [R1+0x1d2c], RZ ;  /* 0x001d2cff01007387 */ /* 0x0005e40000100800 */
[----:B------:R-:W-:-:S02]  /*0d20*/  @P0 VIADD R8, R8, 0x1 ;  /* 0x0000000108080836 */ /* 0x000fc40000000000 */
[----:B------:R2:W-:Y:S04]  /*0d30*/  STL [R1+0x1d30], RZ ;  /* 0x001d30ff01007387 */ /* 0x0005e80000100800 */
[----:B------:R2:W-:Y:S01]  /*0d40*/  STL [R1+0x1d34], RZ ;  /* 0x001d34ff01007387 */ /* 0x0005e20000100800 */
[----:B------:R-:W-:Y:S01]  /*0d50*/  @!P2 IMAD.MOV R8, RZ, RZ, -R8 ;  /* 0x000000ffff08a224 */ /* 0x000fe200078e0a08 */
[----:B------:R-:W-:Y:S02]  /*0d60*/  @!P1 LOP3.LUT R8, RZ, R12, RZ, 0x33, !PT ;  /* 0x0000000cff089212 */ /* 0x000fe400078e33ff */
[----:B------:R2:W-:Y:S03]  /*0d70*/  STL [R1+0x1d38], RZ ;  /* 0x001d38ff01007387 */ /* 0x0005e60000100800 */
[----:B------:R-:W-:Y:S01]  /*0d80*/  IMAD.MOV R9, RZ, RZ, -R8 ;  /* 0x000000ffff097224 */ /* 0x000fe200078e0a08 */
[----:B------:R2:W-:Y:S01]  /*0d90*/  STL [R1+0x1d3c], RZ ;  /* 0x001d3cff01007387 */ /* 0x0005e20000100800 */
[----:B------:R-:W-:-:S02]  /*0da0*/  IMAD.SHL.U32 R8, R8, 0x200, RZ ;  /* 0x0000020008087824 */ /* 0x000fc400078e00ff */
[----:B------:R-:W-:Y:S01]  /*0db0*/  IMAD R9, R12, R9, R13 ;  /* 0x000000090c097224 */ /* 0x000fe200078e020d */
[----:B------:R2:W-:Y:S01]  /*0dc0*/  STL [R1+0x1d40], RZ ;  /* 0x001d40ff01007387 */ /* 0x0005e20000100800 */
[----:B0-----:R-:W-:Y:S02]  /*0dd0*/  VIADD R0, R0, 0x1f ;  /* 0x0000001f00007836 */ /* 0x001fe40000000000 */
[----:B------:R-:W-:Y:S01]  /*0de0*/  IMAD.IADD R9, R10, 0x1, R9 ;  /* 0x000000010a097824 */ /* 0x000fe200078e0209 */
[----:B------:R2:W-:Y:S02]  /*0df0*/  STL [R1+0x1d44], RZ ;  /* 0x001d44ff01007387 */ /* 0x0005e40000100800 */
[----:B------:R-:W-:Y:S02]  /*0e00*/  ISETP.GE.AND P0, PT, R0, 0x20, PT ;  /* 0x000000200000780c */ /* 0x000fe40003f06270 */
[----:B------:R2:W-:Y:S04]  /*0e10*/  STL [R1+0x1d48], RZ ;  /* 0x001d48ff01007387 */ /* 0x0005e80000100800 */
        /* <DEDUP_REMOVED lines=1709> */
[----:B------:R2:W-:Y:S04]  /*78f0*/  STL [R1], RZ ;  /* 0x000000ff01007387 */ /* 0x0005e80000100800 */
        /* <DEDUP_REMOVED lines=104> */
[----:B------:R2:W-:Y:S01]  /*7f80*/  STL [R1+0x1a4], RZ ;  /* 0x0001a4ff01007387 */ /* 0x0005e20000100800 */
[----:B------:R-:W0:Y:S03]  /*7f90*/  S2R R2, SR_TID.X ;  /* 0x0000000000027919 */ /* 0x000e260000002100 */
        /* <DEDUP_REMOVED lines=8> */
[----:B0-----:R-:W-:-:S02]  /*8020*/  LOP3.LUT R152, R2, 0x7f, RZ, 0xc0, !PT ;  /* 0x0000007f02987812 */ /* 0x001fc400078ec0ff */
[----:B------:R-:W-:Y:S01]  /*8030*/  LOP3.LUT R21, R2, 0x60, RZ, 0xc0, !PT ;  /* 0x0000006002157812 */ /* 0x000fe200078ec0ff */
[----:B------:R2:W-:Y:S02]  /*8040*/  STL [R1+0x1c8], RZ ;  /* 0x0001c8ff01007387 */ /* 0x0005e40000100800 */
[----:B------:R-:W-:Y:S02]  /*8050*/  IMAD R9, R9, 0x200, R152 ;  /* 0x0000020009097824 */ /* 0x000fe400078e0298 */
[----:B------:R2:W-:Y:S02]  /*8060*/  STL [R1+0x1cc], RZ ;  /* 0x0001ccff01007387 */ /* 0x0005e40000100800 */
[C---:B------:R-:W-:Y:S02]  /*8070*/  VIADD R12, R9.reuse, 0x80 ;  /* 0x00000080090c7836 */ /* 0x040fe40000000000 */
[----:B------:R2:W-:Y:S01]  /*8080*/  STL [R1+0x1d0], RZ ;  /* 0x0001d0ff01007387 */ /* 0x0005e20000100800 */
[----:B------:R-:W-:-:S02]  /*8090*/  VIADD R11, R9, 0x100 ;  /* 0x00000100090b7836 */ /* 0x000fc40000000000 */
[----:B------:R-:W-:Y:S01]  /*80a0*/  VIADD R10, R9, 0x180 ;  /* 0x00000180090a7836 */ /* 0x000fe20000000000 */
        /* <DEDUP_REMOVED lines=11> */
[----:B------:R-:W-:Y:S05]  /*8160*/  @!P0 BRA `(.L_x_0) ;  /* 0x000002b000908947 */ /* 0x000fea0003800000 */
[----:B------:R-:W-:Y:S01]  /*8170*/  IABS R20, R4 ;  /* 0x0000000400147213 */ /* 0x000fe20000000000 */
[----:B------:R-:W-:Y:S01]  /*8180*/  ULDC UR5, c[0x0][0x23c] ;  /* 0x00008f0000057ab9 */ /* 0x000fe20000000800 */
[----:B------:R-:W-:Y:S01]  /*8190*/  IABS R7, R5 ;  /* 0x0000000500077213 */ /* 0x000fe20000000000 */
[----:B------:R-:W-:Y:S01]  /*81a0*/  ULDC.64 UR6, c[0x0][0x218] ;  /* 0x0000860000067ab9 */ /* 0x000fe20000000a00 */
[----:B------:R-:W0:Y:S01]  /*81b0*/  I2F.RP R6, R20 ;  /* 0x0000001400067306 */ /* 0x000e220000209400 */
[----:B------:R-:W-:Y:S01]  /*81c0*/  IABS R19, R11 ;  /* 0x0000000b00137213 */ /* 0x000fe20000000000 */
[----:B------:R-:W-:Y:S01]  /*81d0*/  ULDC UR8, c[0x0][0x238] ;  /* 0x00008e0000087ab9 */ /* 0x000fe20000000800 */
[----:B------:R-:W-:Y:S01]  /*81e0*/  IABS R23, R9 ;  /* 0x0000000900177213 */ /* 0x000fe20000000000 */
[----:B------:R-:W-:Y:S01]  /*81f0*/  ULDC.64 UR10, c[0x0][0x210] ;  /* 0x00008400000a7ab9 */ /* 0x000fe20000000a00 */
[----:B------:R-:W-:Y:S01]  /*8200*/  LOP3.LUT R57, R2, 0x1f, RZ, 0xc0, !PT ;  /* 0x0000001f02397812 */ /* 0x000fe200078ec0ff */
[----:B------:R-:W-:-:S02]  /*8210*/  UIMAD UR41, UR8, 0x1f, URZ ;  /* 0x0000001f082978a4 */ /* 0x000fc4000f8e023f */
[----:B------:R-:W1:Y:S01]  /*8220*/  I2F.RP R3, R7 ;  /* 0x0000000700037306 */ /* 0x000e620000209400 */
[----:B------:R-:W-:Y:S02]  /*8230*/  UIMAD UR43, UR8, 0x1e, URZ ;  /* 0x0000001e082b78a4 */ /* 0x000fe4000f8e023f */
[----:B------:R-:W-:Y:S02]  /*8240*/  USHF.R.S32.HI UR42, URZ, 0x1f, UR41 ;  /* 0x0000001f3f2a7899 */ /* 0x000fe40008011429 */
[----:B------:R-:W-:Y:S02]  /*8250*/  USHF.R.S32.HI UR46, URZ, 0x1f, UR43 ;  /* 0x0000001f3f2e7899 */ /* 0x000fe4000801142b */
[----:B------:R-:W-:Y:S01]  /*8260*/  UIMAD UR47, UR8, 0x1d, URZ ;  /* 0x0000001d082f78a4 */ /* 0x000fe2000f8e023f */
[----:B0-----:R-:W0:Y:S01]  /*8270*/  MUFU.RCP R6, R6 ;  /* 0x0000000600067308 */ /* 0x001e220000001000 */
[----:B------:R-:W-:Y:S02]  /*8280*/  UIMAD UR49, UR8, 0x1c, URZ ;  /* 0x0000001c083178a4 */ /* 0x000fe4000f8e023f */
[----:B------:R-:W-:-:S02]  /*8290*/  USHF.R.S32.HI UR48, URZ, 0x1f, UR47 ;  /* 0x0000001f3f307899 */ /* 0x000fc4000801142f */
[----:B------:R-:W-:Y:S02]  /*82a0*/  USHF.R.S32.HI UR50, URZ, 0x1f, UR49 ;  /* 0x0000001f3f327899 */ /* 0x000fe40008011431 */
[----:B------:R-:W-:Y:S01]  /*82b0*/  UIMAD UR51, UR8, 0x1b, URZ ;  /* 0x0000001b083378a4 */ /* 0x000fe2000f8e023f */
[----:B-1----:R-:W1:Y:S01]  /*82c0*/  MUFU.RCP R3, R3 ;  /* 0x0000000300037308 */ /* 0x002e620000001000 */
[----:B------:R-:W-:Y:S02]  /*82d0*/  UIMAD UR56, UR8, 0x1a, URZ ;  /* 0x0000001a083878a4 */ /* 0x000fe4000f8e023f */
[----:B------:R-:W-:Y:S02]  /*82e0*/  USHF.R.S32.HI UR55, URZ, 0x1f, UR51 ;  /* 0x0000001f3f377899 */ /* 0x000fe40008011433 */
[----:B------:R-:W-:Y:S02]  /*82f0*/  USHF.R.S32.HI UR57, URZ, 0x1f, UR56 ;  /* 0x0000001f3f397899 */ /* 0x000fe40008011438 */
[----:B------:R-:W-:Y:S01]  /*8300*/  UIMAD UR58, UR8, 0x19, URZ ;  /* 0x00000019083a78a4 */ /* 0x000fe2000f8e023f */
[----:B0-----:R-:W-:Y:S01]  /*8310*/  VIADD R16, R6, 0xffffffe ;  /* 0x0ffffffe06107836 */ /* 0x001fe20000000000 */
[----:B------:R-:W-:-:S02]  /*8320*/  IABS R6, R10 ;  /* 0x0000000a00067213 */ /* 0x000fc40000000000 */
[----:B------:R-:W-:Y:S01]  /*8330*/  USHF.R.S32.HI UR13, URZ, 0x1f, UR58 ;  /* 0x0000001f3f0d7899 */ /* 0x000fe2000801143a */
[----:B------:R0:W3:Y:S01]  /*8340*/  F2I.FTZ.U32.TRUNC.NTZ R17, R16 ;  /* 0x0000001000117305 */ /* 0x0000e2000021f000 */
[----:B------:R-:W-:Y:S02]  /*8350*/  UIMAD UR12, UR8, 0x18, URZ ;  /* 0x00000018080c78a4 */ /* 0x000fe4000f8e023f */
[----:B------:R-:W-:Y:S01]  /*8360*/  USHF.R.U32.HI UR38, URZ, 0x4, UR4 ;  /* 0x000000043f267899 */ /* 0x000fe20008011604 */
[----:B-1----:R-:W-:Y:S01]  /*8370*/  VIADD R14, R3, 0xffffffe ;  /* 0x0ffffffe030e7836 */ /* 0x002fe20000000000 */
[----:B------:R-:W-:Y:S02]  /*8380*/  UIMAD UR54, UR8, 0x17, URZ ;  /* 0x00000017083678a4 */ /* 0x000fe4000f8e023f */
[----:B------:R-:W-:Y:S01]  /*8390*/  UIMAD UR17, UR8, 0x16, URZ ;  /* 0x00000016081178a4 */ /* 0x000fe2000f8e023f */
[----:B------:R1:W4:Y:S01]  /*83a0*/  F2I.FTZ.U32.TRUNC.NTZ R15, R14 ;  /* 0x0000000e000f7305 */ /* 0x000322000021f000 */
[----:B0-----:R-:W-:Y:S01]  /*83b0*/  IMAD.MOV.U32 R16, RZ, RZ, RZ ;  /* 0x000000ffff107224 */ /* 0x001fe200078e00ff */
[----:B------:R-:W-:-:S02]  /*83c0*/  UIMAD UR60, UR8, 0x15, URZ ;  /* 0x00000015083c78a4 */ /* 0x000fc4000f8e023f */
[----:B------:R-:W-:Y:S02]  /*83d0*/  UIMAD UR20, UR8, 0x14, URZ ;  /* 0x00000014081478a4 */ /* 0x000fe4000f8e023f */
[----:B------:R-:W-:Y:S01]  /*83e0*/  UIMAD UR28, UR8, 0x13, URZ ;  /* 0x00000013081c78a4 */ /* 0x000fe2000f8e023f */
[----:B---3--:R-:W-:Y:S01]  /*83f0*/  IMAD.MOV R13, RZ, RZ, -R17 ;  /* 0x000000ffff0d7224 */ /* 0x008fe200078e0a11 */
[----:B------:R-:W-:Y:S01]  /*8400*/  UIMAD UR36, UR8, 0x12, URZ ;  /* 0x00000012082478a4 */ /* 0x000fe2000f8e023f */
[----:B-1----:R-:W-:Y:S01]  /*8410*/  IMAD.MOV.U32 R14, RZ, RZ, RZ ;  /* 0x000000ffff0e7224 */ /* 0x002fe200078e00ff */
[----:B------:R-:W-:Y:S01]  /*8420*/  UIMAD UR44, UR8, 0x11, URZ ;  /* 0x00000011082c78a4 */ /* 0x000fe2000f8e023f */
[----:B------:R-:W-:Y:S01]  /*8430*/  IMAD R13, R13, R20, RZ ;  /* 0x000000140d0d7224 */ /* 0x000fe200078e02ff */
[----:B------:R-:W-:Y:S02]  /*8440*/  USHF.L.U32 UR9, UR8, 0x4, URZ ;  /* 0x0000000408097899 */ /* 0x000fe4000800063f */
[----:B------:R-:W-:Y:S01]  /*8450*/  UIMAD UR14, UR8, 0xf, URZ ;  /* 0x0000000f080e78a4 */ /* 0x000fe2000f8e023f */
[----:B----4-:R-:W-:Y:S01]  /*8460*/  IMAD.MOV R18, RZ, RZ, -R15 ;  /* 0x000000ffff127224 */ /* 0x010fe200078e0a0f */
[----:B------:R-:W-:Y:S01]  /*8470*/  UIMAD UR15, UR8, 0xe, URZ ;  /* 0x0000000e080f78a4 */ /* 0x000fe2000f8e023f */
[----:B------:R-:W-:Y:S01]  /*8480*/  IMAD.HI.U32 R16, R17, R13, R16 ;  /* 0x0000000d11107227 */ /* 0x000fe200078e0010 */
[----:B------:R-:W-:-:S02]  /*8490*/  UIMAD UR18, UR8, 0xd, URZ ;  /* 0x0000000d081278a4 */ /* 0x000fc4000f8e023f */
[----:B------:R-:W-:Y:S01]  /*84a0*/  UIMAD UR19, UR8, 0xc, URZ ;  /* 0x0000000c081378a4 */ /* 0x000fe2000f8e023f */
[----:B------:R-:W-:Y:S01]  /*84b0*/  IMAD.MOV.U32 R17, RZ, RZ, R6 ;  /* 0x000000ffff117224 */ /* 0x000fe200078e0006 */
[----:B------:R-:W-:Y:S01]  /*84c0*/  LEA.HI R6, R21, R8, RZ, 0x1b ;  /* 0x0000000815067211 */ /* 0x000fe200078fd8ff */
[----:B------:R-:W-:Y:S01]  /*84d0*/  IMAD R3, R18, R7, RZ ;  /* 0x0000000712037224 */ /* 0x000fe200078e02ff */
[----:B------:R-:W-:Y:S01]  /*84e0*/  IABS R21, R12 ;  /* 0x0000000c00157213 */ /* 0x000fe20000000000 */
[----:B------:R-:W-:Y:S01]  /*84f0*/  IMAD.HI.U32 R13, R16, R17, RZ ;  /* 0x00000011100d7227 */ /* 0x000fe200078e00ff */
[----:B------:R-:W-:Y:S01]  /*8500*/  IABS R38, R6 ;  /* 0x0000000600267213 */ /* 0x000fe20000000000 */
[----:B------:R-:W-:Y:S02]  /*8510*/  UIMAD UR22, UR8, 0xb, URZ ;  /* 0x0000000b081678a4 */ /* 0x000fe4000f8e023f */
[----:B------:R-:W-:Y:S01]  /*8520*/  IMAD.HI.U32 R3, R15, R3, R14 ;  /* 0x000000030f037227 */ /* 0x000fe200078e000e */
[----:B------:R-:W-:-:S02]  /*8530*/  UIMAD UR23, UR8, 0xa, URZ ;  /* 0x0000000a081778a4 */ /* 0x000fc4000f8e023f */
[----:B------:R-:W-:Y:S01]  /*8540*/  UIMAD UR24, UR8, 0x9, URZ ;  /* 0x00000009081878a4 */ /* 0x000fe2000f8e023f */
[----:B------:R-:W-:Y:S01]  /*8550*/  IMAD.HI.U32 R14, R16, R19, RZ ;  /* 0x00000013100e7227 */ /* 0x000fe200078e00ff */
[----:B------:R-:W-:Y:S02]  /*8560*/  USHF.L.U32 UR25, UR8, 0x3, URZ ;  /* 0x0000000308197899 */ /* 0x000fe4000800063f */
[----:B------:R-:W-:Y:S01]  /*8570*/  UIMAD UR30, UR8, 0x7, URZ ;  /* 0x00000007081e78a4 */ /* 0x000fe2000f8e023f */
[----:B------:R-:W-:Y:S01]  /*8580*/  IMAD.MOV R13, RZ, RZ, -R13 ;  /* 0x000000ffff0d7224 */ /* 0x000fe200078e0a0d */
[----:B------:R-:W-:Y:S01]  /*8590*/  UIMAD UR31, UR8, 0x6, URZ ;  /* 0x00000006081f78a4 */ /* 0x000fe2000f8e023f */
[----:B------:R-:W-:Y:S01]  /*85a0*/  IMAD.MOV R18, RZ, RZ, -R14 ;  /* 0x000000ffff127224 */ /* 0x000fe200078e0a0e */
[----:B------:R-:W-:Y:S01]  /*85b0*/  UIMAD UR32, UR8, 0x5, URZ ;  /* 0x00000005082078a4 */ /* 0x000fe2000f8e023f */
[----:B------:R-:W-:Y:S01]  /*85c0*/  IMAD R15, R20, R13, R17 ;  /* 0x0000000d140f7224 */ /* 0x000fe200078e0211 */
[----:B------:R-:W-:Y:S01]  /*85d0*/  USHF.L.U32 UR33, UR8, 0x2, URZ ;  /* 0x0000000208217899 */ /* 0x000fe2000800063f */
[----:B------:R-:W-:Y:S01]  /*85e0*/  IMAD.HI.U32 R14, R16, R21, RZ ;  /* 0x00000015100e7227 */ /* 0x000fe200078e00ff */
[----:B------:R-:W-:-:S02]  /*85f0*/  UIMAD UR34, UR8, 0x3, URZ ;  /* 0x00000003082278a4 */ /* 0x000fc4000f8e023f */
[----:B------:R-:W-:Y:S01]  /*8600*/  ISETP.GT.U32.AND P0, PT, R20, R15, PT ;  /* 0x0000000f1400720c */ /* 0x000fe20003f04070 */
[----:B------:R-:W-:Y:S01]  /*8610*/  IMAD.HI.U32 R17, R16, R23, RZ ;  /* 0x0000001710117227 */ /* 0x000fe200078e00ff */
[----:B------:R-:W-:Y:S02]  /*8620*/  USHF.L.U32 UR35, UR8, 0x1, URZ ;  /* 0x0000000108237899 */ /* 0x000fe4000800063f */
[----:B------:R-:W-:Y:S01]  /*8630*/  USGXT.U32 UR38, UR38, 0xe ;  /* 0x0000000e2626789a */ /* 0x000fe20008000000 */
[C---:B------:R-:W-:Y:S01]  /*8640*/  IMAD R16, R20.reuse, R18, R19 ;  /* 0x0000001214107224 */ /* 0x040fe200078e0213 */
[----:B------:R-:W-:Y:S01]  /*8650*/  SHF.R.S32.HI R19, RZ, 0x1f, R0 ;  /* 0x0000001fff137819 */ /* 0x000fe20000011400 */
[----:B------:R-:W-:Y:S01]  /*8660*/  IMAD.MOV R18, RZ, RZ, -R17 ;  /* 0x000000ffff127224 */ /* 0x000fe200078e0a11 */
[----:B------:R-:W-:Y:S01]  /*8670*/  UMOV UR26, 0xfffffe00 ;  /* 0xfffffe00001a7882 */ /* 0x000fe20000000000 */
[----:B------:R-:W-:Y:S01]  /*8680*/  IMAD.MOV R14, RZ, RZ, -R14 ;  /* 0x000000ffff0e7224 */ /* 0x000fe200078e0a0e */
[C---:B------:R-:W-:Y:S01]  /*8690*/  ISETP.GT.U32.AND P1, PT, R20.reuse, R16, PT ;  /* 0x000000101400720c */ /* 0x040fe20003f24070 */
[C---:B------:R-:W-:Y:S01]  /*86a0*/  IMAD R18, R20.reuse, R18, R23 ;  /* 0x0000001214127224 */ /* 0x040fe200078e0217 */
[----:B------:R-:W-:Y:S01]  /*86b0*/  LEA.HI R130, R19, R0, RZ, 0x5 ;  /* 0x0000000013827211 */ /* 0x000fe200078f28ff */
[C---:B------:R-:W-:Y:S01]  /*86c0*/  IMAD R17, R20.reuse, R14, R21 ;  /* 0x0000000e14117224 */ /* 0x040fe200078e0215 */
[----:B------:R-:W-:Y:S01]  /*86d0*/  UMOV UR27, 0x3fffffef ;  /* 0x3fffffef001b7882 */ /* 0x000fe20000000000 */
[--C-:B------:R-:W-:Y:S01]  /*86e0*/  @!P0 IMAD.IADD R15, R15, 0x1, -R20.reuse ;  /* 0x000000010f0f8824 */ /* 0x100fe200078e0a14 */
[C---:B------:R-:W-:Y:S01]  /*86f0*/  ISETP.GT.U32.AND P4, PT, R20.reuse, R18, PT ;  /* 0x000000121400720c */ /* 0x040fe20003f84070 */
[----:B------:R-:W-:Y:S01]  /*8700*/  IMAD.HI.U32 R13, R3, R38, RZ ;  /* 0x00000026030d7227 */ /* 0x000fe200078e00ff */
[C---:B------:R-:W-:Y:S01]  /*8710*/  ISETP.GT.U32.AND P2, PT, R20.reuse, R17, PT ;  /* 0x000000111400720c */ /* 0x040fe20003f44070 */
[----:B------:R-:W-:Y:S01]  /*8720*/  USHF.R.S32.HI UR16, URZ, 0x1f, UR54 ;  /* 0x0000001f3f107899 */ /* 0x000fe20008011436 */
[----:B------:R-:W-:Y:S01]  /*8730*/  ISETP.GT.U32.AND P5, PT, R20, R15, PT ;  /* 0x0000000f1400720c */ /* 0x000fe20003fa4070 */
[----:B------:R-:W-:Y:S01]  /*8740*/  IMAD.MOV R13, RZ, RZ, -R13 ;  /* 0x000000ffff0d7224 */ /* 0x000fe200078e0a0d */
[----:B------:R-:W-:Y:S01]  /*8750*/  USHF.R.S32.HI UR61, URZ, 0x1f, UR17 ;  /* 0x0000001f3f3d7899 */ /* 0x000fe20008011411 */
[----:B------:R-:W-:Y:S01]  /*8760*/  @!P1 IMAD.IADD R16, R16, 0x1, -R20 ;  /* 0x0000000110109824 */ /* 0x000fe200078e0a14 */
[----:B------:R-:W-:Y:S01]  /*8770*/  USHF.R.S32.HI UR21, URZ, 0x1f, UR60 ;  /* 0x0000001f3f157899 */ /* 0x000fe2000801143c */
[----:B------:R-:W-:Y:S01]  /*8780*/  IMAD R38, R7, R13, R38 ;  /* 0x0000000d07267224 */ /* 0x000fe200078e0226 */
[----:B------:R-:W-:Y:S01]  /*8790*/  USHF.R.S32.HI UR29, URZ, 0x1f, UR20 ;  /* 0x0000001f3f1d7899 */ /* 0x000fe20008011414 */
[----:B------:R-:W-:Y:S01]  /*87a0*/  VIADD R13, R6, 0x1f8 ;  /* 0x000001f8060d7836 */ /* 0x000fe20000000000 */
[----:B------:R-:W-:Y:S01]  /*87b0*/  ISETP.GT.U32.AND P6, PT, R20, R16, PT ;  /* 0x000000101400720c */ /* 0x000fe20003fc4070 */
[--C-:B------:R-:W-:Y:S01]  /*87c0*/  @!P4 IMAD.IADD R18, R18, 0x1, -R20.reuse ;  /* 0x000000011212c824 */ /* 0x100fe200078e0a14 */
[----:B------:R-:W-:Y:S01]  /*87d0*/  USHF.R.S32.HI UR37, URZ, 0x1f, UR28 ;  /* 0x0000001f3f257899 */ /* 0x000fe2000801141c */
[--C-:B------:R-:W-:Y:S01]  /*87e0*/  @!P2 IMAD.IADD R17, R17, 0x1, -R20.reuse ;  /* 0x000000011111a824 */ /* 0x100fe200078e0a14 */
[----:B------:R-:W-:Y:S01]  /*87f0*/  IABS R66, R13 ;  /* 0x0000000d00427213 */ /* 0x000fe20000000000 */
[--C-:B------:R-:W-:Y:S01]  /*8800*/  @!P5 IMAD.IADD R15, R15, 0x1, -R20.reuse ;  /* 0x000000010f0fd824 */ /* 0x100fe200078e0a14 */
[----:B------:R-:W-:Y:S01]  /*8810*/  ISETP.GT.U32.AND P4, PT, R20, R18, PT ;  /* 0x000000121400720c */ /* 0x000fe20003f84070 */
[----:B------:R-:W-:Y:S01]  /*8820*/  VIADD R0, R6, 0x1fc ;  /* 0x000001fc06007836 */ /* 0x000fe20000000000 */
[----:B------:R-:W-:Y:S01]  /*8830*/  ISETP.GT.U32.AND P2, PT, R20, R17, PT ;  /* 0x000000111400720c */ /* 0x000fe20003f44070 */
[C---:B------:R-:W-:Y:S01]  /*8840*/  VIADD R14, R6.reuse, 0x1f4 ;  /* 0x000001f4060e7836 */ /* 0x040fe20000000000 */
[----:B------:R-:W-:Y:S01]  /*8850*/  ISETP.GT.U32.AND P5, PT, R7, R38, PT ;  /* 0x000000260700720c */ /* 0x000fe20003fa4070 */
[----:B------:R-:W-:Y:S01]  /*8860*/  VIADD R21, R6, 0x1ec ;  /* 0x000001ec06157836 */ /* 0x000fe20000000000 */
[----:B------:R-:W-:Y:S01]  /*8870*/  ISETP.GE.AND P0, PT, R13, RZ, PT ;  /* 0x000000ff0d00720c */ /* 0x000fe20003f06270 */
[--C-:B------:R-:W-:Y:S01]  /*8880*/  @!P6 IMAD.IADD R16, R16, 0x1, -R20.reuse ;  /* 0x000000011010e824 */ /* 0x100fe200078e0a14 */
[----:B------:R-:W-:Y:S01]  /*8890*/  ISETP.GE.AND P6, PT, R10, RZ, PT ;  /* 0x000000ff0a00720c */ /* 0x000fe20003fc6270 */
[----:B------:R-:W-:Y:S01]  /*88a0*/  IMAD.HI.U32 R13, R3, R66, RZ ;  /* 0x00000042030d7227 */ /* 0x000fe200078e00ff */
[----:B------:R-:W-:Y:S01]  /*88b0*/  IABS R68, R0 ;  /* 0x0000000000447213 */ /* 0x000fe20000000000 */
[----:B------:R-:W-:Y:S01]  /*88c0*/  USHF.R.S32.HI UR45, URZ, 0x1f, UR36 ;  /* 0x0000001f3f2d7899 */ /* 0x000fe20008011424 */
[----:B------:R-:W-:Y:S01]  /*88d0*/  ISETP.GE.AND P3, PT, R0, RZ, PT ;  /* 0x000000ff0000720c */ /* 0x000fe20003f66270 */
[--C-:B------:R-:W-:Y:S01]  /*88e0*/  @!P4 IMAD.IADD R18, R18, 0x1, -R20.reuse ;  /* 0x000000011212c824 */ /* 0x100fe200078e0a14 */
[----:B------:R-:W-:Y:S01]  /*88f0*/  ISETP.GE.AND P4, PT, R12, RZ, PT ;  /* 0x000000ff0c00720c */ /* 0x000fe20003f86270 */
[----:B------:R-:W-:Y:S01]  /*8900*/  IMAD.MOV R13, RZ, RZ, -R13 ;  /* 0x000000ffff0d7224 */ /* 0x000fe200078e0a0d */
[----:B------:R-:W-:Y:S01]  /*8910*/  IABS R64, R14 ;  /* 0x0000000e00407213 */ /* 0x000fe20000000000 */
[----:B------:R-:W-:Y:S01]  /*8920*/  @!P2 IMAD.IADD R17, R17, 0x1, -R20 ;  /* 0x000000011111a824 */ /* 0x000fe200078e0a14 */
[----:B------:R-:W-:Y:S01]  /*8930*/  ISETP.GE.AND P2, PT, R11, RZ, PT ;  /* 0x000000ff0b00720c */ /* 0x000fe20003f46270 */
[----:B------:R-:W-:Y:S01]  /*8940*/  VIADD R20, R6, 0x1f0 ;  /* 0x000001f006147836 */ /* 0x000fe20000000000 */
[----:B------:R-:W-:Y:S01]  /*8950*/  ISETP.GE.AND P1, PT, R14, RZ, PT ;  /* 0x000000ff0e00720c */ /* 0x000fe20003f26270 */
[----:B------:R-:W-:Y:S01]  /*8960*/  @!P6 IMAD.MOV R15, RZ, RZ, -R15 ;  /* 0x000000ffff0fe224 */ /* 0x000fe200078e0a0f */
[----:B------:R-:W-:Y:S01]  /*8970*/  ISETP.GE.AND P6, PT, R9, RZ, PT ;  /* 0x000000ff0900720c */ /* 0x000fe20003fc6270 */
[----:B------:R-:W-:Y:S01]  /*8980*/  IMAD.HI.U32 R0, R3, R68, RZ ;  /* 0x0000004403007227 */ /* 0x000fe200078e00ff */
[----:B------:R-:W-:Y:S01]  /*8990*/  IABS R62, R20 ;  /* 0x00000014003e7213 */ /* 0x000fe20000000000 */
[----:B------:R-:W-:Y:S01]  /*89a0*/  USHF.R.S32.HI UR39, URZ, 0x1f, UR44 ;  /* 0x0000001f3f277899 */ /* 0x000fe2000801142c */
[----:B------:R-:W-:Y:S01]  /*89b0*/  IABS R70, R21 ;  /* 0x0000001500467213 */ /* 0x000fe20000000000 */
[----:B------:R-:W-:Y:S01]  /*89c0*/  IMAD R66, R7, R13, R66 ;  /* 0x0000000d07427224 */ /* 0x000fe200078e0242 */
[----:B------:R-:W-:Y:S01]  /*89d0*/  USHF.R.S32.HI UR40, URZ, 0x1f, UR9 ;  /* 0x0000001f3f287899 */ /* 0x000fe20008011409 */
[----:B------:R-:W-:Y:S01]  /*89e0*/  @!P5 IMAD.IADD R38, R38, 0x1, -R7 ;  /* 0x000000012626d824 */ /* 0x000fe200078e0a07 */
[----:B------:R-:W-:Y:S01]  /*89f0*/  USHF.R.S32.HI UR59, URZ, 0x1f, UR35 ;  /* 0x0000001f3f3b7899 */ /* 0x000fe20008011423 */
[----:B------:R-:W-:-:S02]  /*8a00*/  IMAD.MOV.U32 R13, RZ, RZ, R17 ;  /* 0x000000ffff0d7224 */ /* 0x000fc400078e0011 */
[----:B------:R-:W-:Y:S02]  /*8a10*/  IMAD.MOV R0, RZ, RZ, -R0 ;  /* 0x000000ffff007224 */ /* 0x000fe400078e0a00 */
[----:B------:R-:W-:Y:S01]  /*8a20*/  @!P4 IMAD.MOV R13, RZ, RZ, -R13 ;  /* 0x000000ffff0dc224 */ /* 0x000fe200078e0a0d */
[C---:B------:R-:W-:Y:S01]  /*8a30*/  ISETP.GT.U32.AND P4, PT, R7.reuse, R38, PT ;  /* 0x000000260700720c */ /* 0x040fe20003f84070 */
[----:B------:R-:W-:Y:S01]  /*8a40*/  @!P6 IMAD.MOV R18, RZ, RZ, -R18 ;  /* 0x000000ffff12e224 */ /* 0x000fe200078e0a12 */
[C---:B------:R-:W-:Y:S01]  /*8a50*/  ISETP.GT.U32.AND P6, PT, R7.reuse, R66, PT ;  /* 0x000000420700720c */ /* 0x040fe20003fc4070 */
[----:B------:R-:W-:Y:S02]  /*8a60*/  IMAD R68, R7, R0, R68 ;  /* 0x0000000007447224 */ /* 0x000fe400078e0244 */
[----:B------:R-:W-:-:S03]  /*8a70*/  IMAD.HI.U32 R0, R3, R62, RZ ;  /* 0x0000003e03007227 */ /* 0x000fc600078e00ff */
[----:B------:R-:W-:Y:S01]  /*8a80*/  ISETP.GT.U32.AND P5, PT, R7, R68, PT ;  /* 0x000000440700720c */ /* 0x000fe20003fa4070 */
[----:B------:R-:W-:Y:S02]  /*8a90*/  IMAD.MOV R0, RZ, RZ, -R0 ;  /* 0x000000ffff007224 */ /* 0x000fe400078e0a00 */
[----:B------:R-:W-:-:S04]  /*8aa0*/  IMAD.HI.U32 R14, R3, R64, RZ ;  /* 0x00000040030e7227 */ /* 0x000fc800078e00ff */
[C---:B------:R-:W-:Y:S02]  /*8ab0*/  IMAD R62, R7.reuse, R0, R62 ;  /* 0x00000000073e7224 */ /* 0x040fe400078e023e */
[----:B------:R-:W-:Y:S02]  /*8ac0*/  IMAD.MOV R14, RZ, RZ, -R14 ;  /* 0x000000ffff0e7224 */ /* 0x000fe400078e0a0e */
[--C-:B------:R-:W-:Y:S01]  /*8ad0*/  @!P4 IMAD.IADD R38, R38, 0x1, -R7.reuse ;  /* 0x000000012626c824 */ /* 0x100fe200078e0a07 */
[----:B------:R-:W-:Y:S01]  /*8ae0*/  ISETP.GE.AND P4, PT, R6, RZ, PT ;  /* 0x000000ff0600720c */ /* 0x000fe20003f86270 */
[----:B------:R-:W-:Y:S01]  /*8af0*/  @!P6 IMAD.IADD R66, R66, 0x1, -R7 ;  /* 0x000000014242e824 */ /* 0x000fe200078e0a07 */
[C---:B------:R-:W-:Y:S01]  /*8b00*/  ISETP.GT.U32.AND P6, PT, R7.reuse, R62, PT ;  /* 0x0000003e0700720c */ /* 0x040fe20003fc4070 */
[----:B------:R-:W-:Y:S01]  /*8b10*/  IMAD R64, R7, R14, R64 ;  /* 0x0000000e07407224 */ /* 0x000fe200078e0240 */
[----:B------:R-:W-:Y:S01]  /*8b20*/  LOP3.LUT R14, RZ, R4, RZ, 0x33, !PT ;  /* 0x00000004ff0e7212 */ /* 0x000fe200078e33ff */
[----:B------:R-:W-:Y:S01]  /*8b30*/  @!P2 IMAD.MOV R16, RZ, RZ, -R16 ;  /* 0x000000ffff10a224 */ /* 0x000fe200078e0a10 */
[----:B------:R-:W-:Y:S01]  /*8b40*/  ISETP.NE.AND P2, PT, R4, RZ, PT ;  /* 0x000000ff0400720c */ /* 0x000fe20003f45270 */
[----:B------:R-:W-:-:S03]  /*8b50*/  IMAD.HI.U32 R4, R3, R70, RZ ;  /* 0x0000004603047227 */ /* 0x000fc600078e00ff */
[----:B------:R-:W-:Y:S01]  /*8b60*/  SEL R19, R14, R15, !P2 ;  /* 0x0000000f0e137207 */ /* 0x000fe20005000000 */
[--C-:B------:R-:W-:Y:S01]  /*8b70*/  @!P5 IMAD.IADD R68, R68, 0x1, -R7.reuse ;  /* 0x000000014444d824 */ /* 0x100fe200078e0a07 */
[C---:B------:R-:W-:Y:S01]  /*8b80*/  SEL R17, R14.reuse, R16, !P2 ;  /* 0x000000100e117207 */ /* 0x040fe20005000000 */
[----:B------:R-:W-:Y:S01]  /*8b90*/  @!P4 IMAD.MOV R38, RZ, RZ, -R38 ;  /* 0x000000ffff26c224 */ /* 0x000fe200078e0a26 */
[----:B------:R-:W-:Y:S01]  /*8ba0*/  SEL R15, R14, R13, !P2 ;  /* 0x0000000d0e0f7207 */ /* 0x000fe20005000000 */
[----:B------:R-:W-:Y:S01]  /*8bb0*/  @!P6 IMAD.IADD R62, R62, 0x1, -R7 ;  /* 0x000000013e3ee824 */ /* 0x000fe200078e0a07 */
[----:B------:R-:W-:Y:S01]  /*8bc0*/  SEL R25, R14, R18, !P2 ;  /* 0x000000120e197207 */ /* 0x000fe20005000000 */
[C---:B------:R-:W-:Y:S01]  /*8bd0*/  VIADD R14, R6.reuse, 0x1e8 ;  /* 0x000001e8060e7836 */ /* 0x040fe20000000000 */
[C---:B------:R-:W-:Y:S01]  /*8be0*/  ISETP.GT.U32.AND P4, PT, R7.reuse, R66, PT ;  /* 0x000000420700720c */ /* 0x040fe20003f84070 */
[----:B------:R-:W-:Y:S01]  /*8bf0*/  IMAD.MOV R4, RZ, RZ, -R4 ;  /* 0x000000ffff047224 */ /* 0x000fe200078e0a04 */
[C---:B------:R-:W-:Y:S01]  /*8c00*/  ISETP.GT.U32.AND P6, PT, R7.reuse, R62, PT ;  /* 0x0000003e0700720c */ /* 0x040fe20003fc4070 */
[C---:B------:R-:W-:Y:S01]  /*8c10*/  VIADD R16, R6.reuse, 0x1e4 ;  /* 0x000001e406107836 */ /* 0x040fe20000000000 */
[----:B------:R-:W-:Y:S01]  /*8c20*/  IABS R74, R14 ;  /* 0x0000000e004a7213 */ /* 0x000fe20000000000 */
[C---:B------:R-:W-:Y:S01]  /*8c30*/  IMAD R70, R7.reuse, R4, R70 ;  /* 0x0000000407467224 */ /* 0x040fe200078e0246 */
[C---:B------:R-:W-:Y:S01]  /*8c40*/  ISETP.GT.U32.AND P5, PT, R7.reuse, R68, PT ;  /* 0x000000440700720c */ /* 0x040fe20003fa4070 */
[----:B------:R-:W-:Y:S01]  /*8c50*/  VIADD R18, R6, 0x1e0 ;  /* 0x000001e006127836 */ /* 0x000fe20000000000 */
[----:B------:R-:W-:Y:S01]  /*8c60*/  ISETP.GT.U32.AND P2, PT, R7, R64, PT ;  /* 0x000000400700720c */ /* 0x000fe20003f44070 */
[----:B------:R-:W-:Y:S01]  /*8c70*/  IMAD.HI.U32 R0, R3, R74, RZ ;  /* 0x0000004a03007227 */ /* 0x000fe200078e00ff */
[----:B------:R-:W-:-:S02]  /*8c80*/  IABS R72, R16 ;  /* 0x0000001000487213 */ /* 0x000fc40000000000 */
[----:B------:R-:W-:Y:S01]  /*8c90*/  IABS R78, R18 ;  /* 0x00000012004e7213 */ /* 0x000fe20000000000 */
[----:B------:R-:W-:Y:S02]  /*8ca0*/  IMAD.MOV R0, RZ, RZ, -R0 ;  /* 0x000000ffff007224 */ /* 0x000fe400078e0a00 */
[--C-:B------:R-:W-:Y:S01]  /*8cb0*/  @!P4 IMAD.IADD R66, R66, 0x1, -R7.reuse ;  /* 0x000000014242c824 */ /* 0x100fe200078e0a07 */
[C---:B------:R-:W-:Y:S01]  /*8cc0*/  ISETP.GT.U32.AND P4, PT, R7.reuse, R70, PT ;  /* 0x000000460700720c */ /* 0x040fe20003f84070 */
[C---:B------:R-:W-:Y:S02]  /*8cd0*/  IMAD R74, R7.reuse, R0, R74 ;  /* 0x00000000074a7224 */ /* 0x040fe400078e024a */
[--C-:B------:R-:W-:Y:S02]  /*8ce0*/  @!P6 IMAD.IADD R62, R62, 0x1, -R7.reuse ;  /* 0x000000013e3ee824 */ /* 0x100fe400078e0a07 */
[--C-:B------:R-:W-:Y:S01]  /*8cf0*/  @!P5 IMAD.IADD R68, R68, 0x1, -R7.reuse ;  /* 0x000000014444d824 */ /* 0x100fe200078e0a07 */
[----:B------:R-:W-:Y:S01]  /*8d00*/  ISETP.GT.U32.AND P6, PT, R7, R74, PT ;  /* 0x0000004a0700720c */ /* 0x000fe20003fc4070 */
[----:B------:R-:W-:Y:S01]  /*8d10*/  @!P2 IMAD.IADD R64, R64, 0x1, -R7 ;  /* 0x000000014040a824 */ /* 0x000fe200078e0a07 */
[----:B------:R-:W-:Y:S01]  /*8d20*/  ISETP.GE.AND P5, PT, R20, RZ, PT ;  /* 0x000000ff1400720c */ /* 0x000fe20003fa6270 */
[----:B------:R-:W-:-:S02]  /*8d30*/  VIADD R20, R6, 0x1dc ;  /* 0x000001dc06147836 */ /* 0x000fc40000000000 */
[----:B------:R-:W-:Y:S01]  /*8d40*/  IMAD.HI.U32 R0, R3, R72, RZ ;  /* 0x0000004803007227 */ /* 0x000fe200078e00ff */
[----:B------:R-:W-:Y:S02]  /*8d50*/  ISETP.GT.U32.AND P2, PT, R7, R64, PT ;  /* 0x000000400700720c */ /* 0x000fe40003f44070 */
[----:B------:R-:W-:Y:S01]  /*8d60*/  IABS R76, R20 ;  /* 0x00000014004c7213 */ /* 0x000fe20000000000 */
[----:B------:R-:W-:Y:S01]  /*8d70*/  @!P4 IMAD.IADD R70, R70, 0x1, -R7 ;  /* 0x000000014646c824 */ /* 0x000fe200078e0a07 */
[----:B------:R-:W-:Y:S01]  /*8d80*/  ISETP.GE.AND P4, PT, R14, RZ, PT ;  /* 0x000000ff0e00720c */ /* 0x000fe20003f86270 */
[----:B------:R-:W-:-:S04]  /*8d90*/  IMAD.HI.U32 R4, R3, R78, RZ ;  /* 0x0000004e03047227 */ /* 0x000fc800078e00ff */
[----:B------:R-:W-:Y:S01]  /*8da0*/  @!P6 IMAD.IADD R74, R74, 0x1, -R7 ;  /* 0x000000014a4ae824 */ /* 0x000fe200078e0a07 */
[----:B------:R-:W-:Y:S01]  /*8db0*/  ISETP.GT.U32.AND P6, PT, R7, R70, PT ;  /* 0x000000460700720c */ /* 0x000fe20003fc4070 */
[----:B------:R-:W-:-:S04]  /*8dc0*/  IMAD.HI.U32 R13, R3, R76, RZ ;  /* 0x0000004c030d7227 */ /* 0x000fc800078e00ff */
[----:B------:R-:W-:Y:S02]  /*8dd0*/  IMAD.MOV R13, RZ, RZ, -R13 ;  /* 0x000000ffff0d7224 */ /* 0x000fe400078e0a0d */
[----:B------:R-:W-:Y:S02]  /*8de0*/  IMAD.MOV R0, RZ, RZ, -R0 ;  /* 0x000000ffff007224 */ /* 0x000fe400078e0a00 */
[C---:B------:R-:W-:Y:S02]  /*8df0*/  IMAD R76, R7.reuse, R13, R76 ;  /* 0x0000000d074c7224 */ /* 0x040fe400078e024c */
[----:B------:R-:W-:Y:S02]  /*8e00*/  IMAD.MOV R4, RZ, RZ, -R4 ;  /* 0x000000ffff047224 */ /* 0x000fe400078e0a04 */
[----:B------:R-:W-:Y:S02]  /*8e10*/  IMAD R72, R7, R0, R72 ;  /* 0x0000000007487224 */ /* 0x000fe400078e0248 */
[----:B------:R-:W-:-:S02]  /*8e20*/  VIADD R14, R6, 0x1d8 ;  /* 0x000001d8060e7836 */ /* 0x000fc40000000000 */
[--C-:B------:R-:W-:Y:S01]  /*8e30*/  @!P6 IMAD.IADD R70, R70, 0x1, -R7.reuse ;  /* 0x000000014646e824 */ /* 0x100fe200078e0a07 */
[C---:B------:R-:W-:Y:S01]  /*8e40*/  ISETP.GT.U32.AND P6, PT, R7.reuse, R76, PT ;  /* 0x0000004c0700720c */ /* 0x040fe20003fc4070 */
[----:B------:R-:W-:Y:S01]  /*8e50*/  @!P2 IMAD.IADD R64, R64, 0x1, -R7 ;  /* 0x000000014040a824 */ /* 0x000fe200078e0a07 */
[----:B------:R-:W-:Y:S01]  /*8e60*/  IABS R80, R14 ;  /* 0x0000000e00507213 */ /* 0x000fe20000000000 */
[----:B------:R-:W-:Y:S01]  /*8e70*/  IMAD R78, R7, R4, R78 ;  /* 0x00000004074e7224 */ /* 0x000fe200078e024e */
[----:B------:R-:W-:Y:S01]  /*8e80*/  ISETP.GE.AND P2, PT, R21, RZ, PT ;  /* 0x000000ff1500720c */ /* 0x000fe20003f46270 */
[----:B------:R-:W-:Y:S01]  /*8e90*/  @!P3 IMAD.MOV R68, RZ, RZ, -R68 ;  /* 0x000000ffff44b224 */ /* 0x000fe200078e0a44 */
[C---:B------:R-:W-:Y:S01]  /*8ea0*/  ISETP.GT.U32.AND P3, PT, R7.reuse, R72, PT ;  /* 0x000000480700720c */ /* 0x040fe20003f64070 */
[----:B------:R-:W-:Y:S01]  /*8eb0*/  @!P0 IMAD.MOV R66, RZ, RZ, -R66 ;  /* 0x000000ffff428224 */ /* 0x000fe200078e0a42 */
[C---:B------:R-:W-:Y:S01]  /*8ec0*/  ISETP.GT.U32.AND P0, PT, R7.reuse, R74, PT ;  /* 0x0000004a0700720c */ /* 0x040fe20003f04070 */
[----:B------:R-:W-:Y:S01]  /*8ed0*/  @!P1 IMAD.MOV R64, RZ, RZ, -R64 ;  /* 0x000000ffff409224 */ /* 0x000fe200078e0a40 */
[----:B------:R-:W-:Y:S01]  /*8ee0*/  ISETP.GT.U32.AND P1, PT, R7, R78, PT ;  /* 0x0000004e0700720c */ /* 0x000fe20003f24070 */
[----:B------:R-:W-:-:S04]  /*8ef0*/  IMAD.HI.U32 R0, R3, R80, RZ ;  /* 0x0000005003007227 */ /* 0x000fc800078e00ff */
[----:B------:R-:W-:Y:S02]  /*8f00*/  IMAD.MOV R4, RZ, RZ, -R0 ;  /* 0x000000ffff047224 */ /* 0x000fe400078e0a00 */
[--C-:B------:R-:W-:Y:S02]  /*8f10*/  @!P6 IMAD.IADD R76, R76, 0x1, -R7.reuse ;  /* 0x000000014c4ce824 */ /* 0x100fe400078e0a07 */
[----:B------:R-:W-:Y:S02]  /*8f20*/  VIADD R13, R6, 0x1d4 ;  /* 0x000001d4060d7836 */ /* 0x000fe40000000000 */
[--C-:B------:R-:W-:Y:S01]  /*8f30*/  @!P0 IMAD.IADD R74, R74, 0x1, -R7.reuse ;  /* 0x000000014a4a8824 */ /* 0x100fe200078e0a07 */
[----:B------:R-:W-:Y:S01]  /*8f40*/  ISETP.GE.AND P0, PT, R18, RZ, PT ;  /* 0x000000ff1200720c */ /* 0x000fe20003f06270 */
[--C-:B------:R-:W-:Y:S01]  /*8f50*/  @!P3 IMAD.IADD R72, R72, 0x1, -R7.reuse ;  /* 0x000000014848b824 */ /* 0x100fe200078e0a07 */
[----:B------:R-:W-:Y:S01]  /*8f60*/  IABS R82, R13 ;  /* 0x0000000d00527213 */ /* 0x000fe20000000000 */
[C---:B------:R-:W-:Y:S01]  /*8f70*/  IMAD R80, R7.reuse, R4, R80 ;  /* 0x0000000407507224 */ /* 0x040fe200078e0250 */
[----:B------:R-:W-:Y:S01]  /*8f80*/  ISETP.GE.AND P3, PT, R20, RZ, PT ;  /* 0x000000ff1400720c */ /* 0x000fe20003f66270 */
[----:B------:R-:W-:Y:S01]  /*8f90*/  @!P2 IMAD.MOV R70, RZ, RZ, -R70 ;  /* 0x000000ffff46a224 */ /* 0x000fe200078e0a46 */
[C---:B------:R-:W-:Y:S01]  /*8fa0*/  ISETP.GT.U32.AND P2, PT, R7.reuse, R76, PT ;  /* 0x0000004c0700720c */ /* 0x040fe20003f44070 */
[----:B------:R-:W-:Y:S01]  /*8fb0*/  @!P1 IMAD.IADD R78, R78, 0x1, -R7 ;  /* 0x000000014e4e9824 */ /* 0x000fe200078e0a07 */
[C---:B------:R-:W-:Y:S01]  /*8fc0*/  ISETP.GT.U32.AND P1, PT, R7.reuse, R72, PT ;  /* 0x000000480700720c */ /* 0x040fe20003f24070 */
[----:B------:R-:W-:Y:S01]  /*8fd0*/  @!P4 IMAD.MOV R74, RZ, RZ, -R74 ;  /* 0x000000ffff4ac224 */ /* 0x000fe200078e0a4a */
[C---:B------:R-:W-:Y:S01]  /*8fe0*/  ISETP.GT.U32.AND P4, PT, R7.reuse, R80, PT ;  /* 0x000000500700720c */ /* 0x040fe20003f84070 */
[----:B------:R-:W-:Y:S01]  /*8ff0*/  @!P5 IMAD.MOV R62, RZ, RZ, -R62 ;  /* 0x000000ffff3ed224 */ /* 0x000fe200078e0a3e */
[----:B------:R-:W-:Y:S01]  /*9000*/  ISETP.GE.AND P5, PT, R16, RZ, PT ;  /* 0x000000ff1000720c */ /* 0x000fe20003fa6270 */
[----:B------:R-:W-:Y:S01]  /*9010*/  VIADD R16, R6, 0x1d0 ;  /* 0x000001d006107836 */ /* 0x000fe20000000000 */
[----:B------:R-:W-:Y:S01]  /*9020*/  ISETP.GT.U32.AND P6, PT, R7, R78, PT ;  /* 0x0000004e0700720c */ /* 0x000fe20003fc4070 */
[----:B------:R-:W-:-:S03]  /*9030*/  IMAD.HI.U32 R0, R3, R82, RZ ;  /* 0x0000005203007227 */ /* 0x000fc600078e00ff */
[----:B------:R-:W-:Y:S01]  /*9040*/  IABS R86, R16 ;  /* 0x0000001000567213 */ /* 0x000fe20000000000 */
[----:B------:R-:W-:Y:S02]  /*9050*/  IMAD.MOV R0, RZ, RZ, -R0 ;  /* 0x000000ffff007224 */ /* 0x000fe400078e0a00 */
[--C-:B------:R-:W-:Y:S01]  /*9060*/  @!P2 IMAD.IADD R76, R76, 0x1, -R7.reuse ;  /* 0x000000014c4ca824 */ /* 0x100fe200078e0a07 */
[----:B------:R-:W-:Y:S01]  /*9070*/  ISETP.GE.AND P2, PT, R13, RZ, PT ;  /* 0x000000ff0d00720c */ /* 0x000fe20003f46270 */
[----:B------:R-:W-:Y:S02]  /*9080*/  IMAD R82, R7, R0, R82 ;  /* 0x0000000007527224 */ /* 0x000fe400078e0252 */
[--C-:B------:R-:W-:Y:S01]  /*9090*/  @!P1 IMAD.IADD R72, R72, 0x1, -R7.reuse ;  /* 0x0000000148489824 */ /* 0x100fe200078e0a07 */
[----:B------:R-:W-:Y:S01]  /*90a0*/  ISETP.GE.AND P1, PT, R14, RZ, PT ;  /* 0x000000ff0e00720c */ /* 0x000fe20003f26270 */
[----:B------:R-:W-:Y:S02]  /*90b0*/  VIADD R13, R6, 0x1c8 ;  /* 0x000001c8060d7836 */ /* 0x000fe40000000000 */
[----:B------:R-:W-:Y:S01]  /*90c0*/  @!P4 IMAD.IADD R80, R80, 0x1, -R7 ;  /* 0x000000015050c824 */ /* 0x000fe200078e0a07 */
[----:B------:R-:W-:Y:S01]  /*90d0*/  ISETP.GE.AND P4, PT, R16, RZ, PT ;  /* 0x000000ff1000720c */ /* 0x000fe20003f86270 */
[----:B------:R-:W-:Y:S01]  /*90e0*/  IMAD.HI.U32 R0, R3, R86, RZ ;  /* 0x0000005603007227 */ /* 0x000fe200078e00ff */
[----:B------:R-:W-:-:S03]  /*90f0*/  IABS R88, R13 ;  /* 0x0000000d00587213 */ /* 0x000fc60000000000 */
[----:B------:R-:W-:Y:S01]  /*9100*/  @!P6 IMAD.IADD R78, R78, 0x1, -R7 ;  /* 0x000000014e4ee824 */ /* 0x000fe200078e0a07 */
[C---:B------:R-:W-:Y:S01]  /*9110*/  ISETP.GT.U32.AND P6, PT, R7.reuse, R82, PT ;  /* 0x000000520700720c */ /* 0x040fe20003fc4070 */
[----:B------:R-:W-:Y:S01]  /*9120*/  @!P5 IMAD.MOV R72, RZ, RZ, -R72 ;  /* 0x000000ffff48d224 */ /* 0x000fe200078e0a48 */
[C---:B------:R-:W-:Y:S01]  /*9130*/  ISETP.GT.U32.AND P5, PT, R7.reuse, R80, PT ;  /* 0x000000500700720c */ /* 0x040fe20003fa4070 */
[----:B------:R-:W-:Y:S02]  /*9140*/  IMAD.MOV R0, RZ, RZ, -R0 ;  /* 0x000000ffff007224 */ /* 0x000fe400078e0a00 */
[----:B------:R-:W-:Y:S02]  /*9150*/  VIADD R18, R6, 0x1cc ;  /* 0x000001cc06127836 */ /* 0x000fe40000000000 */
[----:B------:R-:W-:Y:S02]  /*9160*/  IMAD R86, R7, R0, R86 ;  /* 0x0000000007567224 */ /* 0x000fe400078e0256 */
[----:B------:R-:W-:Y:S01]  /*9170*/  IMAD.HI.U32 R0, R3, R88, RZ ;  /* 0x0000005803007227 */ /* 0x000fe200078e00ff */
[----:B------:R-:W-:-:S03]  /*9180*/  IABS R84, R18 ;  /* 0x0000001200547213 */ /* 0x000fc60000000000 */
[----:B------:R-:W-:Y:S02]  /*9190*/  IMAD.MOV R0, RZ, RZ, -R0 ;  /* 0x000000ffff007224 */ /* 0x000fe400078e0a00 */
[--C-:B------:R-:W-:Y:S02]  /*91a0*/  @!P6 IMAD.IADD R82, R82, 0x1, -R7.reuse ;  /* 0x000000015252e824 */ /* 0x100fe400078e0a07 */
[----:B------:R-:W-:Y:S02]  /*91b0*/  @!P5 IMAD.IADD R80, R80, 0x1, -R7 ;  /* 0x000000015050d824 */ /* 0x000fe400078e0a07 */
[C---:B------:R-:W-:Y:S01]  /*91c0*/  IMAD R88, R7.reuse, R0, R88 ;  /* 0x0000000007587224 */ /* 0x040fe200078e0258 */
[----:B------:R-:W-:Y:S01]  /*91d0*/  ISETP.GT.U32.AND P6, PT, R7, R82, PT ;  /* 0x000000520700720c */ /* 0x000fe20003fc4070 */
[----:B------:R-:W-:-:S04]  /*91e0*/  IMAD.HI.U32 R4, R3, R84, RZ ;  /* 0x0000005403047227 */ /* 0x000fc800078e00ff */
[----:B------:R-:W-:Y:S01]  /*91f0*/  @!P1 IMAD.MOV R80, RZ, RZ, -R80 ;  /* 0x000000ffff509224 */ /* 0x000fe200078e0a50 */
[C---:B------:R-:W-:Y:S01]  /*9200*/  ISETP.GT.U32.AND P1, PT, R7.reuse, R88, PT ;  /* 0x000000580700720c */ /* 0x040fe20003f24070 */
[----:B------:R-:W-:Y:S02]  /*9210*/  IMAD.MOV R4, RZ, RZ, -R4 ;  /* 0x000000ffff047224 */ /* 0x000fe400078e0a04 */
[----:B------:R-:W-:Y:S01]  /*9220*/  @!P0 IMAD.MOV R78, RZ, RZ, -R78 ;  /* 0x000000ffff4e8224 */ /* 0x000fe200078e0a4e */
[C---:B------:R-:W-:Y:S01]  /*9230*/  ISETP.GT.U32.AND P0, PT, R7.reuse, R86, PT ;  /* 0x000000560700720c */ /* 0x040fe20003f04070 */
[C---:B------:R-:W-:Y:S02]  /*9240*/  IMAD R84, R7.reuse, R4, R84 ;  /* 0x0000000407547224 */ /* 0x040fe400078e0254 */
[----:B------:R-:W-:Y:S02]  /*9250*/  VIADD R14, R6, 0x1c0 ;  /* 0x000001c0060e7836 */ /* 0x000fe40000000000 */
[--C-:B------:R-:W-:Y:S01]  /*9260*/  @!P6 IMAD.IADD R82, R82, 0x1, -R7.reuse ;  /* 0x000000015252e824 */ /* 0x100fe200078e0a07 */
[----:B------:R-:W-:Y:S01]  /*9270*/  ISETP.GT.U32.AND P5, PT, R7, R84, PT ;  /* 0x000000540700720c */ /* 0x000fe20003fa4070 */
[----:B------:R-:W-:Y:S01]  /*9280*/  VIADD R4, R6, 0x1c4 ;  /* 0x000001c406047836 */ /* 0x000fe20000000000 */
[----:B------:R-:W-:Y:S01]  /*9290*/  IABS R90, R14 ;  /* 0x0000000e005a7213 */ /* 0x000fe20000000000 */
[--C-:B------:R-:W-:Y:S01]  /*92a0*/  @!P1 IMAD.IADD R88, R88, 0x1, -R7.reuse ;  /* 0x0000000158589824 */ /* 0x100fe200078e0a07 */
[----:B------:R-:W-:Y:S01]  /*92b0*/  ISETP.GE.AND P6, PT, R13, RZ, PT ;  /* 0x000000ff0d00720c */ /* 0x000fe20003fc6270 */
[----:B------:R-:W-:Y:S01]  /*92c0*/  @!P2 IMAD.MOV R82, RZ, RZ, -R82 ;  /* 0x000000ffff52a224 */ /* 0x000fe200078e0a52 */
[----:B------:R-:W-:Y:S01]  /*92d0*/  IABS R92, R4 ;  /* 0x00000004005c7213 */ /* 0x000fe20000000000 */
[----:B------:R-:W-:Y:S01]  /*92e0*/  @!P0 IMAD.IADD R86, R86, 0x1, -R7 ;  /* 0x0000000156568824 */ /* 0x000fe200078e0a07 */
[----:B------:R-:W-:Y:S01]  /*92f0*/  ISETP.GE.AND P2, PT, R4, RZ, PT ;  /* 0x000000ff0400720c */ /* 0x000fe20003f46270 */
[----:B------:R-:W-:Y:S01]  /*9300*/  IMAD.HI.U32 R4, R3, R90, RZ ;  /* 0x0000005a03047227 */ /* 0x000fe200078e00ff */
[----:B------:R-:W-:-:S02]  /*9310*/  ISETP.GT.U32.AND P1, PT, R7, R88, PT ;  /* 0x000000580700720c */ /* 0x000fc40003f24070 */
[C---:B------:R-:W-:Y:S01]  /*9320*/  ISETP.GT.U32.AND P0, PT, R7.reuse, R86, PT ;  /* 0x000000560700720c */ /* 0x040fe20003f04070 */
[----:B------:R-:W-:Y:S02]  /*9330*/  IMAD.MOV R4, RZ, RZ, -R4 ;  /* 0x000000ffff047224 */ /* 0x000fe400078e0a04 */
[----:B------:R-:W-:Y:S02]  /*9340*/  @!P5 IMAD.IADD R84, R84, 0x1, -R7 ;  /* 0x000000015454d824 */ /* 0x000fe400078e0a07 */
[C---:B------:R-:W-:Y:S02]  /*9350*/  IMAD R90, R7.reuse, R4, R90 ;  /* 0x00000004075a7224 */ /* 0x040fe400078e025a */
[----:B------:R-:W-:Y:S01]  /*9360*/  VIADD R16, R6, 0x1bc ;  /* 0x000001bc06107836 */ /* 0x000fe20000000000 */
[----:B------:R-:W-:Y:S01]  /*9370*/  ISETP.GT.U32.AND P5, PT, R7, R84, PT ;  /* 0x000000540700720c */ /* 0x000fe20003fa4070 */
[----:B------:R-:W-:-:S03]  /*9380*/  IMAD.HI.U32 R0, R3, R92, RZ ;  /* 0x0000005c03007227 */ /* 0x000fc600078e00ff */
[----:B------:R-:W-:Y:S01]  /*9390*/  IABS R94, R16 ;  /* 0x00000010005e7213 */ /* 0x000fe20000000000 */
[--C-:B------:R-:W-:Y:S01]  /*93a0*/  @!P1 IMAD.IADD R88, R88, 0x1, -R7.reuse ;  /* 0x0000000158589824 */ /* 0x100fe200078e0a07 */
[C---:B------:R-:W-:Y:S01]  /*93b0*/  ISETP.GT.U32.AND P1, PT, R7.reuse, R90, PT ;  /* 0x0000005a0700720c */ /* 0x040fe20003f24070 */
[----:B------:R-:W-:Y:S01]  /*93c0*/  @!P3 IMAD.MOV R76, RZ, RZ, -R76 ;  /* 0x000000ffff4cb224 */ /* 0x000fe200078e0a4c */
[----:B------:R-:W-:Y:S01]  /*93d0*/  ISETP.GE.AND P3, PT, R18, RZ, PT ;  /* 0x000000ff1200720c */ /* 0x000fe20003f66270 */
[----:B------:R-:W-:Y:S02]  /*93e0*/  IMAD.MOV R0, RZ, RZ, -R0 ;  /* 0x000000ffff007224 */ /* 0x000fe400078e0a00 */
[----:B------:R-:W-:Y:S01]  /*93f0*/  @!P0 IMAD.IADD R86, R86, 0x1, -R7 ;  /* 0x0000000156568824 */ /* 0x000fe200078e0a07 */
[----:B------:R-:W-:Y:S01]  /*9400*/  ISETP.GE.AND P0, PT, R14, RZ, PT ;  /* 0x000000ff0e00720c */ /* 0x000fe20003f06270 */
[----:B------:R-:W-:Y:S02]  /*9410*/  IMAD R92, R7, R0, R92 ;  /* 0x00000000075c7224 */ /* 0x000fe400078e025c */
[----:B------:R-:W-:-:S04]  /*9420*/  IMAD.HI.U32 R13, R3, R94, RZ ;  /* 0x0000005e030d7227 */ /* 0x000fc800078e00ff */
[----:B------:R-:W-:Y:S02]  /*9430*/  VIADD R0, R6, 0x1b8 ;  /* 0x000001b806007836 */ /* 0x000fe40000000000 */
[----:B------:R-:W-:Y:S01]  /*9440*/  @!P5 IMAD.IADD R84, R84, 0x1, -R7 ;  /* 0x000000015454d824 */ /* 0x000fe200078e0a07 */
[----:B------:R-:W-:Y:S01]  /*9450*/  ISETP.GE.AND P5, PT, R16, RZ, PT ;  /* 0x000000ff1000720c */ /* 0x000fe20003fa6270 */
[----:B------:R-:W-:Y:S01]  /*9460*/  @!P4 IMAD.MOV R86, RZ, RZ, -R86 ;  /* 0x000000ffff56c224 */ /* 0x000fe200078e0a56 */
[----:B------:R-:W-:Y:S01]  /*9470*/  ISETP.GT.U32.AND P4, PT, R7, R92, PT ;  /* 0x0000005c0700720c */ /* 0x000fe20003f84070 */
[----:B------:R-:W-:Y:S01]  /*9480*/  IMAD.MOV R13, RZ, RZ, -R13 ;  /* 0x000000ffff0d7224 */ /* 0x000fe200078e0a0d */
[----:B------:R-:W-:Y:S01]  /*9490*/  IABS R96, R0 ;  /* 0x0000000000607213 */ /* 0x000fe20000000000 */
[----:B------:R-:W-:Y:S02]  /*94a0*/  VIADD R16, R6, 0x1b4 ;  /* 0x000001b406107836 */ /* 0x000fe40000000000 */
[----:B------:R-:W-:-:S02]  /*94b0*/  @!P1 IMAD.IADD R90, R90, 0x1, -R7 ;  /* 0x000000015a5a9824 */ /* 0x000fc400078e0a07 */
[----:B------:R-:W-:Y:S01]  /*94c0*/  IMAD R94, R7, R13, R94 ;  /* 0x0000000d075e7224 */ /* 0x000fe200078e025e */
[----:B------:R-:W-:Y:S01]  /*94d0*/  IABS R98, R16 ;  /* 0x0000001000627213 */ /* 0x000fe20000000000 */
[----:B------:R-:W-:Y:S01]  /*94e0*/  @!P3 IMAD.MOV R84, RZ, RZ, -R84 ;  /* 0x000000ffff54b224 */ /* 0x000fe200078e0a54 */
[----:B------:R-:W-:Y:S01]  /*94f0*/  ISETP.GE.AND P3, PT, R0, RZ, PT ;  /* 0x000000ff0000720c */ /* 0x000fe20003f66270 */
[----:B------:R-:W-:Y:S01]  /*9500*/  IMAD.HI.U32 R0, R3, R96, RZ ;  /* 0x0000006003007227 */ /* 0x000fe200078e00ff */
[----:B------:R-:W-:-:S03]  /*9510*/  ISETP.GT.U32.AND P1, PT, R7, R90, PT ;  /* 0x0000005a0700720c */ /* 0x000fc60003f24070 */
[----:B------:R-:W-:Y:S01]  /*9520*/  @!P6 IMAD.MOV R88, RZ, RZ, -R88 ;  /* 0x000000ffff58e224 */ /* 0x000fe200078e0a58 */
[----:B------:R-:W-:Y:S01]  /*9530*/  ISETP.GT.U32.AND P6, PT, R7, R94, PT ;  /* 0x0000005e0700720c */ /* 0x000fe20003fc4070 */
[----:B------:R-:W-:Y:S02]  /*9540*/  VIADD R20, R6, 0x1ac ;  /* 0x000001ac06147836 */ /* 0x000fe40000000000 */
[----:B------:R-:W-:-:S03]  /*9550*/  IMAD.HI.U32 R4, R3, R98, RZ ;  /* 0x0000006203047227 */ /* 0x000fc600078e00ff */
[----:B------:R-:W-:Y:S01]  /*9560*/  IABS R102, R20 ;  /* 0x0000001400667213 */ /* 0x000fe20000000000 */
[----:B------:R-:W-:Y:S02]  /*9570*/  IMAD.MOV R0, RZ, RZ, -R0 ;  /* 0x000000ffff007224 */ /* 0x000fe400078e0a00 */
[--C-:B------:R-:W-:Y:S02]  /*9580*/  @!P4 IMAD.IADD R92, R92, 0x1, -R7.reuse ;  /* 0x000000015c5cc824 */ /* 0x100fe400078e0a07 */
[----:B------:R-:W-:Y:S02]  /*9590*/  IMAD.MOV R4, RZ, RZ, -R4 ;  /* 0x000000ffff047224 */ /* 0x000fe400078e0a04 */
[C---:B------:R-:W-:Y:S01]  /*95a0*/  IMAD R96, R7.reuse, R0, R96 ;  /* 0x0000000007607224 */ /* 0x040fe200078e0260 */
[C---:B------:R-:W-:Y:S01]  /*95b0*/  ISETP.GT.U32.AND P4, PT, R7.reuse, R92, PT ;  /* 0x0000005c0700720c */ /* 0x040fe20003f84070 */
[C---:B------:R-:W-:Y:S02]  /*95c0*/  IMAD R98, R7.reuse, R4, R98 ;  /* 0x0000000407627224 */ /* 0x040fe400078e0262 */
[----:B------:R-:W-:Y:S01]  /*95d0*/  @!P1 IMAD.IADD R90, R90, 0x1, -R7 ;  /* 0x000000015a5a9824 */ /* 0x000fe200078e0a07 */
[----:B------:R-:W-:Y:S01]  /*95e0*/  ISETP.GT.U32.AND P1, PT, R7, R96, PT ;  /* 0x000000600700720c */ /* 0x000fe20003f24070 */
[----:B------:R-:W-:-:S04]  /*95f0*/  IMAD.HI.U32 R14, R3, R102, RZ ;  /* 0x00000066030e7227 */ /* 0x000fc800078e00ff */
[--C-:B------:R-:W-:Y:S01]  /*9600*/  @!P6 IMAD.IADD R94, R94, 0x1, -R7.reuse ;  /* 0x000000015e5ee824 */ /* 0x100fe200078e0a07 */
[C---:B------:R-:W-:Y:S01]  /*9610*/  ISETP.GT.U32.AND P6, PT, R7.reuse, R98, PT ;  /* 0x000000620700720c */ /* 0x040fe20003fc4070 */
[----:B------:R-:W-:Y:S02]  /*9620*/  IMAD.MOV R14, RZ, RZ, -R14 ;  /* 0x000000ffff0e7224 */ /* 0x000fe400078e0a0e */
[C---:B------:R-:W-:Y:S02]  /*9630*/  VIADD R18, R6.reuse, 0x1b0 ;  /* 0x000001b006127836 */ /* 0x040fe40000000000 */
[C---:B------:R-:W-:Y:S02]  /*9640*/  IMAD R102, R7.reuse, R14, R102 ;  /* 0x0000000e07667224 */ /* 0x040fe400078e0266 */
[----:B------:R-:W-:Y:S01]  /*9650*/  VIADD R14, R6, 0x1a8 ;  /* 0x000001a8060e7836 */ /* 0x000fe20000000000 */
[----:B------:R-:W-:Y:S01]  /*9660*/  IABS R100, R18 ;  /* 0x0000001200647213 */ /* 0x000fe20000000000 */
[--C-:B------:R-:W-:Y:S01]  /*9670*/  @!P4 IMAD.IADD R92, R92, 0x1, -R7.reuse ;  /* 0x000000015c5cc824 */ /* 0x100fe200078e0a07 */
[----:B------:R-:W-:Y:S01]  /*9680*/  ISETP.GE.AND P4, PT, R16, RZ, PT ;  /* 0x000000ff1000720c */ /* 0x000fe20003f86270 */
[----:B------:R-:W-:Y:S01]  /*9690*/  VIADD R16, R6, 0x1a4 ;  /* 0x000001a406107836 */ /* 0x000fe20000000000 */
[----:B------:R-:W-:Y:S01]  /*96a0*/  IABS R104, R14 ;  /* 0x0000000e00687213 */ /* 0x000fe20000000000 */
[----:B------:R-:W-:Y:S01]  /*96b0*/  @!P1 IMAD.IADD R96, R96, 0x1, -R7 ;  /* 0x0000000160609824 */ /* 0x000fe200078e0a07 */
[----:B------:R-:W-:Y:S01]  /*96c0*/  ISETP.GT.U32.AND P1, PT, R7, R94, PT ;  /* 0x0000005e0700720c */ /* 0x000fe20003f24070 */
[----:B------:R-:W-:Y:S01]  /*96d0*/  IMAD.HI.U32 R13, R3, R100, RZ ;  /* 0x00000064030d7227 */ /* 0x000fe200078e00ff */
[----:B------:R-:W-:-:S03]  /*96e0*/  IABS R106, R16 ;  /* 0x00000010006a7213 */ /* 0x000fc60000000000 */
[----:B------:R-:W-:Y:S02]  /*96f0*/  @!P6 IMAD.IADD R98, R98, 0x1, -R7 ;  /* 0x000000016262e824 */ /* 0x000fe400078e0a07 */
[----:B------:R-:W-:Y:S01]  /*9700*/  @!P2 IMAD.MOV R92, RZ, RZ, -R92 ;  /* 0x000000ffff5ca224 */ /* 0x000fe200078e0a5c */
[C---:B------:R-:W-:Y:S01]  /*9710*/  ISETP.GT.U32.AND P2, PT, R7.reuse, R96, PT ;  /* 0x000000600700720c */ /* 0x040fe20003f44070 */
[----:B------:R-:W-:Y:S01]  /*9720*/  IMAD.MOV R13, RZ, RZ, -R13 ;  /* 0x000000ffff0d7224 */ /* 0x000fe200078e0a0d */
[----:B------:R-:W-:Y:S01]  /*9730*/  ISETP.GT.U32.AND P6, PT, R7, R98, PT ;  /* 0x000000620700720c */ /* 0x000fe20003fc4070 */
[----:B------:R-:W-:-:S04]  /*9740*/  IMAD.HI.U32 R0, R3, R104, RZ ;  /* 0x0000006803007227 */ /* 0x000fc800078e00ff */
[----:B------:R-:W-:Y:S02]  /*9750*/  IMAD R100, R7, R13, R100 ;  /* 0x0000000d07647224 */ /* 0x000fe400078e0264 */
[----:B------:R-:W-:-:S04]  /*9760*/  IMAD.HI.U32 R4, R3, R106, RZ ;  /* 0x0000006a03047227 */ /* 0x000fc800078e00ff */
[----:B------:R-:W-:Y:S02]  /*9770*/  IMAD.MOV R0, RZ, RZ, -R0 ;  /* 0x000000ffff007224 */ /* 0x000fe400078e0a00 */
[----:B------:R-:W-:Y:S02]  /*9780*/  IMAD.MOV R13, RZ, RZ, -R4 ;  /* 0x000000ffff0d7224 */ /* 0x000fe400078e0a04 */
[----:B------:R-:W-:Y:S01]  /*9790*/  @!P0 IMAD.MOV R90, RZ, RZ, -R90 ;  /* 0x000000ffff5a8224 */ /* 0x000fe200078e0a5a */
[C---:B------:R-:W-:Y:S01]  /*97a0*/  ISETP.GT.U32.AND P0, PT, R7.reuse, R100, PT ;  /* 0x000000640700720c */ /* 0x040fe20003f04070 */
[----:B------:R-:W-:Y:S01]  /*97b0*/  @!P1 IMAD.IADD R94, R94, 0x1, -R7 ;  /* 0x000000015e5e9824 */ /* 0x000fe200078e0a07 */
[C---:B------:R-:W-:Y:S01]  /*97c0*/  ISETP.GT.U32.AND P1, PT, R7.reuse, R102, PT ;  /* 0x000000660700720c */ /* 0x040fe20003f24070 */
[C---:B------:R-:W-:Y:S02]  /*97d0*/  IMAD R104, R7.reuse, R0, R104 ;  /* 0x0000000007687224 */ /* 0x040fe400078e0268 */
[----:B------:R-:W-:-:S02]  /*97e0*/  IMAD R106, R7, R13, R106 ;  /* 0x0000000d076a7224 */ /* 0x000fc400078e026a */
[--C-:B------:R-:W-:Y:S01]  /*97f0*/  @!P2 IMAD.IADD R96, R96, 0x1, -R7.reuse ;  /* 0x000000016060a824 */ /* 0x100fe200078e0a07 */
[C---:B------:R-:W-:Y:S01]  /*9800*/  ISETP.GT.U32.AND P2, PT, R7.reuse, R104, PT ;  /* 0x000000680700720c */ /* 0x040fe20003f44070 */
[--C-:B------:R-:W-:Y:S01]  /*9810*/  @!P6 IMAD.IADD R98, R98, 0x1, -R7.reuse ;  /* 0x000000016262e824 */ /* 0x100fe200078e0a07 */
[C---:B------:R-:W-:Y:S01]  /*9820*/  ISETP.GT.U32.AND P6, PT, R7.reuse, R106, PT ;  /* 0x0000006a0700720c */ /* 0x040fe20003fc4070 */
[----:B------:R-:W-:Y:S02]  /*9830*/  VIADD R22, R6, 0x19c ;  /* 0x0000019c06167836 */ /* 0x000fe40000000000 */
[--C-:B------:R-:W-:Y:S01]  /*9840*/  @!P0 IMAD.IADD R100, R100, 0x1, -R7.reuse ;  /* 0x0000000164648824 */ /* 0x100fe200078e0a07 */
[----:B------:R-:W-:Y:S01]  /*9850*/  ISETP.GE.AND P0, PT, R18, RZ, PT ;  /* 0x000000ff1200720c */ /* 0x000fe20003f06270 */
[--C-:B------:R-:W-:Y:S01]  /*9860*/  @!P1 IMAD.IADD R102, R102, 0x1, -R7.reuse ;  /* 0x0000000166669824 */ /* 0x100fe200078e0a07 */
[----:B------:R-:W-:Y:S01]  /*9870*/  IABS R110, R22 ;  /* 0x00000016006e7213 */ /* 0x000fe20000000000 */
[----:B------:R-:W-:Y:S01]  /*9880*/  VIADD R21, R6, 0x1a0 ;  /* 0x000001a006157836 */ /* 0x000fe20000000000 */
[----:B------:R-:W-:Y:S01]  /*9890*/  ISETP.GE.AND P1, PT, R20, RZ, PT ;  /* 0x000000ff1400720c */ /* 0x000fe20003f26270 */
[----:B------:R-:W-:Y:S01]  /*98a0*/  @!P5 IMAD.MOV R94, RZ, RZ, -R94 ;  /* 0x000000ffff5ed224 */ /* 0x000fe200078e0a5e */
[C---:B------:R-:W-:Y:S01]  /*98b0*/  ISETP.GT.U32.AND P5, PT, R7.reuse, R102, PT ;  /* 0x000000660700720c */ /* 0x040fe20003fa4070 */
[----:B------:R-:W-:Y:S01]  /*98c0*/  @!P2 IMAD.IADD R104, R104, 0x1, -R7 ;  /* 0x000000016868a824 */ /* 0x000fe200078e0a07 */
[----:B------:R-:W-:Y:S01]  /*98d0*/  ISETP.GT.U32.AND P2, PT, R7, R100, PT ;  /* 0x000000640700720c */ /* 0x000fe20003f44070 */
[----:B------:R-:W-:Y:S01]  /*98e0*/  IMAD.HI.U32 R4, R3, R110, RZ ;  /* 0x0000006e03047227 */ /* 0x000fe200078e00ff */
[----:B------:R-:W-:-:S03]  /*98f0*/  IABS R108, R21 ;  /* 0x00000015006c7213 */ /* 0x000fc60000000000 */
[----:B------:R-:W-:Y:S01]  /*9900*/  @!P6 IMAD.IADD R106, R106, 0x1, -R7 ;  /* 0x000000016a6ae824 */ /* 0x000fe200078e0a07 */
[----:B------:R-:W-:Y:S01]  /*9910*/  ISETP.GT.U32.AND P6, PT, R7, R104, PT ;  /* 0x000000680700720c */ /* 0x000fe20003fc4070 */
[----:B------:R-:W-:Y:S02]  /*9920*/  IMAD.MOV R4, RZ, RZ, -R4 ;  /* 0x000000ffff047224 */ /* 0x000fe400078e0a04 */
[----:B------:R-:W-:Y:S02]  /*9930*/  VIADD R13, R6, 0x198 ;  /* 0x00000198060d7836 */ /* 0x000fe40000000000 */
[----:B------:R-:W-:-:S03]  /*9940*/  IMAD.HI.U32 R0, R3, R108, RZ ;  /* 0x0000006c03007227 */ /* 0x000fc600078e00ff */
[----:B------:R-:W-:Y:S01]  /*9950*/  IABS R112, R13 ;  /* 0x0000000d00707213 */ /* 0x000fe20000000000 */
[C---:B------:R-:W-:Y:S02]  /*9960*/  IMAD R110, R7.reuse, R4, R110 ;  /* 0x00000004076e7224 */ /* 0x040fe400078e026e */
[----:B------:R-:W-:Y:S02]  /*9970*/  VIADD R18, R6, 0x194 ;  /* 0x0000019406127836 */ /* 0x000fe40000000000 */
[----:B------:R-:W-:Y:S02]  /*9980*/  IMAD.MOV R0, RZ, RZ, -R0 ;  /* 0x000000ffff007224 */ /* 0x000fe400078e0a00 */
[----:B------:R-:W-:Y:S01]  /*9990*/  @!P3 IMAD.MOV R96, RZ, RZ, -R96 ;  /* 0x000000ffff60b224 */ /* 0x000fe200078e0a60 */
[C---:B------:R-:W-:Y:S01]  /*99a0*/  ISETP.GT.U32.AND P3, PT, R7.reuse, R106, PT ;  /* 0x0000006a0700720c */ /* 0x040fe20003f64070 */
[--C-:B------:R-:W-:Y:S01]  /*99b0*/  @!P2 IMAD.IADD R100, R100, 0x1, -R7.reuse ;  /* 0x000000016464a824 */ /* 0x100fe200078e0a07 */
[----:B------:R-:W-:Y:S01]  /*99c0*/  IABS R114, R18 ;  /* 0x0000001200727213 */ /* 0x000fe20000000000 */
[----:B------:R-:W-:Y:S01]  /*99d0*/  @!P5 IMAD.IADD R102, R102, 0x1, -R7 ;  /* 0x000000016666d824 */ /* 0x000fe200078e0a07 */
[----:B------:R-:W-:Y:S01]  /*99e0*/  ISETP.GE.AND P2, PT, R14, RZ, PT ;  /* 0x000000ff0e00720c */ /* 0x000fe20003f46270 */
[C---:B------:R-:W-:Y:S01]  /*99f0*/  IMAD R108, R7.reuse, R0, R108 ;  /* 0x00000000076c7224 */ /* 0x040fe200078e026c */
[----:B------:R-:W-:Y:S01]  /*9a00*/  ISETP.GT.U32.AND P5, PT, R7, R110, PT ;  /* 0x0000006e0700720c */ /* 0x000fe20003fa4070 */
[----:B------:R-:W-:-:S04]  /*9a10*/  IMAD.HI.U32 R0, R3, R112, RZ ;  /* 0x0000007003007227 */ /* 0x000fc800078e00ff */
[----:B------:R-:W-:Y:S01]  /*9a20*/  @!P6 IMAD.IADD R104, R104, 0x1, -R7 ;  /* 0x000000016868e824 */ /* 0x000fe200078e0a07 */
[----:B------:R-:W-:Y:S01]  /*9a30*/  ISETP.GE.AND P6, PT, R16, RZ, PT ;  /* 0x000000ff1000720c */ /* 0x000fe20003fc6270 */
[----:B------:R-:W-:-:S04]  /*9a40*/  IMAD.HI.U32 R4, R3, R114, RZ ;  /* 0x0000007203047227 */ /* 0x000fc800078e00ff */
[----:B------:R-:W-:Y:S02]  /*9a50*/  IMAD.MOV R0, RZ, RZ, -R0 ;  /* 0x000000ffff007224 */ /* 0x000fe400078e0a00 */
[----:B------:R-:W-:Y:S01]  /*9a60*/  @!P4 IMAD.MOV R98, RZ, RZ, -R98 ;  /* 0x000000ffff62c224 */ /* 0x000fe200078e0a62 */
[C---:B------:R-:W-:Y:S01]  /*9a70*/  ISETP.GT.U32.AND P4, PT, R7.reuse, R108, PT ;  /* 0x0000006c0700720c */ /* 0x040fe20003f84070 */
[----:B------:R-:W-:Y:S02]  /*9a80*/  IMAD.MOV R4, RZ, RZ, -R4 ;  /* 0x000000ffff047224 */ /* 0x000fe400078e0a04 */
[----:B------:R-:W-:Y:S02]  /*9a90*/  IMAD R112, R7, R0, R112 ;  /* 0x0000000007707224 */ /* 0x000fe400078e0270 */
[--C-:B------:R-:W-:Y:S01]  /*9aa0*/  @!P3 IMAD.IADD R106, R106, 0x1, -R7.reuse ;  /* 0x000000016a6ab824 */ /* 0x100fe200078e0a07 */
[----:B------:R-:W-:Y:S01]  /*9ab0*/  ISETP.GE.AND P3, PT, R21, RZ, PT ;  /* 0x000000ff1500720c */ /* 0x000fe20003f66270 */
[----:B------:R-:W-:Y:S01]  /*9ac0*/  @!P5 IMAD.IADD R110, R110, 0x1, -R7 ;  /* 0x000000016e6ed824 */ /* 0x000fe200078e0a07 */
[----:B------:R-:W-:Y:S01]  /*9ad0*/  ISETP.GE.AND P5, PT, R13, RZ, PT ;  /* 0x000000ff0d00720c */ /* 0x000fe20003fa6270 */
[----:B------:R-:W-:-:S02]  /*9ae0*/  IMAD R114, R7, R4, R114 ;  /* 0x0000000407727224 */ /* 0x000fc400078e0272 */
[----:B------:R-:W-:Y:S01]  /*9af0*/  @!P2 IMAD.MOV R104, RZ, RZ, -R104 ;  /* 0x000000ffff68a224 */ /* 0x000fe200078e0a68 */
[C---:B------:R-:W-:Y:S01]  /*9b00*/  ISETP.GT.U32.AND P2, PT, R7.reuse, R112, PT ;  /* 0x000000700700720c */ /* 0x040fe20003f44070 */
[----:B------:R-:W-:Y:S01]  /*9b10*/  @!P1 IMAD.MOV R102, RZ, RZ, -R102 ;  /* 0x000000ffff669224 */ /* 0x000fe200078e0a66 */
[C---:B------:R-:W-:Y:S01]  /*9b20*/  ISETP.GT.U32.AND P1, PT, R7.reuse, R110, PT ;  /* 0x0000006e0700720c */ /* 0x040fe20003f24070 */
[----:B------:R-:W-:Y:S01]  /*9b30*/  @!P6 IMAD.MOV R106, RZ, RZ, -R106 ;  /* 0x000000ffff6ae224 */ /* 0x000fe200078e0a6a */
[C---:B------:R-:W-:Y:S01]  /*9b40*/  ISETP.GT.U32.AND P6, PT, R7.reuse, R114, PT ;  /* 0x000000720700720c */ /* 0x040fe20003fc4070 */
[--C-:B------:R-:W-:Y:S01]  /*9b50*/  @!P4 IMAD.IADD R108, R108, 0x1, -R7.reuse ;  /* 0x000000016c6cc824 */ /* 0x100fe200078e0a07 */
[----:B------:R-:W-:Y:S01]  /*9b60*/  ISETP.GE.AND P4, PT, R22, RZ, PT ;  /* 0x000000ff1600720c */ /* 0x000fe20003f86270 */
[C---:B------:R-:W-:Y:S02]  /*9b70*/  VIADD R0, R6.reuse, 0x190 ;  /* 0x0000019006007836 */ /* 0x040fe40000000000 */
[----:B------:R-:W-:Y:S01]  /*9b80*/  @!P0 IMAD.MOV R100, RZ, RZ, -R100 ;  /* 0x000000ffff648224 */ /* 0x000fe200078e0a64 */
[----:B------:R-:W-:Y:S01]  /*9b90*/  ISETP.GT.U32.AND P0, PT, R7, R108, PT ;  /* 0x0000006c0700720c */ /* 0x000fe20003f04070 */
[----:B------:R-:W-:Y:S01]  /*9ba0*/  VIADD R4, R6, 0x18c ;  /* 0x0000018c06047836 */ /* 0x000fe20000000000 */
[----:B------:R-:W-:Y:S01]  /*9bb0*/  IABS R116, R0 ;  /* 0x0000000000747213 */ /* 0x000fe20000000000 */
[----:B------:R-:W-:-:S02]  /*9bc0*/  @!P2 IMAD.IADD R112, R112, 0x1, -R7 ;  /* 0x000000017070a824 */ /* 0x000fc400078e0a07 */
[--C-:B------:R-:W-:Y:S01]  /*9bd0*/  @!P1 IMAD.IADD R110, R110, 0x1, -R7.reuse ;  /* 0x000000016e6e9824 */ /* 0x100fe200078e0a07 */
[----:B------:R-:W-:Y:S01]  /*9be0*/  ISETP.GE.AND P1, PT, R0, RZ, PT ;  /* 0x000000ff0000720c */ /* 0x000fe20003f26270 */
[--C-:B------:R-:W-:Y:S01]  /*9bf0*/  @!P6 IMAD.IADD R114, R114, 0x1, -R7.reuse ;  /* 0x000000017272e824 */ /* 0x100fe200078e0a07 */
[----:B------:R-:W-:Y:S01]  /*9c00*/  ISETP.GT.U32.AND P6, PT, R7, R112, PT ;  /* 0x000000700700720c */ /* 0x000fe20003fc4070 */
[----:B------:R-:W-:Y:S01]  /*9c10*/  IMAD.HI.U32 R0, R3, R116, RZ ;  /* 0x0000007403007227 */ /* 0x000fe200078e00ff */
[----:B------:R-:W-:Y:S02]  /*9c20*/  IABS R118, R4 ;  /* 0x0000000400767213 */ /* 0x000fe40000000000 */
[----:B------:R-:W-:Y:S01]  /*9c30*/  ISETP.GE.AND P2, PT, R4, RZ, PT ;  /* 0x000000ff0400720c */ /* 0x000fe20003f46270 */
[----:B------:R-:W-:Y:S02]  /*9c40*/  IMAD.MOV R0, RZ, RZ, -R0 ;  /* 0x000000ffff007224 */ /* 0x000fe400078e0a00 */
[----:B------:R-:W-:Y:S01]  /*9c50*/  @!P0 IMAD.IADD R108, R108, 0x1, -R7 ;  /* 0x000000016c6c8824 */ /* 0x000fe200078e0a07 */
[----:B------:R-:W-:Y:S01]  /*9c60*/  ISETP.GE.AND P0, PT, R18, RZ, PT ;  /* 0x000000ff1200720c */ /* 0x000fe20003f06270 */
[----:B------:R-:W-:-:S02]  /*9c70*/  IMAD R116, R7, R0, R116 ;  /* 0x0000000007747224 */ /* 0x000fc400078e0274 */
[----:B------:R-:W-:-:S04]  /*9c80*/  IMAD.HI.U32 R4, R3, R118, RZ ;  /* 0x0000007603047227 */ /* 0x000fc800078e00ff */
[----:B------:R-:W-:Y:S01]  /*9c90*/  @!P3 IMAD.MOV R108, RZ, RZ, -R108 ;  /* 0x000000ffff6cb224 */ /* 0x000fe200078e0a6c */
[C---:B------:R-:W-:Y:S01]  /*9ca0*/  ISETP.GT.U32.AND P3, PT, R7.reuse, R114, PT ;  /* 0x000000720700720c */ /* 0x040fe20003f64070 */
[--C-:B------:R-:W-:Y:S01]  /*9cb0*/  @!P6 IMAD.IADD R112, R112, 0x1, -R7.reuse ;  /* 0x000000017070e824 */ /* 0x100fe200078e0a07 */
[C---:B------:R-:W-:Y:S01]  /*9cc0*/  ISETP.GT.U32.AND P6, PT, R7.reuse, R116, PT ;  /* 0x000000740700720c */ /* 0x040fe20003fc4070 */
[----:B------:R-:W-:Y:S02]  /*9cd0*/  IMAD.MOV R4, RZ, RZ, -R4 ;  /* 0x000000ffff047224 */ /* 0x000fe400078e0a04 */
[C---:B------:R-:W-:Y:S02]  /*9ce0*/  VIADD R13, R6.reuse, 0x188 ;  /* 0x00000188060d7836 */ /* 0x040fe40000000000 */
[C---:B------:R-:W-:Y:S02]  /*9cf0*/  IMAD R118, R7.reuse, R4, R118 ;  /* 0x0000000407767224 */ /* 0x040fe400078e0276 */
[----:B------:R-:W-:Y:S01]  /*9d00*/  VIADD R0, R6, 0x184 ;  /* 0x0000018406007836 */ /* 0x000fe20000000000 */
[----:B------:R-:W-:Y:S01]  /*9d10*/  IABS R122, R13 ;  /* 0x0000000d007a7213 */ /* 0x000fe20000000000 */
[----:B------:R-:W-:Y:S01]  /*9d20*/  @!P5 IMAD.MOV R112, RZ, RZ, -R112 ;  /* 0x000000ffff70d224 */ /* 0x000fe200078e0a70 */
[----:B------:R-:W-:Y:S01]  /*9d30*/  ISETP.GT.U32.AND P5, PT, R7, R118, PT ;  /* 0x000000760700720c */ /* 0x000fe20003fa4070 */
[--C-:B------:R-:W-:Y:S01]  /*9d40*/  @!P3 IMAD.IADD R114, R114, 0x1, -R7.reuse ;  /* 0x000000017272b824 */ /* 0x100fe200078e0a07 */
[----:B------:R-:W-:Y:S01]  /*9d50*/  ISETP.GE.AND P3, PT, R0, RZ, PT ;  /* 0x000000ff0000720c */ /* 0x000fe20003f66270 */
[----:B------:R-:W-:Y:S01]  /*9d60*/  @!P6 IMAD.IADD R116, R116, 0x1, -R7 ;  /* 0x000000017474e824 */ /* 0x000fe200078e0a07 */
[----:B------:R-:W-:Y:S01]  /*9d70*/  IABS R120, R0 ;  /* 0x0000000000787213 */ /* 0x000fe20000000000 */
[----:B------:R-:W-:-:S03]  /*9d80*/  IMAD.HI.U32 R0, R3, R122, RZ ;  /* 0x0000007a03007227 */ /* 0x000fc600078e00ff */
[----:B------:R-:W-:Y:S01]  /*9d90*/  ISETP.GT.U32.AND P6, PT, R7, R116, PT ;  /* 0x000000740700720c */ /* 0x000fe20003fc4070 */
[----:B------:R-:W-:Y:S01]  /*9da0*/  @!P4 IMAD.MOV R110, RZ, RZ, -R110 ;  /* 0x000000ffff6ec224 */ /* 0x000fe200078e0a6e */
[----:B------:R-:W-:Y:S01]  /*9db0*/  ISETP.GE.AND P4, PT, R13, RZ, PT ;  /* 0x000000ff0d00720c */ /* 0x000fe20003f86270 */
[----:B------:R-:W-:Y:S02]  /*9dc0*/  VIADD R4, R6, 0x180 ;  /* 0x0000018006047836 */ /* 0x000fe40000000000 */
[----:B------:R-:W-:Y:S02]  /*9dd0*/  IMAD.MOV R13, RZ, RZ, -R0 ;  /* 0x000000ffff0d7224 */ /* 0x000fe400078e0a00 */
[----:B------:R-:W-:Y:S01]  /*9de0*/  IMAD.HI.U32 R0, R3, R120, RZ ;  /* 0x0000007803007227 */ /* 0x000fe200078e00ff */
[----:B------:R-:W-:-:S03]  /*9df0*/  IABS R124, R4 ;  /* 0x00000004007c7213 */ /* 0x000fc60000000000 */
[----:B------:R-:W-:Y:S02]  /*9e00*/  VIADD R14, R6, 0x17c ;  /* 0x0000017c060e7836 */ /* 0x000fe40000000000 */
[----:B------:R-:W-:Y:S02]  /*9e10*/  @!P5 IMAD.IADD R118, R118, 0x1, -R7 ;  /* 0x000000017676d824 */ /* 0x000fe400078e0a07 */
[----:B------:R-:W-:Y:S01]  /*9e20*/  IMAD.MOV R0, RZ, RZ, -R0 ;  /* 0x000000ffff007224 */ /* 0x000fe200078e0a00 */
[----:B------:R-:W-:Y:S01]  /*9e30*/  IABS R126, R14 ;  /* 0x0000000e007e7213 */ /* 0x000fe20000000000 */
[C---:B------:R-:W-:Y:S01]  /*9e40*/  IMAD R122, R7.reuse, R13, R122 ;  /* 0x0000000d077a7224 */ /* 0x040fe200078e027a */
[C---:B------:R-:W-:Y:S01]  /*9e50*/  ISETP.GT.U32.AND P5, PT, R7.reuse, R118, PT ;  /* 0x000000760700720c */ /* 0x040fe20003fa4070 */
[----:B------:R-:W-:Y:S02]  /*9e60*/  IMAD R120, R7, R0, R120 ;  /* 0x0000000007787224 */ /* 0x000fe400078e0278 */
[----:B------:R-:W-:-:S04]  /*9e70*/  IMAD.HI.U32 R0, R3, R124, RZ ;  /* 0x0000007c03007227 */ /* 0x000fc800078e00ff */
[----:B------:R-:W-:Y:S01]  /*9e80*/  @!P0 IMAD.MOV R114, RZ, RZ, -R114 ;  /* 0x000000ffff728224 */ /* 0x000fe200078e0a72 */
[----:B------:R-:W-:Y:S01]  /*9e90*/  ISETP.GE.AND P0, PT, R4, RZ, PT ;  /* 0x000000ff0400720c */ /* 0x000fe20003f06270 */
[----:B------:R-:W-:Y:S01]  /*9ea0*/  @!P6 IMAD.IADD R116, R116, 0x1, -R7 ;  /* 0x000000017474e824 */ /* 0x000fe200078e0a07 */
[----:B------:R-:W-:Y:S01]  /*9eb0*/  ISETP.GT.U32.AND P6, PT, R7, R122, PT ;  /* 0x0000007a0700720c */ /* 0x000fe20003fc4070 */
[----:B------:R-:W-:-:S04]  /*9ec0*/  IMAD.HI.U32 R4, R3, R126, RZ ;  /* 0x0000007e03047227 */ /* 0x000fc800078e00ff */
[----:B------:R-:W-:Y:S02]  /*9ed0*/  IMAD.MOV R0, RZ, RZ, -R0 ;  /* 0x000000ffff007224 */ /* 0x000fe400078e0a00 */
[----:B------:R-:W-:Y:S02]  /*9ee0*/  IMAD.MOV R4, RZ, RZ, -R4 ;  /* 0x000000ffff047224 */ /* 0x000fe400078e0a04 */
[C---:B------:R-:W-:Y:S02]  /*9ef0*/  IMAD R124, R7.reuse, R0, R124 ;  /* 0x00000000077c7224 */ /* 0x040fe400078e027c */
[C---:B------:R-:W-:Y:S02]  /*9f00*/  IMAD R126, R7.reuse, R4, R126 ;  /* 0x00000004077e7224 */ /* 0x040fe400078e027e */
[----:B------:R-:W-:Y:S01]  /*9f10*/  @!P5 IMAD.IADD R118, R118, 0x1, -R7 ;  /* 0x000000017676d824 */ /* 0x000fe200078e0a07 */
[----:B------:R-:W-:Y:S01]  /*9f20*/  ISETP.GT.U32.AND P5, PT, R7, R124, PT ;  /* 0x0000007c0700720c */ /* 0x000fe20003fa4070 */
[----:B------:R-:W-:-:S02]  /*9f30*/  VIADD R13, R6, 0x178 ;  /* 0x00000178060d7836 */ /* 0x000fc40000000000 */
[--C-:B------:R-:W-:Y:S01]  /*9f40*/  @!P6 IMAD.IADD R122, R122, 0x1, -R7.reuse ;  /* 0x000000017a7ae824 */ /* 0x100fe200078e0a07 */
[C---:B------:R-:W-:Y:S01]  /*9f50*/  ISETP.GT.U32.AND P6, PT, R7.reuse, R126, PT ;  /* 0x0000007e0700720c */ /* 0x040fe20003fc4070 */
[----:B------:R-:W-:Y:S01]  /*9f60*/  @!P1 IMAD.MOV R116, RZ, RZ, -R116 ;  /* 0x000000ffff749224 */ /* 0x000fe200078e0a74 */
[----:B------:R-:W-:Y:S01]  /*9f70*/  IABS R128, R13 ;  /* 0x0000000d00807213 */ /* 0x000fe20000000000 */
[C---:B------:R-:W-:Y:S01]  /*9f80*/  VIADD R16, R6.reuse, 0x174 ;  /* 0x0000017406107836 */ /* 0x040fe20000000000 */
[----:B------:R-:W-:Y:S01]  /*9f90*/  ISETP.GT.U32.AND P1, PT, R7, R120, PT ;  /* 0x000000780700720c */ /* 0x000fe20003f24070 */
[----:B------:R-:W-:Y:S02]  /*9fa0*/  VIADD R18, R6, 0x170 ;  /* 0x0000017006127836 */ /* 0x000fe40000000000 */
[----:B------:R-:W-:Y:S01]  /*9fb0*/  IMAD.HI.U32 R0, R3, R128, RZ ;  /* 0x0000008003007227 */ /* 0x000fe200078e00ff */
[----:B------:R-:W-:Y:S02]  /*9fc0*/  IABS R132, R16 ;  /* 0x0000001000847213 */ /* 0x000fe40000000000 */
[----:B------:R-:W-:Y:S01]  /*9fd0*/  IABS R134, R18 ;  /* 0x0000001200867213 */ /* 0x000fe20000000000 */
[----:B------:R-:W-:-:S02]  /*9fe0*/  @!P5 IMAD.IADD R124, R124, 0x1, -R7 ;  /* 0x000000017c7cd824 */ /* 0x000fc400078e0a07 */
[----:B------:R-:W-:Y:S02]  /*9ff0*/  IMAD.MOV R0, RZ, RZ, -R0 ;  /* 0x000000ffff007224 */ /* 0x000fe400078e0a00 */
[----:B------:R-:W-:Y:S01]  /*a000*/  @!P6 IMAD.IADD R126, R126, 0x1, -R7 ;  /* 0x000000017e7ee824 */ /* 0x000fe200078e0a07 */
[C---:B------:R-:W-:Y:S01]  /*a010*/  ISETP.GT.U32.AND P6, PT, R7.reuse, R124, PT ;  /* 0x0000007c0700720c */ /* 0x040fe20003fc4070 */
[----:B------:R-:W-:Y:S02]  /*a020*/  IMAD R128, R7, R0, R128 ;  /* 0x0000000007807224 */ /* 0x000fe400078e0280 */
[----:B------:R-:W-:-:S04]  /*a030*/  IMAD.HI.U32 R0, R3, R132, RZ ;  /* 0x0000008403007227 */ /* 0x000fc800078e00ff */
[--C-:B------:R-:W-:Y:S01]  /*a040*/  @!P1 IMAD.IADD R120, R120, 0x1, -R7.reuse ;  /* 0x0000000178789824 */ /* 0x100fe200078e0a07 */
[C---:B------:R-:W-:Y:S01]  /*a050*/  ISETP.GT.U32.AND P1, PT, R7.reuse, R122, PT ;  /* 0x0000007a0700720c */ /* 0x040fe20003f24070 */
[----:B------:R-:W-:Y:S02]  /*a060*/  IMAD.MOV R0, RZ, RZ, -R0 ;  /* 0x000000ffff007224 */ /* 0x000fe400078e0a00 */
[----:B------:R-:W-:Y:S01]  /*a070*/  VIADD R20, R6, 0x16c ;  /* 0x0000016c06147836 */ /* 0x000fe20000000000 */
[C---:B------:R-:W-:Y:S01]  /*a080*/  ISETP.GT.U32.AND P5, PT, R7.reuse, R120, PT ;  /* 0x000000780700720c */ /* 0x040fe20003fa4070 */
[----:B------:R-:W-:Y:S02]  /*a090*/  IMAD R132, R7, R0, R132 ;  /* 0x0000000007847224 */ /* 0x000fe400078e0284 */
[----:B------:R-:W-:Y:S01]  /*a0a0*/  @!P6 IMAD.IADD R124, R124, 0x1, -R7 ;  /* 0x000000017c7ce824 */ /* 0x000fe200078e0a07 */
[----:B------:R-:W-:Y:S01]  /*a0b0*/  IABS R140, R20 ;  /* 0x00000014008c7213 */ /* 0x000fe20000000000 */
[----:B------:R-:W-:Y:S01]  /*a0c0*/  IMAD.HI.U32 R0, R3, R134, RZ ;  /* 0x0000008603007227 */ /* 0x000fe200078e00ff */
[----:B------:R-:W-:-:S03]  /*a0d0*/  ISETP.GT.U32.AND P6, PT, R7, R132, PT ;  /* 0x000000840700720c */ /* 0x000fc60003fc4070 */
[----:B------:R-:W-:Y:S02]  /*a0e0*/  IMAD.MOV R0, RZ, RZ, -R0 ;  /* 0x000000ffff007224 */ /* 0x000fe400078e0a00 */
[----:B------:R-:W-:Y:S01]  /*a0f0*/  @!P2 IMAD.MOV R118, RZ, RZ, -R118 ;  /* 0x000000ffff76a224 */ /* 0x000fe200078e0a76 */
[C---:B------:R-:W-:Y:S01]  /*a100*/  ISETP.GT.U32.AND P2, PT, R7.reuse, R126, PT ;  /* 0x0000007e0700720c */ /* 0x040fe20003f44070 */
[--C-:B------:R-:W-:Y:S01]  /*a110*/  @!P5 IMAD.IADD R120, R120, 0x1, -R7.reuse ;  /* 0x000000017878d824 */ /* 0x100fe200078e0a07 */
[----:B------:R-:W-:Y:S01]  /*a120*/  ISETP.GE.AND P5, PT, R14, RZ, PT ;  /* 0x000000ff0e00720c */ /* 0x000fe20003fa6270 */
[----:B------:R-:W-:Y:S02]  /*a130*/  VIADD R14, R6, 0x168 ;  /* 0x00000168060e7836 */ /* 0x000fe40000000000 */
[----:B------:R-:W-:Y:S02]  /*a140*/  @!P3 IMAD.MOV R120, RZ, RZ, -R120 ;  /* 0x000000ffff78b224 */ /* 0x000fe400078e0a78 */
[----:B------:R-:W-:Y:S01]  /*a150*/  @!P6 IMAD.IADD R132, R132, 0x1, -R7 ;  /* 0x000000018484e824 */ /* 0x000fe200078e0a07 */
[----:B------:R-:W-:Y:S01]  /*a160*/  IABS R138, R14 ;  /* 0x0000000e008a7213 */ /* 0x000fe20000000000 */
[----:B------:R-:W-:-:S02]  /*a170*/  IMAD R134, R7, R0, R134 ;  /* 0x0000000007867224 */ /* 0x000fc400078e0286 */
[----:B------:R-:W-:Y:S01]  /*a180*/  @!P1 IMAD.IADD R122, R122, 0x1, -R7 ;  /* 0x000000017a7a9824 */ /* 0x000fe200078e0a07 */
[----:B------:R-:W-:Y:S01]  /*a190*/  ISETP.GT.U32.AND P3, PT, R7, R132, PT ;  /* 0x000000840700720c */ /* 0x000fe20003f64070 */
[----:B------:R-:W-:Y:S01]  /*a1a0*/  IMAD.HI.U32 R0, R3, R138, RZ ;  /* 0x0000008a03007227 */ /* 0x000fe200078e00ff */
[C---:B------:R-:W-:Y:S02]  /*a1b0*/  ISETP.GT.U32.AND P1, PT, R7.reuse, R128, PT ;  /* 0x000000800700720c */ /* 0x040fe40003f24070 */
[----:B------:R-:W-:Y:S01]  /*a1c0*/  ISETP.GT.U32.AND P6, PT, R7, R134, PT ;  /* 0x000000860700720c */ /* 0x000fe20003fc4070 */
[----:B------:R-:W-:Y:S02]  /*a1d0*/  IMAD.MOV R0, RZ, RZ, -R0 ;  /* 0x000000ffff007224 */ /* 0x000fe400078e0a00 */
[----:B------:R-:W-:-:S04]  /*a1e0*/  IMAD.HI.U32 R4, R3, R140, RZ ;  /* 0x0000008c03047227 */ /* 0x000fc800078e00ff */
[C---:B------:R-:W-:Y:S02]  /*a1f0*/  IMAD R138, R7.reuse, R0, R138 ;  /* 0x00000000078a7224 */ /* 0x040fe400078e028a */
[----:B------:R-:W-:Y:S02]  /*a200*/  IMAD.MOV R4, RZ, RZ, -R4 ;  /* 0x000000ffff047224 */ /* 0x000fe400078e0a04 */
[--C-:B------:R-:W-:Y:S01]  /*a210*/  @!P3 IMAD.IADD R132, R132, 0x1, -R7.reuse ;  /* 0x000000018484b824 */ /* 0x100fe200078e0a07 */
[----:B------:R-:W-:Y:S01]  /*a220*/  ISETP.GT.U32.AND P3, PT, R7, R138, PT ;  /* 0x0000008a0700720c */ /* 0x000fe20003f64070 */
[--C-:B------:R-:W-:Y:S01]  /*a230*/  @!P2 IMAD.IADD R126, R126, 0x1, -R7.reuse ;  /* 0x000000017e7ea824 */ /* 0x100fe200078e0a07 */
[----:B------:R-:W-:Y:S01]  /*a240*/  ISETP.GE.AND P2, PT, R13, RZ, PT ;  /* 0x000000ff0d00720c */ /* 0x000fe20003f46270 */
[----:B------:R-:W-:Y:S01]  /*a250*/  @!P1 IMAD.IADD R128, R128, 0x1, -R7 ;  /* 0x0000000180809824 */ /* 0x000fe200078e0a07 */
[----:B------:R-:W-:Y:S01]  /*a260*/  ISETP.GE.AND P1, PT, R16, RZ, PT ;  /* 0x000000ff1000720c */ /* 0x000fe20003f26270 */
[----:B------:R-:W-:-:S02]  /*a270*/  IMAD R140, R7, R4, R140 ;  /* 0x00000004078c7224 */ /* 0x000fc400078e028c */
[C---:B------:R-:W-:Y:S02]  /*a280*/  VIADD R13, R6.reuse, 0x164 ;  /* 0x00000164060d7836 */ /* 0x040fe40000000000 */
[----:B------:R-:W-:Y:S01]  /*a290*/  @!P4 IMAD.MOV R122, RZ, RZ, -R122 ;  /* 0x000000ffff7ac224 */ /* 0x000fe200078e0a7a */
[C---:B------:R-:W-:Y:S01]  /*a2a0*/  ISETP.GT.U32.AND P4, PT, R7.reuse, R128, PT ;  /* 0x000000800700720c */ /* 0x040fe20003f84070 */
[----:B------:R-:W-:Y:S01]  /*a2b0*/  @!P5 IMAD.MOV R126, RZ, RZ, -R126 ;  /* 0x000000ffff7ed224 */ /* 0x000fe200078e0a7e */
[----:B------:R-:W-:Y:S01]  /*a2c0*/  ISETP.GT.U32.AND P5, PT, R7, R140, PT ;  /* 0x0000008c0700720c */ /* 0x000fe20003fa4070 */
[----:B------:R-:W-:Y:S01]  /*a2d0*/  VIADD R16, R6, 0x160 ;  /* 0x0000016006107836 */ /* 0x000fe20000000000 */
[----:B------:R-:W-:Y:S01]  /*a2e0*/  IABS R136, R13 ;  /* 0x0000000d00887213 */ /* 0x000fe20000000000 */
[--C-:B------:R-:W-:Y:S02]  /*a2f0*/  @!P3 IMAD.IADD R138, R138, 0x1, -R7.reuse ;  /* 0x000000018a8ab824 */ /* 0x100fe400078e0a07 */
[----:B------:R-:W-:Y:S01]  /*a300*/  @!P6 IMAD.IADD R134, R134, 0x1, -R7 ;  /* 0x000000018686e824 */ /* 0x000fe200078e0a07 */
[----:B------:R-:W-:Y:S01]  /*a310*/  IABS R142, R16 ;  /* 0x00000010008e7213 */ /* 0x000fe20000000000 */
[----:B------:R-:W-:Y:S01]  /*a320*/  IMAD.HI.U32 R0, R3, R136, RZ ;  /* 0x0000008803007227 */ /* 0x000fe200078e00ff */
[----:B------:R-:W-:-:S02]  /*a330*/  ISETP.GT.U32.AND P3, PT, R7, R138, PT ;  /* 0x0000008a0700720c */ /* 0x000fc40003f64070 */
[----:B------:R-:W-:Y:S01]  /*a340*/  ISETP.GE.AND P6, PT, R14, RZ, PT ;  /* 0x000000ff0e00720c */ /* 0x000fe20003fc6270 */
[----:B------:R-:W-:Y:S02]  /*a350*/  IMAD.MOV R4, RZ, RZ, -R0 ;  /* 0x000000ffff047224 */ /* 0x000fe400078e0a00 */
[----:B------:R-:W-:-:S04]  /*a360*/  IMAD.HI.U32 R0, R3, R142, RZ ;  /* 0x0000008e03007227 */ /* 0x000fc800078e00ff */
[--C-:B------:R-:W-:Y:S01]  /*a370*/  @!P4 IMAD.IADD R128, R128, 0x1, -R7.reuse ;  /* 0x000000018080c824 */ /* 0x100fe200078e0a07 */
[----:B------:R-:W-:Y:S01]  /*a380*/  ISETP.GE.AND P4, PT, R20, RZ, PT ;  /* 0x000000ff1400720c */ /* 0x000fe20003f86270 */
[----:B------:R-:W-:Y:S01]  /*a390*/  @!P5 IMAD.IADD R140, R140, 0x1, -R7 ;  /* 0x000000018c8cd824 */ /* 0x000fe200078e0a07 */
[C---:B------:R-:W-:Y:S01]  /*a3a0*/  ISETP.GT.U32.AND P5, PT, R7.reuse, R134, PT ;  /* 0x000000860700720c */ /* 0x040fe20003fa4070 */
[----:B------:R-:W-:Y:S02]  /*a3b0*/  IMAD.MOV R0, RZ, RZ, -R0 ;  /* 0x000000ffff007224 */ /* 0x000fe400078e0a00 */
[----:B------:R-:W-:Y:S01]  /*a3c0*/  @!P2 IMAD.MOV R128, RZ, RZ, -R128 ;  /* 0x000000ffff80a224 */ /* 0x000fe200078e0a80 */
[C---:B------:R-:W-:Y:S01]  /*a3d0*/  ISETP.GT.U32.AND P2, PT, R7.reuse, R140, PT ;  /* 0x0000008c0700720c */ /* 0x040fe20003f44070 */
[----:B------:R-:W-:Y:S02]  /*a3e0*/  IMAD R142, R7, R0, R142 ;  /* 0x00000000078e7224 */ /* 0x000fe400078e028e */
[----:B------:R-:W-:-:S02]  /*a3f0*/  VIADD R14, R6, 0x15c ;  /* 0x0000015c060e7836 */ /* 0x000fc40000000000 */
[----:B------:R-:W-:Y:S01]  /*a400*/  @!P0 IMAD.MOV R124, RZ, RZ, -R124 ;  /* 0x000000ffff7c8224 */ /* 0x000fe200078e0a7c */
[----:B------:R-:W-:Y:S01]  /*a410*/  ISETP.GE.AND P0, PT, R18, RZ, PT ;  /* 0x000000ff1200720c */ /* 0x000fe20003f06270 */
[--C-:B------:R-:W-:Y:S01]  /*a420*/  @!P3 IMAD.IADD R138, R138, 0x1, -R7.reuse ;  /* 0x000000018a8ab824 */ /* 0x100fe200078e0a07 */
[C---:B------:R-:W-:Y:S01]  /*a430*/  ISETP.GT.U32.AND P3, PT, R7.reuse, R142, PT ;  /* 0x0000008e0700720c */ /* 0x040fe20003f64070 */
[----:B------:R-:W-:Y:S01]  /*a440*/  VIADD R18, R6, 0x158 ;  /* 0x0000015806127836 */ /* 0x000fe20000000000 */
[----:B------:R-:W-:Y:S01]  /*a450*/  IABS R144, R14 ;  /* 0x0000000e00907213 */ /* 0x000fe20000000000 */
[----:B------:R-:W-:Y:S02]  /*a460*/  IMAD R136, R7, R4, R136 ;  /* 0x0000000407887224 */ /* 0x000fe400078e0288 */
[----:B------:R-:W-:Y:S01]  /*a470*/  @!P2 IMAD.IADD R140, R140, 0x1, -R7 ;  /* 0x000000018c8ca824 */ /* 0x000fe200078e0a07 */
[----:B------:R-:W-:Y:S01]  /*a480*/  IABS R148, R18 ;  /* 0x0000001200947213 */ /* 0x000fe20000000000 */
[----:B------:R-:W-:Y:S01]  /*a490*/  IMAD.HI.U32 R0, R3, R144, RZ ;  /* 0x0000009003007227 */ /* 0x000fe200078e00ff */
[----:B------:R-:W-:-:S03]  /*a4a0*/  ISETP.GE.AND P2, PT, R13, RZ, PT ;  /* 0x000000ff0d00720c */ /* 0x000fc60003f46270 */
[----:B------:R-:W-:Y:S02]  /*a4b0*/  VIADD R13, R6, 0x154 ;  /* 0x00000154060d7836 */ /* 0x000fe40000000000 */
[----:B------:R-:W-:-:S03]  /*a4c0*/  IMAD.HI.U32 R4, R3, R148, RZ ;  /* 0x0000009403047227 */ /* 0x000fc600078e00ff */
[----:B------:R-:W-:Y:S01]  /*a4d0*/  IABS R146, R13 ;  /* 0x0000000d00927213 */ /* 0x000fe20000000000 */
[----:B------:R-:W-:Y:S02]  /*a4e0*/  IMAD.MOV R0, RZ, RZ, -R0 ;  /* 0x000000ffff007224 */ /* 0x000fe400078e0a00 */
[--C-:B------:R-:W-:Y:S01]  /*a4f0*/  @!P5 IMAD.IADD R134, R134, 0x1, -R7.reuse ;  /* 0x000000018686d824 */ /* 0x100fe200078e0a07 */
[C---:B------:R-:W-:Y:S01]  /*a500*/  ISETP.GT.U32.AND P5, PT, R7.reuse, R136, PT ;  /* 0x000000880700720c */ /* 0x040fe20003fa4070 */
[----:B------:R-:W-:Y:S02]  /*a510*/  @!P3 IMAD.IADD R142, R142, 0x1, -R7 ;  /* 0x000000018e8eb824 */ /* 0x000fe400078e0a07 */
[----:B------:R-:W-:Y:S02]  /*a520*/  IMAD.MOV R4, RZ, RZ, -R4 ;  /* 0x000000ffff047224 */ /* 0x000fe400078e0a04 */
[C---:B------:R-:W-:Y:S02]  /*a530*/  IMAD R144, R7.reuse, R0, R144 ;  /* 0x0000000007907224 */ /* 0x040fe400078e0290 */
[----:B------:R-:W-:Y:S01]  /*a540*/  @!P0 IMAD.MOV R134, RZ, RZ, -R134 ;  /* 0x000000ffff868224 */ /* 0x000fe200078e0a86 */
[C---:B------:R-:W-:Y:S01]  /*a550*/  ISETP.GT.U32.AND P0, PT, R7.reuse, R142, PT ;  /* 0x0000008e0700720c */ /* 0x040fe20003f04070 */
[C---:B------:R-:W-:Y:S01]  /*a560*/  IMAD R148, R7.reuse, R4, R148 ;  /* 0x0000000407947224 */ /* 0x040fe200078e0294 */
[----:B------:R-:W-:Y:S01]  /*a570*/  ISETP.GT.U32.AND P3, PT, R7, R144, PT ;  /* 0x000000900700720c */ /* 0x000fe20003f64070 */
[----:B------:R-:W-:-:S04]  /*a580*/  IMAD.HI.U32 R0, R3, R146, RZ ;  /* 0x0000009203007227 */ /* 0x000fc800078e00ff */
[----:B------:R-:W-:Y:S02]  /*a590*/  IMAD.MOV R0, RZ, RZ, -R0 ;  /* 0x000000ffff007224 */ /* 0x000fe400078e0a00 */
[----:B------:R-:W-:Y:S01]  /*a5a0*/  @!P6 IMAD.MOV R138, RZ, RZ, -R138 ;  /* 0x000000ffff8ae224 */ /* 0x000fe200078e0a8a */
[C---:B------:R-:W-:Y:S01]  /*a5b0*/  ISETP.GT.U32.AND P6, PT, R7.reuse, R148, PT ;  /* 0x000000940700720c */ /* 0x040fe20003fc4070 */
[--C-:B------:R-:W-:Y:S01]  /*a5c0*/  @!P5 IMAD.IADD R136, R136, 0x1, -R7.reuse ;  /* 0x000000018888d824 */ /* 0x100fe200078e0a07 */
[----:B------:R-:W-:Y:S01]  /*a5d0*/  ISETP.GE.AND P5, PT, R16, RZ, PT ;  /* 0x000000ff1000720c */ /* 0x000fe20003fa6270 */
[C---:B------:R-:W-:Y:S02]  /*a5e0*/  IMAD R146, R7.reuse, R0, R146 ;  /* 0x0000000007927224 */ /* 0x040fe400078e0292 */
[----:B------:R-:W-:Y:S02]  /*a5f0*/  VIADD R16, R6, 0x150 ;  /* 0x0000015006107836 */ /* 0x000fe40000000000 */
[--C-:B------:R-:W-:Y:S01]  /*a600*/  @!P0 IMAD.IADD R142, R142, 0x1, -R7.reuse ;  /* 0x000000018e8e8824 */ /* 0x100fe200078e0a07 */
[C---:B------:R-:W-:Y:S01]  /*a610*/  ISETP.GT.U32.AND P0, PT, R7.reuse, R146, PT ;  /* 0x000000920700720c */ /* 0x040fe20003f04070 */
[--C-:B------:R-:W-:Y:S01]  /*a620*/  @!P3 IMAD.IADD R144, R144, 0x1, -R7.reuse ;  /* 0x000000019090b824 */ /* 0x100fe200078e0a07 */
[----:B------:R-:W-:Y:S01]  /*a630*/  IABS R154, R16 ;  /* 0x00000010009a7213 */ /* 0x000fe20000000000 */
[----:B------:R-:W-:Y:S01]  /*a640*/  @!P1 IMAD.MOV R132, RZ, RZ, -R132 ;  /* 0x000000ffff849224 */ /* 0x000fe200078e0a84 */
[C---:B------:R-:W-:Y:S01]  /*a650*/  ISETP.GT.U32.AND P1, PT, R7.reuse, R136, PT ;  /* 0x000000880700720c */ /* 0x040fe20003f24070 */
[----:B------:R-:W-:Y:S01]  /*a660*/  @!P6 IMAD.IADD R148, R148, 0x1, -R7 ;  /* 0x000000019494e824 */ /* 0x000fe200078e0a07 */
[----:B------:R-:W-:Y:S01]  /*a670*/  ISETP.GT.U32.AND P6, PT, R7, R144, PT ;  /* 0x000000900700720c */ /* 0x000fe20003fc4070 */
[----:B------:R-:W-:Y:S01]  /*a680*/  IMAD.HI.U32 R0, R3, R154, RZ ;  /* 0x0000009a03007227 */ /* 0x000fe200078e00ff */
[----:B------:R-:W-:-:S03]  /*a690*/  ISETP.GE.AND P3, PT, R13, RZ, PT ;  /* 0x000000ff0d00720c */ /* 0x000fc60003f66270 */
[----:B------:R-:W-:Y:S02]  /*a6a0*/  VIADD R4, R6, 0x14c ;  /* 0x0000014c06047836 */ /* 0x000fe40000000000 */
[----:B------:R-:W-:Y:S02]  /*a6b0*/  IMAD.MOV R0, RZ, RZ, -R0 ;  /* 0x000000ffff007224 */ /* 0x000fe400078e0a00 */
[--C-:B------:R-:W-:Y:S01]  /*a6c0*/  @!P0 IMAD.IADD R146, R146, 0x1, -R7.reuse ;  /* 0x0000000192928824 */ /* 0x100fe200078e0a07 */
[----:B------:R-:W-:Y:S01]  /*a6d0*/  IABS R150, R4 ;  /* 0x0000000400967213 */ /* 0x000fe20000000000 */
[C---:B------:R-:W-:Y:S02]  /*a6e0*/  IMAD R154, R7.reuse, R0, R154 ;  /* 0x00000000079a7224 */ /* 0x040fe400078e029a */
[----:B------:R-:W-:Y:S01]  /*a6f0*/  @!P6 IMAD.IADD R144, R144, 0x1, -R7 ;  /* 0x000000019090e824 */ /* 0x000fe200078e0a07 */
[----:B------:R-:W-:Y:S01]  /*a700*/  ISETP.GT.U32.AND P0, PT, R7, R146, PT ;  /* 0x000000920700720c */ /* 0x000fe20003f04070 */
[----:B------:R-:W-:Y:S01]  /*a710*/  IMAD.HI.U32 R0, R3, R150, RZ ;  /* 0x0000009603007227 */ /* 0x000fe200078e00ff */
[----:B------:R-:W-:-:S03]  /*a720*/  ISETP.GT.U32.AND P6, PT, R7, R154, PT ;  /* 0x0000009a0700720c */ /* 0x000fc60003fc4070 */
[----:B------:R-:W-:Y:S01]  /*a730*/  @!P4 IMAD.MOV R140, RZ, RZ, -R140 ;  /* 0x000000ffff8cc224 */ /* 0x000fe200078e0a8c */
[----:B------:R-:W-:Y:S01]  /*a740*/  ISETP.GE.AND P4, PT, R14, RZ, PT ;  /* 0x000000ff0e00720c */ /* 0x000fe20003f86270 */
[--C-:B------:R-:W-:Y:S01]  /*a750*/  @!P1 IMAD.IADD R136, R136, 0x1, -R7.reuse ;  /* 0x0000000188889824 */ /* 0x100fe200078e0a07 */
[----:B------:R-:W-:Y:S01]  /*a760*/  ISETP.GE.AND P1, PT, R18, RZ, PT ;  /* 0x000000ff1200720c */ /* 0x000fe20003f26270 */
[----:B------:R-:W-:Y:S02]  /*a770*/  VIADD R13, R6, 0x148 ;  /* 0x00000148060d7836 */ /* 0x000fe40000000000 */
[----:B------:R-:W-:Y:S02]  /*a780*/  IMAD.MOV R0, RZ, RZ, -R0 ;  /* 0x000000ffff007224 */ /* 0x000fe400078e0a00 */
[----:B------:R-:W-:Y:S01]  /*a790*/  @!P2 IMAD.MOV R136, RZ, RZ, -R136 ;  /* 0x000000ffff88a224 */ /* 0x000fe200078e0a88 */
[C---:B------:R-:W-:Y:S01]  /*a7a0*/  ISETP.GT.U32.AND P2, PT, R7.reuse, R148, PT ;  /* 0x000000940700720c */ /* 0x040fe20003f44070 */
[C---:B------:R-:W-:Y:S01]  /*a7b0*/  IMAD R150, R7.reuse, R0, R150 ;  /* 0x0000000007967224 */ /* 0x040fe200078e0296 */
[----:B------:R-:W-:Y:S01]  /*a7c0*/  IABS R156, R13 ;  /* 0x0000000d009c7213 */ /* 0x000fe20000000000 */
[----:B------:R-:W-:Y:S01]  /*a7d0*/  @!P5 IMAD.MOV R142, RZ, RZ, -R142 ;  /* 0x000000ffff8ed224 */ /* 0x000fe200078e0a8e */
[----:B------:R-:W-:Y:S01]  /*a7e0*/  ISETP.GE.AND P5, PT, R16, RZ, PT ;  /* 0x000000ff1000720c */ /* 0x000fe20003fa6270 */
[----:B------:R-:W-:Y:S01]  /*a7f0*/  @!P0 IMAD.IADD R146, R146, 0x1, -R7 ;  /* 0x0000000192928824 */ /* 0x000fe200078e0a07 */
[----:B------:R-:W-:Y:S01]  /*a800*/  ISETP.GT.U32.AND P0, PT, R7, R150, PT ;  /* 0x000000960700720c */ /* 0x000fe20003f04070 */
[----:B------:R-:W-:-:S02]  /*a810*/  VIADD R16, R6, 0x140 ;  /* 0x0000014006107836 */ /* 0x000fc40000000000 */
[----:B------:R-:W-:-:S03]  /*a820*/  IMAD.HI.U32 R0, R3, R156, RZ ;  /* 0x0000009c03007227 */ /* 0x000fc600078e00ff */
[----:B------:R-:W-:Y:S01]  /*a830*/  IABS R160, R16 ;  /* 0x0000001000a07213 */ /* 0x000fe20000000000 */
[--C-:B------:R-:W-:Y:S01]  /*a840*/  @!P6 IMAD.IADD R154, R154, 0x1, -R7.reuse ;  /* 0x000000019a9ae824 */ /* 0x100fe200078e0a07 */
[----:B------:R-:W-:Y:S01]  /*a850*/  ISETP.GE.AND P6, PT, R13, RZ, PT ;  /* 0x000000ff0d00720c */ /* 0x000fe20003fc6270 */
[----:B------:R-:W-:Y:S02]  /*a860*/  IMAD.MOV R0, RZ, RZ, -R0 ;  /* 0x000000ffff007224 */ /* 0x000fe400078e0a00 */
[----:B------:R-:W-:Y:S01]  /*a870*/  @!P4 IMAD.MOV R144, RZ, RZ, -R144 ;  /* 0x000000ffff90c224 */ /* 0x000fe200078e0a90 */
[C---:B------:R-:W-:Y:S01]  /*a880*/  ISETP.GT.U32.AND P4, PT, R7.reuse, R154, PT ;  /* 0x0000009a0700720c */ /* 0x040fe20003f84070 */
[----:B------:R-:W-:Y:S01]  /*a890*/  @!P2 IMAD.IADD R148, R148, 0x1, -R7 ;  /* 0x000000019494a824 */ /* 0x000fe200078e0a07 */
[----:B------:R-:W-:Y:S01]  /*a8a0*/  ISETP.GE.AND P2, PT, R4, RZ, PT ;  /* 0x000000ff0400720c */ /* 0x000fe20003f46270 */
[----:B------:R-:W-:Y:S02]  /*a8b0*/  VIADD R14, R6, 0x144 ;  /* 0x00000144060e7836 */ /* 0x000fe40000000000 */
[----:B------:R-:W-:-:S02]  /*a8c0*/  IMAD R156, R7, R0, R156 ;  /* 0x00000000079c7224 */ /* 0x000fc400078e029c */
        /* <DEDUP_REMOVED lines=8> */
[--C-:B------:R-:W-:Y:S01]  /*a950*/  @!P4 IMAD.IADD R154, R154, 0x1, -R7.reuse ;  /* 0x000000019a9ac824 */ /* 0x100fe200078e0a07 */
[----:B------:R-:W-:Y:S01]  /*a960*/  ISETP.GE.AND P4, PT, R16, RZ, PT ;  /* 0x000000ff1000720c */ /* 0x000fe20003f86270 */
[C---:B------:R-:W-:Y:S02]  /*a970*/  IMAD R160, R7.reuse, R4, R160 ;  /* 0x0000000407a07224 */ /* 0x040fe400078e02a0 */
[----:B------:R-:W-:Y:S02]  /*a980*/  IMAD.MOV R0, RZ, RZ, -R0 ;  /* 0x000000ffff007224 */ /* 0x000fe400078e0a00 */
[----:B------:R-:W-:Y:S01]  /*a990*/  @!P5 IMAD.MOV R154, RZ, RZ, -R154 ;  /* 0x000000ffff9ad224 */ /* 0x000fe200078e0a9a */
[C---:B------:R-:W-:Y:S01]  /*a9a0*/  ISETP.GT.U32.AND P5, PT, R7.reuse, R160, PT ;  /* 0x000000a00700720c */ /* 0x040fe20003fa4070 */
[----:B------:R-:W-:Y:S02]  /*a9b0*/  IMAD R158, R7, R0, R158 ;  /* 0x00000000079e7224 */ /* 0x000fe400078e029e */
[----:B------:R-:W-:-:S02]  /*a9c0*/  @!P1 IMAD.IADD R156, R156, 0x1, -R7 ;  /* 0x000000019c9c9824 */ /* 0x000fc400078e0a07 */
[--C-:B------:R-:W-:Y:S01]  /*a9d0*/  @!P0 IMAD.IADD R150, R150, 0x1, -R7.reuse ;  /* 0x0000000196968824 */ /* 0x100fe200078e0a07 */
[C---:B------:R-:W-:Y:S01]  /*a9e0*/  ISETP.GT.U32.AND P0, PT, R7.reuse, R158, PT ;  /* 0x0000009e0700720c */ /* 0x040fe20003f04070 */
[----:B------:R-:W-:Y:S01]  /*a9f0*/  @!P3 IMAD.MOV R146, RZ, RZ, -R146 ;  /* 0x000000ffff92b224 */ /* 0x000fe200078e0a92 */
[C---:B------:R-:W-:Y:S01]  /*aa00*/  ISETP.GT.U32.AND P1, PT, R7.reuse, R156, PT ;  /* 0x0000009c0700720c */ /* 0x040fe20003f24070 */
[----:B------:R-:W-:Y:S01]  /*aa10*/  VIADD R13, R6, 0x13c ;  /* 0x0000013c060d7836 */ /* 0x000fe20000000000 */
[----:B------:R-:W-:Y:S01]  /*aa20*/  ISETP.GE.AND P3, PT, R14, RZ, PT ;  /* 0x000000ff0e00720c */ /* 0x000fe20003f66270 */
[----:B------:R-:W-:Y:S02]  /*aa30*/  VIADD R14, R6, 0x134 ;  /* 0x00000134060e7836 */ /* 0x000fe40000000000 */
[--C-:B------:R-:W-:Y:S01]  /*aa40*/  @!P5 IMAD.IADD R160, R160, 0x1, -R7.reuse ;  /* 0x00000001a0a0d824 */ /* 0x100fe200078e0a07 */
[----:B------:R-:W-:Y:S01]  /*aa50*/  IABS R162, R13 ;  /* 0x0000000d00a27213 */ /* 0x000fe20000000000 */
[----:B------:R-:W-:Y:S01]  /*aa60*/  VIADD R4, R6, 0x138 ;  /* 0x0000013806047836 */ /* 0x000fe20000000000 */
[----:B------:R-:W-:Y:S01]  /*aa70*/  IABS R164, R14 ;  /* 0x0000000e00a47213 */ /* 0x000fe20000000000 */
[----:B------:R-:W-:Y:S01]  /*aa80*/  @!P2 IMAD.MOV R150, RZ, RZ, -R150 ;  /* 0x000000ffff96a224 */ /* 0x000fe200078e0a96 */
[----:B------:R-:W-:Y:S01]  /*aa90*/  ISETP.GT.U32.AND P5, PT, R7, R160, PT ;  /* 0x000000a00700720c */ /* 0x000fe20003fa4070 */
[--C-:B------:R-:W-:Y:S01]  /*aaa0*/  @!P0 IMAD.IADD R158, R158, 0x1, -R7.reuse ;  /* 0x000000019e9e8824 */ /* 0x100fe200078e0a07 */
[----:B------:R-:W-:Y:S01]  /*aab0*/  IABS R166, R4 ;  /* 0x0000000400a67213 */ /* 0x000fe20000000000 */
[----:B------:R-:W-:Y:S01]  /*aac0*/  @!P1 IMAD.IADD R156, R156, 0x1, -R7 ;  /* 0x000000019c9c9824 */ /* 0x000fe200078e0a07 */
[----:B------:R-:W-:Y:S01]  /*aad0*/  ISETP.GE.AND P1, PT, R4, RZ, PT ;  /* 0x000000ff0400720c */ /* 0x000fe20003f26270 */
[----:B------:R-:W-:Y:S01]  /*aae0*/  IMAD.HI.U32 R4, R3, R164, RZ ;  /* 0x000000a403047227 */ /* 0x000fe200078e00ff */
[----:B------:R-:W-:-:S02]  /*aaf0*/  ISETP.GT.U32.AND P0, PT, R7, R158, PT ;  /* 0x0000009e0700720c */ /* 0x000fc40003f04070 */
[----:B------:R-:W-:Y:S01]  /*ab00*/  ISETP.GE.AND P2, PT, R13, RZ, PT ;  /* 0x000000ff0d00720c */ /* 0x000fe20003f46270 */
[----:B------:R-:W-:-:S04]  /*ab10*/  IMAD.HI.U32 R0, R3, R162, RZ ;  /* 0x000000a203007227 */ /* 0x000fc800078e00ff */
[----:B------:R-:W-:Y:S02]  /*ab20*/  IMAD.MOV R4, RZ, RZ, -R4 ;  /* 0x000000ffff047224 */ /* 0x000fe400078e0a04 */
[----:B------:R-:W-:Y:S02]  /*ab30*/  IMAD.MOV R13, RZ, RZ, -R0 ;  /* 0x000000ffff0d7224 */ /* 0x000fe400078e0a00 */
[C---:B------:R-:W-:Y:S02]  /*ab40*/  IMAD R164, R7.reuse, R4, R164 ;  /* 0x0000000407a47224 */ /* 0x040fe400078e02a4 */
[----:B------:R-:W-:Y:S02]  /*ab50*/  @!P5 IMAD.IADD R160, R160, 0x1, -R7 ;  /* 0x00000001a0a0d824 */ /* 0x000fe400078e0a07 */
[C---:B------:R-:W-:Y:S02]  /*ab60*/  IMAD R162, R7.reuse, R13, R162 ;  /* 0x0000000d07a27224 */ /* 0x040fe400078e02a2 */
[----:B------:R-:W-:Y:S01]  /*ab70*/  @!P4 IMAD.MOV R160, RZ, RZ, -R160 ;  /* 0x000000ffffa0c224 */ /* 0x000fe200078e0aa0 */
[----:B------:R-:W-:Y:S01]  /*ab80*/  ISETP.GT.U32.AND P4, PT, R7, R164, PT ;  /* 0x000000a40700720c */ /* 0x000fe20003f84070 */
[----:B------:R-:W-:Y:S01]  /*ab90*/  @!P6 IMAD.MOV R156, RZ, RZ, -R156 ;  /* 0x000000ffff9ce224 */ /* 0x000fe200078e0a9c */
[----:B------:R-:W-:Y:S01]  /*aba0*/  ISETP.GE.AND P6, PT, R14, RZ, PT ;  /* 0x000000ff0e00720c */ /* 0x000fe20003fc6270 */
[----:B------:R-:W-:-:S04]  /*abb0*/  IMAD.HI.U32 R0, R3, R166, RZ ;  /* 0x000000a603007227 */ /* 0x000fc800078e00ff */
[--C-:B------:R-:W-:Y:S01]  /*abc0*/  @!P0 IMAD.IADD R158, R158, 0x1, -R7.reuse ;  /* 0x000000019e9e8824 */ /* 0x100fe200078e0a07 */
[C---:B------:R-:W-:Y:S01]  /*abd0*/  ISETP.GT.U32.AND P0, PT, R7.reuse, R162, PT ;  /* 0x000000a20700720c */ /* 0x040fe20003f04070 */
[C---:B------:R-:W-:Y:S02]  /*abe0*/  VIADD R14, R6.reuse, 0x12c ;  /* 0x0000012c060e7836 */ /* 0x040fe40000000000 */
[----:B------:R-:W-:Y:S02]  /*abf0*/  IMAD.MOV R0, RZ, RZ, -R0 ;  /* 0x000000ffff007224 */ /* 0x000fe400078e0a00 */
[----:B------:R-:W-:Y:S01]  /*ac00*/  VIADD R18, R6, 0x124 ;  /* 0x0000012406127836 */ /* 0x000fe20000000000 */
[----:B------:R-:W-:Y:S01]  /*ac10*/  IABS R170, R14 ;  /* 0x0000000e00aa7213 */ /* 0x000fe20000000000 */
[----:B------:R-:W-:Y:S02]  /*ac20*/  IMAD R166, R7, R0, R166 ;  /* 0x0000000007a67224 */ /* 0x000fe400078e02a6 */
[----:B------:R-:W-:Y:S01]  /*ac30*/  @!P4 IMAD.IADD R164, R164, 0x1, -R7 ;  /* 0x00000001a4a4c824 */ /* 0x000fe200078e0a07 */
[----:B------:R-:W-:Y:S01]  /*ac40*/  IABS R174, R18 ;  /* 0x0000001200ae7213 */ /* 0x000fe20000000000 */
[----:B------:R-:W-:-:S03]  /*ac50*/  IMAD.HI.U32 R4, R3, R170, RZ ;  /* 0x000000aa03047227 */ /* 0x000fc600078e00ff */
[C---:B------:R-:W-:Y:S01]  /*ac60*/  ISETP.GT.U32.AND P4, PT, R7.reuse, R164, PT ;  /* 0x000000a40700720c */ /* 0x040fe20003f84070 */
[----:B------:R-:W-:Y:S01]  /*ac70*/  @!P3 IMAD.MOV R158, RZ, RZ, -R158 ;  /* 0x000000ffff9eb224 */ /* 0x000fe200078e0a9e */
[C---:B------:R-:W-:Y:S01]  /*ac80*/  ISETP.GT.U32.AND P3, PT, R7.reuse, R166, PT ;  /* 0x000000a60700720c */ /* 0x040fe20003f64070 */
[----:B------:R-:W-:Y:S02]  /*ac90*/  VIADD R0, R6, 0x130 ;  /* 0x0000013006007836 */ /* 0x000fe40000000000 */
[----:B------:R-:W-:Y:S02]  /*aca0*/  @!P0 IMAD.IADD R162, R162, 0x1, -R7 ;  /* 0x00000001a2a28824 */ /* 0x000fe400078e0a07 */
[----:B------:R-:W-:Y:S01]  /*acb0*/  IMAD.MOV R4, RZ, RZ, -R4 ;  /* 0x000000ffff047224 */ /* 0x000fe200078e0a04 */
[----:B------:R-:W-:Y:S01]  /*acc0*/  IABS R168, R0 ;  /* 0x0000000000a87213 */ /* 0x000fe20000000000 */
[----:B------:R-:W-:Y:S01]  /*acd0*/  VIADD R16, R6, 0x128 ;  /* 0x0000012806107836 */ /* 0x000fe20000000000 */
[C---:B------:R-:W-:Y:S01]  /*ace0*/  ISETP.GT.U32.AND P0, PT, R7.reuse, R162, PT ;  /* 0x000000a20700720c */ /* 0x040fe20003f04070 */
[----:B------:R-:W-:Y:S01]  /*acf0*/  IMAD R170, R7, R4, R170 ;  /* 0x0000000407aa7224 */ /* 0x000fe200078e02aa */
[----:B------:R-:W-:Y:S01]  /*ad00*/  ISETP.GE.AND P5, PT, R0, RZ, PT ;  /* 0x000000ff0000720c */ /* 0x000fe20003fa6270 */
[----:B------:R-:W-:Y:S01]  /*ad10*/  IMAD.HI.U32 R4, R3, R174, RZ ;  /* 0x000000ae03047227 */ /* 0x000fe200078e00ff */
[----:B------:R-:W-:-:S03]  /*ad20*/  IABS R172, R16 ;  /* 0x0000001000ac7213 */ /* 0x000fc60000000000 */
[----:B------:R-:W-:-:S04]  /*ad30*/  IMAD.HI.U32 R0, R3, R168, RZ ;  /* 0x000000a803007227 */ /* 0x000fc800078e00ff */
[----:B------:R-:W-:Y:S02]  /*ad40*/  IMAD.MOV R4, RZ, RZ, -R4 ;  /* 0x000000ffff047224 */ /* 0x000fe400078e0a04 */
[--C-:B------:R-:W-:Y:S02]  /*ad50*/  @!P3 IMAD.IADD R166, R166, 0x1, -R7.reuse ;  /* 0x00000001a6a6b824 */ /* 0x100fe400078e0a07 */
[----:B------:R-:W-:Y:S02]  /*ad60*/  IMAD.MOV R13, RZ, RZ, -R0 ;  /* 0x000000ffff0d7224 */ /* 0x000fe400078e0a00 */
[C---:B------:R-:W-:Y:S01]  /*ad70*/  IMAD R174, R7.reuse, R4, R174 ;  /* 0x0000000407ae7224 */ /* 0x040fe200078e02ae */
[C---:B------:R-:W-:Y:S01]  /*ad80*/  ISETP.GT.U32.AND P3, PT, R7.reuse, R166, PT ;  /* 0x000000a60700720c */ /* 0x040fe20003f64070 */
[--C-:B------:R-:W-:Y:S02]  /*ad90*/  @!P4 IMAD.IADD R164, R164, 0x1, -R7.reuse ;  /* 0x00000001a4a4c824 */ /* 0x100fe400078e0a07 */
[----:B------:R-:W-:Y:S01]  /*ada0*/  @!P0 IMAD.IADD R162, R162, 0x1, -R7 ;  /* 0x00000001a2a28824 */ /* 0x000fe200078e0a07 */
[----:B------:R-:W-:Y:S01]  /*adb0*/  ISETP.GE.AND P0, PT, R14, RZ, PT ;  /* 0x000000ff0e00720c */ /* 0x000fe20003f06270 */
[----:B------:R-:W-:-:S02]  /*adc0*/  IMAD R168, R7, R13, R168 ;  /* 0x0000000d07a87224 */ /* 0x000fc400078e02a8 */
[----:B------:R-:W-:Y:S01]  /*add0*/  @!P6 IMAD.MOV R164, RZ, RZ, -R164 ;  /* 0x000000ffffa4e224 */ /* 0x000fe200078e0aa4 */
[----:B------:R-:W-:Y:S01]  /*ade0*/  ISETP.GT.U32.AND P6, PT, R7, R174, PT ;  /* 0x000000ae0700720c */ /* 0x000fe20003fc4070 */
[----:B------:R-:W-:Y:S02]  /*adf0*/  VIADD R13, R6, 0x120 ;  /* 0x00000120060d7836 */ /* 0x000fe40000000000 */
[----:B------:R-:W-:-:S03]  /*ae00*/  IMAD.HI.U32 R0, R3, R172, RZ ;  /* 0x000000ac03007227 */ /* 0x000fc600078e00ff */
[----:B------:R-:W-:Y:S01]  /*ae10*/  IABS R176, R13 ;  /* 0x0000000d00b07213 */ /* 0x000fe20000000000 */
[----:B------:R-:W-:Y:S01]  /*ae20*/  @!P2 IMAD.MOV R162, RZ, RZ, -R162 ;  /* 0x000000ffffa2a224 */ /* 0x000fe200078e0aa2 */
[C---:B------:R-:W-:Y:S01]  /*ae30*/  ISETP.GT.U32.AND P2, PT, R7.reuse, R170, PT ;  /* 0x000000aa0700720c */ /* 0x040fe20003f44070 */
[----:B------:R-:W-:Y:S02]  /*ae40*/  IMAD.MOV R0, RZ, RZ, -R0 ;  /* 0x000000ffff007224 */ /* 0x000fe400078e0a00 */
[----:B------:R-:W-:Y:S02]  /*ae50*/  VIADD R14, R6, 0x11c ;  /* 0x0000011c060e7836 */ /* 0x000fe40000000000 */
[----:B------:R-:W-:Y:S02]  /*ae60*/  IMAD R172, R7, R0, R172 ;  /* 0x0000000007ac7224 */ /* 0x000fe400078e02ac */
[----:B------:R-:W-:Y:S01]  /*ae70*/  IMAD.HI.U32 R0, R3, R176, RZ ;  /* 0x000000b003007227 */ /* 0x000fe200078e00ff */
[----:B------:R-:W-:-:S02]  /*ae80*/  IABS R178, R14 ;  /* 0x0000000e00b27213 */ /* 0x000fc40000000000 */
[C---:B------:R-:W-:Y:S01]  /*ae90*/  ISETP.GT.U32.AND P4, PT, R7.reuse, R172, PT ;  /* 0x000000ac0700720c */ /* 0x040fe20003f84070 */
[--C-:B------:R-:W-:Y:S01]  /*aea0*/  @!P3 IMAD.IADD R166, R166, 0x1, -R7.reuse ;  /* 0x00000001a6a6b824 */ /* 0x100fe200078e0a07 */
[C---:B------:R-:W-:Y:S01]  /*aeb0*/  ISETP.GT.U32.AND P3, PT, R7.reuse, R168, PT ;  /* 0x000000a80700720c */ /* 0x040fe20003f64070 */
[--C-:B------:R-:W-:Y:S02]  /*aec0*/  @!P6 IMAD.IADD R174, R174, 0x1, -R7.reuse ;  /* 0x00000001aeaee824 */ /* 0x100fe400078e0a07 */
[----:B------:R-:W-:Y:S02]  /*aed0*/  IMAD.MOV R0, RZ, RZ, -R0 ;  /* 0x000000ffff007224 */ /* 0x000fe400078e0a00 */
[----:B------:R-:W-:Y:S01]  /*aee0*/  @!P2 IMAD.IADD R170, R170, 0x1, -R7 ;  /* 0x00000001aaaaa824 */ /* 0x000fe200078e0a07 */
[C---:B------:R-:W-:Y:S01]  /*aef0*/  ISETP.GT.U32.AND P6, PT, R7.reuse, R174, PT ;  /* 0x000000ae0700720c */ /* 0x040fe20003fc4070 */
[----:B------:R-:W-:Y:S02]  /*af00*/  IMAD R176, R7, R0, R176 ;  /* 0x0000000007b07224 */ /* 0x000fe400078e02b0 */
[----:B------:R-:W-:Y:S01]  /*af10*/  IMAD.HI.U32 R0, R3, R178, RZ ;  /* 0x000000b203007227 */ /* 0x000fe200078e00ff */
[----:B------:R-:W-:-:S03]  /*af20*/  ISETP.GT.U32.AND P2, PT, R7, R170, PT ;  /* 0x000000aa0700720c */ /* 0x000fc60003f44070 */
[----:B------:R-:W-:Y:S02]  /*af30*/  IMAD.MOV R0, RZ, RZ, -R0 ;  /* 0x000000ffff007224 */ /* 0x000fe400078e0a00 */
[--C-:B------:R-:W-:Y:S02]  /*af40*/  @!P3 IMAD.IADD R168, R168, 0x1, -R7.reuse ;  /* 0x00000001a8a8b824 */ /* 0x100fe400078e0a07 */
[--C-:B------:R-:W-:Y:S02]  /*af50*/  @!P4 IMAD.IADD R172, R172, 0x1, -R7.reuse ;  /* 0x00000001acacc824 */ /* 0x100fe400078e0a07 */
[C---:B------:R-:W-:Y:S01]  /*af60*/  IMAD R178, R7.reuse, R0, R178 ;  /* 0x0000000007b27224 */ /* 0x040fe200078e02b2 */
[C---:B------:R-:W-:Y:S01]  /*af70*/  ISETP.GT.U32.AND P3, PT, R7.reuse, R168, PT ;  /* 0x000000a80700720c */ /* 0x040fe20003f64070 */
[----:B------:R-:W-:Y:S01]  /*af80*/  @!P1 IMAD.MOV R166, RZ, RZ, -R166 ;  /* 0x000000ffffa69224 */ /* 0x000fe200078e0aa6 */
[----:B------:R-:W-:Y:S01]  /*af90*/  ISETP.GE.AND P1, PT, R16, RZ, PT ;  /* 0x000000ff1000720c */ /* 0x000fe20003f26270 */
[----:B------:R-:W-:Y:S01]  /*afa0*/  VIADD R16, R6, 0x118 ;  /* 0x0000011806107836 */ /* 0x000fe20000000000 */
[C---:B------:R-:W-:Y:S01]  /*afb0*/  ISETP.GT.U32.AND P4, PT, R7.reuse, R172, PT ;  /* 0x000000ac0700720c */ /* 0x040fe20003f84070 */
[--C-:B------:R-:W-:Y:S01]  /*afc0*/  @!P6 IMAD.IADD R174, R174, 0x1, -R7.reuse ;  /* 0x00000001aeaee824 */ /* 0x100fe200078e0a07 */
[C---:B------:R-:W-:Y:S01]  /*afd0*/  ISETP.GT.U32.AND P6, PT, R7.reuse, R178, PT ;  /* 0x000000b20700720c */ /* 0x040fe20003fc4070 */
[----:B------:R-:W-:Y:S01]  /*afe0*/  @!P2 IMAD.IADD R170, R170, 0x1, -R7 ;  /* 0x00000001aaaaa824 */ /* 0x000fe200078e0a07 */
[----:B------:R-:W-:Y:S01]  /*aff0*/  IABS R184, R16 ;  /* 0x0000001000b87213 */ /* 0x000fe20000000000 */
[----:B------:R-:W-:Y:S01]  /*b000*/  VIADD R0, R6, 0x114 ;  /* 0x0000011406007836 */ /* 0x000fe20000000000 */
[----:B------:R-:W-:Y:S01]  /*b010*/  ISETP.GT.U32.AND P2, PT, R7, R176, PT ;  /* 0x000000b00700720c */ /* 0x000fe20003f44070 */
[----:B------:R-:W-:Y:S01]  /*b020*/  @!P0 IMAD.MOV R170, RZ, RZ, -R170 ;  /* 0x000000ffffaa8224 */ /* 0x000fe200078e0aaa */
[----:B------:R-:W-:Y:S01]  /*b030*/  ISETP.GE.AND P0, PT, R14, RZ, PT ;  /* 0x000000ff0e00720c */ /* 0x000fe20003f06270 */
[----:B------:R-:W-:Y:S01]  /*b040*/  IMAD.HI.U32 R4, R3, R184, RZ ;  /* 0x000000b803047227 */ /* 0x000fe200078e00ff */
[----:B------:R-:W-:-:S03]  /*b050*/  IABS R182, R0 ;  /* 0x0000000000b67213 */ /* 0x000fc60000000000 */
[--C-:B------:R-:W-:Y:S01]  /*b060*/  @!P3 IMAD.IADD R168, R168, 0x1, -R7.reuse ;  /* 0x00000001a8a8b824 */ /* 0x100fe200078e0a07 */
[----:B------:R-:W-:Y:S01]  /*b070*/  ISETP.GE.AND P3, PT, R18, RZ, PT ;  /* 0x000000ff1200720c */ /* 0x000fe20003f66270 */
[----:B------:R-:W-:Y:S02]  /*b080*/  IMAD.MOV R4, RZ, RZ, -R4 ;  /* 0x000000ffff047224 */ /* 0x000fe400078e0a04 */
[--C-:B------:R-:W-:Y:S01]  /*b090*/  @!P4 IMAD.IADD R172, R172, 0x1, -R7.reuse ;  /* 0x00000001acacc824 */ /* 0x100fe200078e0a07 */
[----:B------:R-:W-:Y:S01]  /*b0a0*/  ISETP.GE.AND P4, PT, R16, RZ, PT ;  /* 0x000000ff1000720c */ /* 0x000fe20003f86270 */
[--C-:B------:R-:W-:Y:S02]  /*b0b0*/  @!P6 IMAD.IADD R178, R178, 0x1, -R7.reuse ;  /* 0x00000001b2b2e824 */ /* 0x100fe400078e0a07 */
[C---:B------:R-:W-:Y:S02]  /*b0c0*/  IMAD R184, R7.reuse, R4, R184 ;  /* 0x0000000407b87224 */ /* 0x040fe400078e02b8 */
[----:B------:R-:W-:Y:S01]  /*b0d0*/  @!P2 IMAD.IADD R176, R176, 0x1, -R7 ;  /* 0x00000001b0b0a824 */ /* 0x000fe200078e0a07 */
[----:B------:R-:W-:Y:S01]  /*b0e0*/  ISETP.GT.U32.AND P6, PT, R7, R178, PT ;  /* 0x000000b20700720c */ /* 0x000fe20003fc4070 */
[----:B------:R-:W-:-:S02]  /*b0f0*/  VIADD R4, R6, 0x110 ;  /* 0x0000011006047836 */ /* 0x000fc40000000000 */
[----:B------:R-:W-:Y:S01]  /*b100*/  @!P1 IMAD.MOV R172, RZ, RZ, -R172 ;  /* 0x000000ffffac9224 */ /* 0x000fe200078e0aac */
[----:B------:R-:W-:Y:S01]  /*b110*/  ISETP.GE.AND P1, PT, R0, RZ, PT ;  /* 0x000000ff0000720c */ /* 0x000fe20003f26270 */
[----:B------:R-:W-:Y:S01]  /*b120*/  IMAD.HI.U32 R0, R3, R182, RZ ;  /* 0x000000b603007227 */ /* 0x000fe200078e00ff */
[----:B------:R-:W-:Y:S02]  /*b130*/  ISETP.GT.U32.AND P2, PT, R7, R176, PT ;  /* 0x000000b00700720c */ /* 0x000fe40003f44070 */
[----:B------:R-:W-:Y:S01]  /*b140*/  IABS R180, R4 ;  /* 0x0000000400b47213 */ /* 0x000fe20000000000 */
[----:B------:R-:W-:Y:S02]  /*b150*/  IMAD.MOV R0, RZ, RZ, -R0 ;  /* 0x000000ffff007224 */ /* 0x000fe400078e0a00 */
[----:B------:R-:W-:Y:S01]  /*b160*/  @!P5 IMAD.MOV R168, RZ, RZ, -R168 ;  /* 0x000000ffffa8d224 */ /* 0x000fe200078e0aa8 */
[----:B------:R-:W-:Y:S01]  /*b170*/  ISETP.GE.AND P5, PT, R13, RZ, PT ;  /* 0x000000ff0d00720c */ /* 0x000fe20003fa6270 */
[----:B------:R-:W-:Y:S01]  /*b180*/  @!P3 IMAD.MOV R174, RZ, RZ, -R174 ;  /* 0x000000ffffaeb224 */ /* 0x000fe200078e0aae */
[----:B------:R-:W-:Y:S01]  /*b190*/  ISETP.GE.AND P3, PT, R4, RZ, PT ;  /* 0x000000ff0400720c */ /* 0x000fe20003f66270 */
[----:B------:R-:W-:-:S04]  /*b1a0*/  IMAD.HI.U32 R4, R3, R180, RZ ;  /* 0x000000b403047227 */ /* 0x000fc800078e00ff */
[C---:B------:R-:W-:Y:S02]  /*b1b0*/  IMAD R182, R7.reuse, R0, R182 ;  /* 0x0000000007b67224 */ /* 0x040fe400078e02b6 */
[----:B------:R-:W-:Y:S02]  /*b1c0*/  IMAD.MOV R4, RZ, RZ, -R4 ;  /* 0x000000ffff047224 */ /* 0x000fe400078e0a04 */
[--C-:B------:R-:W-:Y:S01]  /*b1d0*/  @!P6 IMAD.IADD R178, R178, 0x1, -R7.reuse ;  /* 0x00000001b2b2e824 */ /* 0x100fe200078e0a07 */
[C---:B------:R-:W-:Y:S01]  /*b1e0*/  ISETP.GT.U32.AND P6, PT, R7.reuse, R182, PT ;  /* 0x000000b60700720c */ /* 0x040fe20003fc4070 */
[----:B------:R-:W-:Y:S01]  /*b1f0*/  @!P2 IMAD.IADD R176, R176, 0x1, -R7 ;  /* 0x00000001b0b0a824 */ /* 0x000fe200078e0a07 */
[C---:B------:R-:W-:Y:S01]  /*b200*/  ISETP.GT.U32.AND P2, PT, R7.reuse, R184, PT ;  /* 0x000000b80700720c */ /* 0x040fe20003f44070 */
[----:B------:R-:W-:Y:S02]  /*b210*/  IMAD R180, R7, R4, R180 ;  /* 0x0000000407b47224 */ /* 0x000fe400078e02b4 */
[----:B------:R-:W-:-:S02]  /*b220*/  @!P5 IMAD.MOV R176, RZ, RZ, -R176 ;  /* 0x000000ffffb0d224 */ /* 0x000fc400078e0ab0 */
[C---:B------:R-:W-:Y:S01]  /*b230*/  VIADD R13, R6.reuse, 0x10c ;  /* 0x0000010c060d7836 */ /* 0x040fe20000000000 */
[----:B------:R-:W-:Y:S01]  /*b240*/  ISETP.GT.U32.AND P5, PT, R7, R180, PT ;  /* 0x000000b40700720c */ /* 0x000fe20003fa4070 */
[C---:B------:R-:W-:Y:S02]  /*b250*/  VIADD R14, R6.reuse, 0x108 ;  /* 0x00000108060e7836 */ /* 0x040fe40000000000 */
[----:B------:R-:W-:Y:S01]  /*b260*/  VIADD R16, R6, 0x104 ;  /* 0x0000010406107836 */ /* 0x000fe20000000000 */
[----:B------:R-:W-:Y:S01]  /*b270*/  IABS R194, R13 ;  /* 0x0000000d00c27213 */ /* 0x000fe20000000000 */
[--C-:B------:R-:W-:Y:S01]  /*b280*/  @!P6 IMAD.IADD R182, R182, 0x1, -R7.reuse ;  /* 0x00000001b6b6e824 */ /* 0x100fe200078e0a07 */
[----:B------:R-:W-:Y:S01]  /*b290*/  IABS R192, R14 ;  /* 0x0000000e00c07213 */ /* 0x000fe20000000000 */
[----:B------:R-:W-:Y:S01]  /*b2a0*/  @!P2 IMAD.IADD R184, R184, 0x1, -R7 ;  /* 0x00000001b8b8a824 */ /* 0x000fe200078e0a07 */
[----:B------:R-:W-:Y:S01]  /*b2b0*/  IABS R190, R16 ;  /* 0x0000001000be7213 */ /* 0x000fe20000000000 */
[----:B------:R-:W-:Y:S01]  /*b2c0*/  IMAD.HI.U32 R0, R3, R194, RZ ;  /* 0x000000c203007227 */ /* 0x000fe200078e00ff */
[----:B------:R-:W-:-:S02]  /*b2d0*/  ISETP.GT.U32.AND P6, PT, R7, R182, PT ;  /* 0x000000b60700720c */ /* 0x000fc40003fc4070 */
[----:B------:R-:W-:Y:S01]  /*b2e0*/  ISETP.GT.U32.AND P2, PT, R7, R184, PT ;  /* 0x000000b80700720c */ /* 0x000fe20003f44070 */
[----:B------:R-:W-:Y:S02]  /*b2f0*/  @!P5 IMAD.IADD R180, R180, 0x1, -R7 ;  /* 0x00000001b4b4d824 */ /* 0x000fe400078e0a07 */
[----:B------:R-:W-:Y:S02]  /*b300*/  IMAD.MOV R0, RZ, RZ, -R0 ;  /* 0x000000ffff007224 */ /* 0x000fe400078e0a00 */
[----:B------:R-:W-:Y:S01]  /*b310*/  IMAD.HI.U32 R4, R3, R192, RZ ;  /* 0x000000c003047227 */ /* 0x000fe200078e00ff */
[----:B------:R-:W-:-:S03]  /*b320*/  ISETP.GT.U32.AND P5, PT, R7, R180, PT ;  /* 0x000000b40700720c */ /* 0x000fc60003fa4070 */
[C---:B------:R-:W-:Y:S02]  /*b330*/  IMAD R194, R7.reuse, R0, R194 ;  /* 0x0000000007c27224 */ /* 0x040fe400078e02c2 */
[----:B------:R-:W-:Y:S02]  /*b340*/  IMAD.MOV R4, RZ, RZ, -R4 ;  /* 0x000000ffff047224 */ /* 0x000fe400078e0a04 */
[----:B------:R-:W-:Y:S02]  /*b350*/  VIADD R18, R6, 0x100 ;  /* 0x0000010006127836 */ /* 0x000fe40000000000 */
[----:B------:R-:W-:Y:S01]  /*b360*/  @!P6 IMAD.IADD R182, R182, 0x1, -R7 ;  /* 0x00000001b6b6e824 */ /* 0x000fe200078e0a07 */
[----:B------:R-:W-:Y:S01]  /*b370*/  ISETP.GT.U32.AND P6, PT, R7, R194, PT ;  /* 0x000000c20700720c */ /* 0x000fe20003fc4070 */
[----:B------:R-:W-:Y:S01]  /*b380*/  IMAD.HI.U32 R0, R3, R190, RZ ;  /* 0x000000be03007227 */ /* 0x000fe200078e00ff */
[----:B------:R-:W-:-:S03]  /*b390*/  IABS R188, R18 ;  /* 0x0000001200bc7213 */ /* 0x000fc60000000000 */
[----:B------:R-:W-:Y:S01]  /*b3a0*/  @!P0 IMAD.MOV R178, RZ, RZ, -R178 ;  /* 0x000000ffffb28224 */ /* 0x000fe200078e0ab2 */
[----:B------:R-:W-:Y:S01]  /*b3b0*/  ISETP.GE.AND P0, PT, R13, RZ, PT ;  /* 0x000000ff0d00720c */ /* 0x000fe20003f06270 */
[C---:B------:R-:W-:Y:S02]  /*b3c0*/  IMAD R192, R7.reuse, R4, R192 ;  /* 0x0000000407c07224 */ /* 0x040fe400078e02c0 */
[----:B------:R-:W-:Y:S02]  /*b3d0*/  IMAD.MOV R13, RZ, RZ, -R0 ;  /* 0x000000ffff0d7224 */ /* 0x000fe400078e0a00 */
[----:B------:R-:W-:Y:S01]  /*b3e0*/  @!P5 IMAD.IADD R180, R180, 0x1, -R7 ;  /* 0x00000001b4b4d824 */ /* 0x000fe200078e0a07 */
[----:B------:R-:W-:Y:S01]  /*b3f0*/  ISETP.GT.U32.AND P5, PT, R7, R192, PT ;  /* 0x000000c00700720c */ /* 0x000fe20003fa4070 */
[----:B------:R-:W-:-:S04]  /*b400*/  IMAD.HI.U32 R0, R3, R188, RZ ;  /* 0x000000bc03007227 */ /* 0x000fc800078e00ff */
[C---:B------:R-:W-:Y:S02]  /*b410*/  IMAD R190, R7.reuse, R13, R190 ;  /* 0x0000000d07be7224 */ /* 0x040fe400078e02be */
[--C-:B------:R-:W-:Y:S01]  /*b420*/  @!P2 IMAD.IADD R184, R184, 0x1, -R7.reuse ;  /* 0x00000001b8b8a824 */ /* 0x100fe200078e0a07 */
[----:B------:R-:W-:Y:S01]  /*b430*/  ISETP.GE.AND P2, PT, R14, RZ, PT ;  /* 0x000000ff0e00720c */ /* 0x000fe20003f46270 */
[----:B------:R-:W-:Y:S02]  /*b440*/  VIADD R20, R6, 0xfc ;  /* 0x000000fc06147836 */ /* 0x000fe40000000000 */
[----:B------:R-:W-:Y:S02]  /*b450*/  IMAD.MOV R14, RZ, RZ, -R0 ;  /* 0x000000ffff0e7224 */ /* 0x000fe400078e0a00 */
[--C-:B------:R-:W-:Y:S01]  /*b460*/  @!P6 IMAD.IADD R194, R194, 0x1, -R7.reuse ;  /* 0x00000001c2c2e824 */ /* 0x100fe200078e0a07 */
[C---:B------:R-:W-:Y:S01]  /*b470*/  ISETP.GT.U32.AND P6, PT, R7.reuse, R190, PT ;  /* 0x000000be0700720c */ /* 0x040fe20003fc4070 */
[----:B------:R-:W-:Y:S01]  /*b480*/  IMAD R188, R7, R14, R188 ;  /* 0x0000000e07bc7224 */ /* 0x000fe200078e02bc */
[----:B------:R-:W-:Y:S01]  /*b490*/  IABS R186, R20 ;  /* 0x0000001400ba7213 */ /* 0x000fe20000000000 */
[----:B------:R-:W-:-:S02]  /*b4a0*/  @!P5 IMAD.IADD R192, R192, 0x1, -R7 ;  /* 0x00000001c0c0d824 */ /* 0x000fc400078e0a07 */
[C---:B------:R-:W-:Y:S01]  /*b4b0*/  VIADD R21, R6.reuse, 0xf8 ;  /* 0x000000f806157836 */ /* 0x040fe20000000000 */
[----:B------:R-:W-:Y:S01]  /*b4c0*/  ISETP.GT.U32.AND P5, PT, R7, R188, PT ;  /* 0x000000bc0700720c */ /* 0x000fe20003fa4070 */
[----:B------:R-:W-:Y:S02]  /*b4d0*/  VIADD R22, R6, 0xf4 ;  /* 0x000000f406167836 */ /* 0x000fe40000000000 */
[----:B------:R-:W-:Y:S01]  /*b4e0*/  IMAD.HI.U32 R4, R3, R186, RZ ;  /* 0x000000ba03047227 */ /* 0x000fe200078e00ff */
[----:B------:R-:W-:Y:S02]  /*b4f0*/  IABS R196, R21 ;  /* 0x0000001500c47213 */ /* 0x000fe40000000000 */
[----:B------:R-:W-:Y:S01]  /*b500*/  IABS R198, R22 ;  /* 0x0000001600c67213 */ /* 0x000fe20000000000 */
[----:B------:R-:W-:Y:S02]  /*b510*/  IMAD.MOV R4, RZ, RZ, -R4 ;  /* 0x000000ffff047224 */ /* 0x000fe400078e0a04 */
[----:B------:R-:W-:Y:S01]  /*b520*/  @!P6 IMAD.IADD R190, R190, 0x1, -R7 ;  /* 0x00000001bebee824 */ /* 0x000fe200078e0a07 */
[C---:B------:R-:W-:Y:S01]  /*b530*/  ISETP.GT.U32.AND P6, PT, R7.reuse, R192, PT ;  /* 0x000000c00700720c */ /* 0x040fe20003fc4070 */
[----:B------:R-:W-:-:S02]  /*b540*/  IMAD R186, R7, R4, R186 ;  /* 0x0000000407ba7224 */ /* 0x000fc400078e02ba */
[----:B------:R-:W-:Y:S01]  /*b550*/  @!P1 IMAD.MOV R182, RZ, RZ, -R182 ;  /* 0x000000ffffb69224 */ /* 0x000fe200078e0ab6 */
[----:B------:R-:W-:Y:S01]  /*b560*/  ISETP.GT.U32.AND P1, PT, R7, R190, PT ;  /* 0x000000be0700720c */ /* 0x000fe20003f24070 */
[----:B------:R-:W-:-:S04]  /*b570*/  IMAD.HI.U32 R13, R3, R196, RZ ;  /* 0x000000c4030d7227 */ /* 0x000fc800078e00ff */
[----:B------:R-:W-:-:S04]  /*b580*/  IMAD.HI.U32 R0, R3, R198, RZ ;  /* 0x000000c603007227 */ /* 0x000fc800078e00ff */
[----:B------:R-:W-:Y:S01]  /*b590*/  @!P4 IMAD.MOV R184, RZ, RZ, -R184 ;  /* 0x000000ffffb8c224 */ /* 0x000fe200078e0ab8 */
[C---:B------:R-:W-:Y:S01]  /*b5a0*/  ISETP.GT.U32.AND P4, PT, R7.reuse, R194, PT ;  /* 0x000000c20700720c */ /* 0x040fe20003f84070 */
[----:B------:R-:W-:Y:S02]  /*b5b0*/  @!P5 IMAD.IADD R188, R188, 0x1, -R7 ;  /* 0x00000001bcbcd824 */ /* 0x000fe400078e0a07 */
[----:B------:R-:W-:Y:S01]  /*b5c0*/  @!P3 IMAD.MOV R180, RZ, RZ, -R180 ;  /* 0x000000ffffb4b224 */ /* 0x000fe200078e0ab4 */
[C---:B------:R-:W-:Y:S01]  /*b5d0*/  ISETP.GT.U32.AND P3, PT, R7.reuse, R186, PT ;  /* 0x000000ba0700720c */ /* 0x040fe20003f64070 */
[----:B------:R-:W-:Y:S01]  /*b5e0*/  IMAD.MOV R13, RZ, RZ, -R13 ;  /* 0x000000ffff0d7224 */ /* 0x000fe200078e0a0d */
[C---:B------:R-:W-:Y:S01]  /*b5f0*/  ISETP.GT.U32.AND P5, PT, R7.reuse, R188, PT ;  /* 0x000000bc0700720c */ /* 0x040fe20003fa4070 */
[----:B------:R-:W-:Y:S02]  /*b600*/  IMAD.MOV R0, RZ, RZ, -R0 ;  /* 0x000000ffff007224 */ /* 0x000fe400078e0a00 */
[----:B------:R-:W-:-:S02]  /*b610*/  IMAD R196, R7, R13, R196 ;  /* 0x0000000d07c47224 */ /* 0x000fc400078e02c4 */
[C---:B------:R-:W-:Y:S02]  /*b620*/  VIADD R14, R6.reuse, 0xec ;  /* 0x000000ec060e7836 */ /* 0x040fe40000000000 */
[----:B------:R-:W-:Y:S02]  /*b630*/  VIADD R13, R6, 0xf0 ;  /* 0x000000f0060d7836 */ /* 0x000fe40000000000 */
[C---:B------:R-:W-:Y:S01]  /*b640*/  IMAD R198, R7.reuse, R0, R198 ;  /* 0x0000000007c67224 */ /* 0x040fe200078e02c6 */
[----:B------:R-:W-:Y:S01]  /*b650*/  IABS R202, R14 ;  /* 0x0000000e00ca7213 */ /* 0x000fe20000000000 */
[--C-:B------:R-:W-:Y:S01]  /*b660*/  @!P1 IMAD.IADD R190, R190, 0x1, -R7.reuse ;  /* 0x00000001bebe9824 */ /* 0x100fe200078e0a07 */
[----:B------:R-:W-:Y:S01]  /*b670*/  IABS R200, R13 ;  /* 0x0000000d00c87213 */ /* 0x000fe20000000000 */
[--C-:B------:R-:W-:Y:S01]  /*b680*/  @!P4 IMAD.IADD R194, R194, 0x1, -R7.reuse ;  /* 0x00000001c2c2c824 */ /* 0x100fe200078e0a07 */
[C---:B------:R-:W-:Y:S01]  /*b690*/  ISETP.GT.U32.AND P1, PT, R7.reuse, R198, PT ;  /* 0x000000c60700720c */ /* 0x040fe20003f24070 */
[--C-:B------:R-:W-:Y:S01]  /*b6a0*/  @!P6 IMAD.IADD R192, R192, 0x1, -R7.reuse ;  /* 0x00000001c0c0e824 */ /* 0x100fe200078e0a07 */
[----:B------:R-:W-:Y:S01]  /*b6b0*/  ISETP.GE.AND P6, PT, R16, RZ, PT ;  /* 0x000000ff1000720c */ /* 0x000fe20003fc6270 */
[----:B------:R-:W-:Y:S01]  /*b6c0*/  @!P3 IMAD.IADD R186, R186, 0x1, -R7 ;  /* 0x00000001babab824 */ /* 0x000fe200078e0a07 */
[----:B------:R-:W-:Y:S01]  /*b6d0*/  ISETP.GT.U32.AND P4, PT, R7, R196, PT ;  /* 0x000000c40700720c */ /* 0x000fe20003f84070 */
[----:B------:R-:W-:Y:S01]  /*b6e0*/  IMAD.HI.U32 R4, R3, R202, RZ ;  /* 0x000000ca03047227 */ /* 0x000fe200078e00ff */
[----:B------:R-:W-:-:S03]  /*b6f0*/  ISETP.GE.AND P3, PT, R20, RZ, PT ;  /* 0x000000ff1400720c */ /* 0x000fc60003f66270 */
[----:B------:R-:W-:-:S04]  /*b700*/  IMAD.HI.U32 R0, R3, R200, RZ ;  /* 0x000000c803007227 */ /* 0x000fc800078e00ff */
[----:B------:R-:W-:Y:S01]  /*b710*/  @!P5 IMAD.IADD R188, R188, 0x1, -R7 ;  /* 0x00000001bcbcd824 */ /* 0x000fe200078e0a07 */
[----:B------:R-:W-:Y:S01]  /*b720*/  ISETP.GE.AND P5, PT, R18, RZ, PT ;  /* 0x000000ff1200720c */ /* 0x000fe20003fa6270 */
[----:B------:R-:W-:Y:S01]  /*b730*/  @!P0 IMAD.MOV R194, RZ, RZ, -R194 ;  /* 0x000000ffffc28224 */ /* 0x000fe200078e0ac2 */
[C---:B------:R-:W-:Y:S01]  /*b740*/  ISETP.GT.U32.AND P0, PT, R7.reuse, R186, PT ;  /* 0x000000ba0700720c */ /* 0x040fe20003f04070 */
[----:B------:R-:W-:Y:S02]  /*b750*/  IMAD.MOV R4, RZ, RZ, -R4 ;  /* 0x000000ffff047224 */ /* 0x000fe400078e0a04 */
[----:B------:R-:W-:Y:S02]  /*b760*/  IMAD.MOV R0, RZ, RZ, -R0 ;  /* 0x000000ffff007224 */ /* 0x000fe400078e0a00 */
[C---:B------:R-:W-:Y:S02]  /*b770*/  IMAD R202, R7.reuse, R4, R202 ;  /* 0x0000000407ca7224 */ /* 0x040fe400078e02ca */
[----:B------:R-:W-:-:S02]  /*b780*/  IMAD R200, R7, R0, R200 ;  /* 0x0000000007c87224 */ /* 0x000fc400078e02c8 */
[----:B------:R-:W-:Y:S02]  /*b790*/  VIADD R4, R6, 0xe8 ;  /* 0x000000e806047836 */ /* 0x000fe40000000000 */
[--C-:B------:R-:W-:Y:S02]  /*b7a0*/  @!P1 IMAD.IADD R198, R198, 0x1, -R7.reuse ;  /* 0x00000001c6c69824 */ /* 0x100fe400078e0a07 */
[----:B------:R-:W-:Y:S01]  /*b7b0*/  @!P6 IMAD.MOV R190, RZ, RZ, -R190 ;  /* 0x000000ffffbee224 */ /* 0x000fe200078e0abe */
[C---:B------:R-:W-:Y:S01]  /*b7c0*/  ISETP.GT.U32.AND P6, PT, R7.reuse, R200, PT ;  /* 0x000000c80700720c */ /* 0x040fe20003fc4070 */
[--C-:B------:R-:W-:Y:S01]  /*b7d0*/  @!P4 IMAD.IADD R196, R196, 0x1, -R7.reuse ;  /* 0x00000001c4c4c824 */ /* 0x100fe200078e0a07 */
[C---:B------:R-:W-:Y:S01]  /*b7e0*/  ISETP.GT.U32.AND P1, PT, R7.reuse, R198, PT ;  /* 0x000000c60700720c */ /* 0x040fe20003f24070 */
[----:B------:R-:W-:Y:S01]  /*b7f0*/  @!P5 IMAD.MOV R188, RZ, RZ, -R188 ;  /* 0x000000ffffbcd224 */ /* 0x000fe200078e0abc */
[----:B------:R-:W-:Y:S01]  /*b800*/  IABS R206, R4 ;  /* 0x0000000400ce7213 */ /* 0x000fe20000000000 */
[----:B------:R-:W-:Y:S01]  /*b810*/  @!P0 IMAD.IADD R186, R186, 0x1, -R7 ;  /* 0x00000001baba8824 */ /* 0x000fe200078e0a07 */
[----:B------:R-:W-:Y:S01]  /*b820*/  ISETP.GE.AND P5, PT, R22, RZ, PT ;  /* 0x000000ff1600720c */ /* 0x000fe20003fa6270 */
[----:B------:R-:W-:Y:S01]  /*b830*/  @!P2 IMAD.MOV R192, RZ, RZ, -R192 ;  /* 0x000000ffffc0a224 */ /* 0x000fe200078e0ac0 */
[----:B------:R-:W-:Y:S01]  /*b840*/  ISETP.GT.U32.AND P0, PT, R7, R202, PT ;  /* 0x000000ca0700720c */ /* 0x000fe20003f04070 */
[----:B------:R-:W-:Y:S01]  /*b850*/  IMAD.HI.U32 R0, R3, R206, RZ ;  /* 0x000000ce03007227 */ /* 0x000fe200078e00ff */
[----:B------:R-:W-:-:S02]  /*b860*/  ISETP.GT.U32.AND P2, PT, R7, R196, PT ;  /* 0x000000c40700720c */ /* 0x000fc40003f44070 */
[----:B------:R-:W-:Y:S01]  /*b870*/  ISETP.GE.AND P4, PT, R21, RZ, PT ;  /* 0x000000ff1500720c */ /* 0x000fe20003f86270 */
[----:B------:R-:W-:Y:S02]  /*b880*/  IMAD.MOV R0, RZ, RZ, -R0 ;  /* 0x000000ffff007224 */ /* 0x000fe400078e0a00 */
[--C-:B------:R-:W-:Y:S01]  /*b890*/  @!P1 IMAD.IADD R198, R198, 0x1, -R7.reuse ;  /* 0x00000001c6c69824 */ /* 0x100fe200078e0a07 */
[----:B------:R-:W-:Y:S01]  /*b8a0*/  ISETP.GE.AND P1, PT, R14, RZ, PT ;  /* 0x000000ff0e00720c */ /* 0x000fe20003f26270 */
[--C-:B------:R-:W-:Y:S01]  /*b8b0*/  @!P6 IMAD.IADD R200, R200, 0x1, -R7.reuse ;  /* 0x00000001c8c8e824 */ /* 0x100fe200078e0a07 */
[----:B------:R-:W-:Y:S01]  /*b8c0*/  ISETP.GE.AND P6, PT, R4, RZ, PT ;  /* 0x000000ff0400720c */ /* 0x000fe20003fc6270 */
[C---:B------:R-:W-:Y:S02]  /*b8d0*/  IMAD R206, R7.reuse, R0, R206 ;  /* 0x0000000007ce7224 */ /* 0x040fe400078e02ce */
[----:B------:R-:W-:Y:S01]  /*b8e0*/  @!P0 IMAD.IADD R202, R202, 0x1, -R7 ;  /* 0x00000001caca8824 */ /* 0x000fe200078e0a07 */
[C---:B------:R-:W-:Y:S01]  /*b8f0*/  ISETP.GT.U32.AND P0, PT, R7.reuse, R200, PT ;  /* 0x000000c80700720c */ /* 0x040fe20003f04070 */
[----:B------:R-:W-:Y:S01]  /*b900*/  @!P5 IMAD.MOV R198, RZ, RZ, -R198 ;  /* 0x000000ffffc6d224 */ /* 0x000fe200078e0ac6 */
[----:B------:R-:W-:Y:S01]  /*b910*/  ISETP.GT.U32.AND P5, PT, R7, R206, PT ;  /* 0x000000ce0700720c */ /* 0x000fe20003fa4070 */
[----:B------:R-:W-:-:S02]  /*b920*/  VIADD R16, R6, 0xe4 ;  /* 0x000000e406107836 */ /* 0x000fc40000000000 */
[----:B------:R-:W-:Y:S01]  /*b930*/  @!P2 IMAD.IADD R196, R196, 0x1, -R7 ;  /* 0x00000001c4c4a824 */ /* 0x000fe200078e0a07 */
[----:B------:R-:W-:Y:S01]  /*b940*/  ISETP.GE.AND P2, PT, R13, RZ, PT ;  /* 0x000000ff0d00720c */ /* 0x000fe20003f46270 */
[C---:B------:R-:W-:Y:S01]  /*b950*/  VIADD R0, R6.reuse, 0xe0 ;  /* 0x000000e006007836 */ /* 0x040fe20000000000 */
[----:B------:R-:W-:Y:S01]  /*b960*/  IABS R204, R16 ;  /* 0x0000001000cc7213 */ /* 0x000fe20000000000 */
[----:B------:R-:W-:Y:S01]  /*b970*/  @!P4 IMAD.MOV R196, RZ, RZ, -R196 ;  /* 0x000000ffffc4c224 */ /* 0x000fe200078e0ac4 */
[----:B------:R-:W-:Y:S01]  /*b980*/  ISETP.GT.U32.AND P4, PT, R7, R202, PT ;  /* 0x000000ca0700720c */ /* 0x000fe20003f84070 */
[----:B------:R-:W-:Y:S01]  /*b990*/  VIADD R14, R6, 0xd8 ;  /* 0x000000d8060e7836 */ /* 0x000fe20000000000 */
[----:B------:R-:W-:Y:S01]  /*b9a0*/  IABS R212, R0 ;  /* 0x0000000000d47213 */ /* 0x000fe20000000000 */
[----:B------:R-:W-:-:S03]  /*b9b0*/  IMAD.HI.U32 R4, R3, R204, RZ ;  /* 0x000000cc03047227 */ /* 0x000fc600078e00ff */
[----:B------:R-:W-:Y:S01]  /*b9c0*/  IABS R208, R14 ;  /* 0x0000000e00d07213 */ /* 0x000fe20000000000 */
[--C-:B------:R-:W-:Y:S01]  /*b9d0*/  @!P0 IMAD.IADD R200, R200, 0x1, -R7.reuse ;  /* 0x00000001c8c88824 */ /* 0x100fe200078e0a07 */
[----:B------:R-:W-:Y:S01]  /*b9e0*/  ISETP.GE.AND P0, PT, R0, RZ, PT ;  /* 0x000000ff0000720c */ /* 0x000fe20003f06270 */
[----:B------:R-:W-:Y:S02]  /*b9f0*/  @!P5 IMAD.IADD R206, R206, 0x1, -R7 ;  /* 0x00000001ceced824 */ /* 0x000fe400078e0a07 */
[----:B------:R-:W-:Y:S02]  /*ba00*/  IMAD.MOV R4, RZ, RZ, -R4 ;  /* 0x000000ffff047224 */ /* 0x000fe400078e0a04 */
[----:B------:R-:W-:Y:S01]  /*ba10*/  @!P2 IMAD.MOV R200, RZ, RZ, -R200 ;  /* 0x000000ffffc8a224 */ /* 0x000fe200078e0ac8 */
[----:B------:R-:W-:Y:S01]  /*ba20*/  ISETP.GT.U32.AND P2, PT, R7, R206, PT ;  /* 0x000000ce0700720c */ /* 0x000fe20003f44070 */
[----:B------:R-:W-:-:S04]  /*ba30*/  IMAD.HI.U32 R0, R3, R212, RZ ;  /* 0x000000d403007227 */ /* 0x000fc800078e00ff */
[C---:B------:R-:W-:Y:S02]  /*ba40*/  IMAD R204, R7.reuse, R4, R204 ;  /* 0x0000000407cc7224 */ /* 0x040fe400078e02cc */
[----:B------:R-:W-:Y:S02]  /*ba50*/  VIADD R4, R6, 0xdc ;  /* 0x000000dc06047836 */ /* 0x000fe40000000000 */
[----:B------:R-:W-:Y:S02]  /*ba60*/  IMAD.MOV R0, RZ, RZ, -R0 ;  /* 0x000000ffff007224 */ /* 0x000fe400078e0a00 */
[--C-:B------:R-:W-:Y:S01]  /*ba70*/  @!P4 IMAD.IADD R202, R202, 0x1, -R7.reuse ;  /* 0x00000001cacac824 */ /* 0x100fe200078e0a07 */
[----:B------:R-:W-:Y:S01]  /*ba80*/  IABS R210, R4 ;  /* 0x0000000400d27213 */ /* 0x000fe20000000000 */
[C---:B------:R-:W-:Y:S01]  /*ba90*/  IMAD R212, R7.reuse, R0, R212 ;  /* 0x0000000007d47224 */ /* 0x040fe200078e02d4 */
[----:B------:R-:W-:Y:S01]  /*baa0*/  ISETP.GE.AND P5, PT, R4, RZ, PT ;  /* 0x000000ff0400720c */ /* 0x000fe20003fa6270 */
[----:B------:R-:W-:Y:S01]  /*bab0*/  @!P2 IMAD.IADD R206, R206, 0x1, -R7 ;  /* 0x00000001cecea824 */ /* 0x000fe200078e0a07 */
[----:B------:R-:W-:Y:S01]  /*bac0*/  ISETP.GT.U32.AND P4, PT, R7, R204, PT ;  /* 0x000000cc0700720c */ /* 0x000fe20003f84070 */
[----:B------:R-:W-:Y:S01]  /*bad0*/  IMAD.HI.U32 R4, R3, R210, RZ ;  /* 0x000000d203047227 */ /* 0x000fe200078e00ff */
[----:B------:R-:W-:-:S03]  /*bae0*/  ISETP.GT.U32.AND P2, PT, R7, R212, PT ;  /* 0x000000d40700720c */ /* 0x000fc60003f44070 */
[----:B------:R-:W-:Y:S02]  /*baf0*/  IMAD.MOV R4, RZ, RZ, -R4 ;  /* 0x000000ffff047224 */ /* 0x000fe400078e0a04 */
[----:B------:R-:W-:-:S04]  /*bb00*/  IMAD.HI.U32 R13, R3, R208, RZ ;  /* 0x000000d0030d7227 */ /* 0x000fc800078e00ff */
[C---:B------:R-:W-:Y:S02]  /*bb10*/  IMAD R210, R7.reuse, R4, R210 ;  /* 0x0000000407d27224 */ /* 0x040fe400078e02d2 */
[----:B------:R-:W-:Y:S02]  /*bb20*/  IMAD.MOV R13, RZ, RZ, -R13 ;  /* 0x000000ffff0d7224 */ /* 0x000fe400078e0a0d */
[----:B------:R-:W-:Y:S02]  /*bb30*/  VIADD R4, R6, 0xd4 ;  /* 0x000000d406047836 */ /* 0x000fe40000000000 */
[--C-:B------:R-:W-:Y:S02]  /*bb40*/  @!P4 IMAD.IADD R204, R204, 0x1, -R7.reuse ;  /* 0x00000001ccccc824 */ /* 0x100fe400078e0a07 */
[C---:B------:R-:W-:Y:S01]  /*bb50*/  IMAD R208, R7.reuse, R13, R208 ;  /* 0x0000000d07d07224 */ /* 0x040fe200078e02d0 */
[----:B------:R-:W-:Y:S01]  /*bb60*/  IABS R214, R4 ;  /* 0x0000000400d67213 */ /* 0x000fe20000000000 */
[----:B------:R-:W-:Y:S01]  /*bb70*/  @!P2 IMAD.IADD R212, R212, 0x1, -R7 ;  /* 0x00000001d4d4a824 */ /* 0x000fe200078e0a07 */
[C---:B------:R-:W-:Y:S01]  /*bb80*/  ISETP.GT.U32.AND P4, PT, R7.reuse, R204, PT ;  /* 0x000000cc0700720c */ /* 0x040fe20003f84070 */
[----:B------:R-:W-:Y:S01]  /*bb90*/  @!P6 IMAD.MOV R206, RZ, RZ, -R206 ;  /* 0x000000ffffcee224 */ /* 0x000fe200078e0ace */
[----:B------:R-:W-:Y:S01]  /*bba0*/  ISETP.GT.U32.AND P2, PT, R7, R208, PT ;  /* 0x000000d00700720c */ /* 0x000fe20003f44070 */
[----:B------:R-:W-:Y:S01]  /*bbb0*/  IMAD.HI.U32 R0, R3, R214, RZ ;  /* 0x000000d603007227 */ /* 0x000fe200078e00ff */
[----:B------:R-:W-:-:S03]  /*bbc0*/  ISETP.GT.U32.AND P6, PT, R7, R212, PT ;  /* 0x000000d40700720c */ /* 0x000fc60003fc4070 */
[----:B------:R-:W-:Y:S01]  /*bbd0*/  @!P3 IMAD.MOV R186, RZ, RZ, -R186 ;  /* 0x000000ffffbab224 */ /* 0x000fe200078e0aba */
[----:B------:R-:W-:Y:S01]  /*bbe0*/  ISETP.GE.AND P3, PT, R16, RZ, PT ;  /* 0x000000ff1000720c */ /* 0x000fe20003f66270 */
[----:B------:R-:W-:Y:S02]  /*bbf0*/  IMAD.MOV R0, RZ, RZ, -R0 ;  /* 0x000000ffff007224 */ /* 0x000fe400078e0a00 */
[----:B------:R-:W-:Y:S02]  /*bc00*/  VIADD R16, R6, 0xcc ;  /* 0x000000cc06107836 */ /* 0x000fe40000000000 */
[C---:B------:R-:W-:Y:S02]  /*bc10*/  IMAD R214, R7.reuse, R0, R214 ;  /* 0x0000000007d67224 */ /* 0x040fe400078e02d6 */
[--C-:B------:R-:W-:Y:S01]  /*bc20*/  @!P4 IMAD.IADD R204, R204, 0x1, -R7.reuse ;  /* 0x00000001ccccc824 */ /* 0x100fe200078e0a07 */
[----:B------:R-:W-:Y:S01]  /*bc30*/  IABS R218, R16 ;  /* 0x0000001000da7213 */ /* 0x000fe20000000000 */
[--C-:B------:R-:W-:Y:S01]  /*bc40*/  @!P6 IMAD.IADD R212, R212, 0x1, -R7.reuse ;  /* 0x00000001d4d4e824 */ /* 0x100fe200078e0a07 */
[C---:B------:R-:W-:Y:S01]  /*bc50*/  ISETP.GT.U32.AND P6, PT, R7.reuse, R214, PT ;  /* 0x000000d60700720c */ /* 0x040fe20003fc4070 */
[----:B------:R-:W-:Y:S01]  /*bc60*/  @!P2 IMAD.IADD R208, R208, 0x1, -R7 ;  /* 0x00000001d0d0a824 */ /* 0x000fe200078e0a07 */
[----:B------:R-:W-:Y:S01]  /*bc70*/  ISETP.GT.U32.AND P4, PT, R7, R210, PT ;  /* 0x000000d20700720c */ /* 0x000fe20003f84070 */
[----:B------:R-:W-:Y:S01]  /*bc80*/  @!P3 IMAD.MOV R204, RZ, RZ, -R204 ;  /* 0x000000ffffccb224 */ /* 0x000fe200078e0acc */
[----:B------:R-:W-:Y:S01]  /*bc90*/  ISETP.GE.AND P3, PT, R4, RZ, PT ;  /* 0x000000ff0400720c */ /* 0x000fe20003f66270 */
[----:B------:R-:W-:Y:S01]  /*bca0*/  IMAD.HI.U32 R4, R3, R218, RZ ;  /* 0x000000da03047227 */ /* 0x000fe200078e00ff */
[----:B------:R-:W-:-:S03]  /*bcb0*/  ISETP.GT.U32.AND P2, PT, R7, R208, PT ;  /* 0x000000d00700720c */ /* 0x000fc60003f44070 */
[----:B------:R-:W-:Y:S01]  /*bcc0*/  @!P1 IMAD.MOV R202, RZ, RZ, -R202 ;  /* 0x000000ffffca9224 */ /* 0x000fe200078e0aca */
[----:B------:R-:W-:Y:S01]  /*bcd0*/  ISETP.GE.AND P1, PT, R14, RZ, PT ;  /* 0x000000ff0e00720c */ /* 0x000fe20003f26270 */
[C---:B------:R-:W-:Y:S02]  /*bce0*/  VIADD R18, R6.reuse, 0xc8 ;  /* 0x000000c806127836 */ /* 0x040fe40000000000 */
[----:B------:R-:W-:Y:S02]  /*bcf0*/  VIADD R14, R6, 0xd0 ;  /* 0x000000d0060e7836 */ /* 0x000fe40000000000 */
[----:B------:R-:W-:Y:S01]  /*bd00*/  IMAD.MOV R4, RZ, RZ, -R4 ;  /* 0x000000ffff047224 */ /* 0x000fe200078e0a04 */
[----:B------:R-:W-:Y:S01]  /*bd10*/  IABS R220, R18 ;  /* 0x0000001200dc7213 */ /* 0x000fe20000000000 */
[----:B------:R-:W-:Y:S01]  /*bd20*/  @!P6 IMAD.IADD R214, R214, 0x1, -R7 ;  /* 0x00000001d6d6e824 */ /* 0x000fe200078e0a07 */
[----:B------:R-:W-:Y:S01]  /*bd30*/  IABS R216, R14 ;  /* 0x0000000e00d87213 */ /* 0x000fe20000000000 */
[----:B------:R-:W-:-:S02]  /*bd40*/  IMAD R218, R7, R4, R218 ;  /* 0x0000000407da7224 */ /* 0x000fc400078e02da */
[----:B------:R-:W-:Y:S01]  /*bd50*/  @!P2 IMAD.IADD R208, R208, 0x1, -R7 ;  /* 0x00000001d0d0a824 */ /* 0x000fe200078e0a07 */
[----:B------:R-:W-:Y:S01]  /*bd60*/  ISETP.GT.U32.AND P6, PT, R7, R214, PT ;  /* 0x000000d60700720c */ /* 0x000fe20003fc4070 */
[----:B------:R-:W-:Y:S01]  /*bd70*/  IMAD.HI.U32 R13, R3, R220, RZ ;  /* 0x000000dc030d7227 */ /* 0x000fe200078e00ff */
[----:B------:R-:W-:-:S03]  /*bd80*/  ISETP.GT.U32.AND P2, PT, R7, R218, PT ;  /* 0x000000da0700720c */ /* 0x000fc60003f44070 */
[----:B------:R-:W-:Y:S02]  /*bd90*/  VIADD R4, R6, 0xc4 ;  /* 0x000000c406047836 */ /* 0x000fe40000000000 */
[----:B------:R-:W-:-:S03]  /*bda0*/  IMAD.HI.U32 R0, R3, R216, RZ ;  /* 0x000000d803007227 */ /* 0x000fc600078e00ff */
[----:B------:R-:W-:Y:S01]  /*bdb0*/  IABS R222, R4 ;  /* 0x0000000400de7213 */ /* 0x000fe20000000000 */
[----:B------:R-:W-:Y:S02]  /*bdc0*/  IMAD.MOV R13, RZ, RZ, -R13 ;  /* 0x000000ffff0d7224 */ /* 0x000fe400078e0a0d */
[----:B------:R-:W-:Y:S02]  /*bdd0*/  IMAD.MOV R0, RZ, RZ, -R0 ;  /* 0x000000ffff007224 */ /* 0x000fe400078e0a00 */
[----:B------:R-:W-:Y:S02]  /*bde0*/  @!P4 IMAD.IADD R210, R210, 0x1, -R7 ;  /* 0x00000001d2d2c824 */ /* 0x000fe400078e0a07 */
[C---:B------:R-:W-:Y:S02]  /*bdf0*/  IMAD R220, R7.reuse, R13, R220 ;  /* 0x0000000d07dc7224 */ /* 0x040fe400078e02dc */
[C---:B------:R-:W-:Y:S01]  /*be00*/  IMAD R216, R7.reuse, R0, R216 ;  /* 0x0000000007d87224 */ /* 0x040fe200078e02d8 */
[----:B------:R-:W-:Y:S01]  /*be10*/  ISETP.GT.U32.AND P4, PT, R7, R210, PT ;  /* 0x000000d20700720c */ /* 0x000fe20003f84070 */
[----:B------:R-:W-:-:S02]  /*be20*/  VIADD R13, R6, 0xc0 ;  /* 0x000000c0060d7836 */ /* 0x000fc40000000000 */
[----:B------:R-:W-:-:S03]  /*be30*/  IMAD.HI.U32 R0, R3, R222, RZ ;  /* 0x000000de03007227 */ /* 0x000fc600078e00ff */
[----:B------:R-:W-:Y:S01]  /*be40*/  IABS R224, R13 ;  /* 0x0000000d00e07213 */ /* 0x000fe20000000000 */
[--C-:B------:R-:W-:Y:S01]  /*be50*/  @!P6 IMAD.IADD R214, R214, 0x1, -R7.reuse ;  /* 0x00000001d6d6e824 */ /* 0x100fe200078e0a07 */
[----:B------:R-:W-:Y:S01]  /*be60*/  ISETP.GE.AND P6, PT, R18, RZ, PT ;  /* 0x000000ff1200720c */ /* 0x000fe20003fc6270 */
[----:B------:R-:W-:Y:S02]  /*be70*/  @!P2 IMAD.IADD R218, R218, 0x1, -R7 ;  /* 0x00000001dadaa824 */ /* 0x000fe400078e0a07 */
[----:B------:R-:W-:Y:S02]  /*be80*/  IMAD.MOV R0, RZ, RZ, -R0 ;  /* 0x000000ffff007224 */ /* 0x000fe400078e0a00 */
[----:B------:R-:W-:Y:S01]  /*be90*/  @!P1 IMAD.MOV R208, RZ, RZ, -R208 ;  /* 0x000000ffffd09224 */ /* 0x000fe200078e0ad0 */
[C---:B------:R-:W-:Y:S01]  /*bea0*/  ISETP.GT.U32.AND P1, PT, R7.reuse, R220, PT ;  /* 0x000000dc0700720c */ /* 0x040fe20003f24070 */
[----:B------:R-:W-:Y:S01]  /*beb0*/  @!P3 IMAD.MOV R214, RZ, RZ, -R214 ;  /* 0x000000ffffd6b224 */ /* 0x000fe200078e0ad6 */
[C---:B------:R-:W-:Y:S01]  /*bec0*/  ISETP.GT.U32.AND P3, PT, R7.reuse, R218, PT ;  /* 0x000000da0700720c */ /* 0x040fe20003f64070 */
[----:B------:R-:W-:-:S02]  /*bed0*/  IMAD R222, R7, R0, R222 ;  /* 0x0000000007de7224 */ /* 0x000fc400078e02de */
[----:B------:R-:W-:-:S04]  /*bee0*/  IMAD.HI.U32 R0, R3, R224, RZ ;  /* 0x000000e003007227 */ /* 0x000fc800078e00ff */
[----:B------:R-:W-:Y:S01]  /*bef0*/  @!P0 IMAD.MOV R212, RZ, RZ, -R212 ;  /* 0x000000ffffd48224 */ /* 0x000fe200078e0ad4 */
[C---:B------:R-:W-:Y:S01]  /*bf00*/  ISETP.GT.U32.AND P0, PT, R7.reuse, R216, PT ;  /* 0x000000d80700720c */ /* 0x040fe20003f04070 */
[----:B------:R-:W-:Y:S02]  /*bf10*/  IMAD.MOV R0, RZ, RZ, -R0 ;  /* 0x000000ffff007224 */ /* 0x000fe400078e0a00 */
[--C-:B------:R-:W-:Y:S01]  /*bf20*/  @!P4 IMAD.IADD R210, R210, 0x1, -R7.reuse ;  /* 0x00000001d2d2c824 */ /* 0x100fe200078e0a07 */
[----:B------:R-:W-:Y:S01]  /*bf30*/  ISETP.GE.AND P4, PT, R14, RZ, PT ;  /* 0x000000ff0e00720c */ /* 0x000fe20003f86270 */
[----:B------:R-:W-:Y:S02]  /*bf40*/  VIADD R14, R6, 0xbc ;  /* 0x000000bc060e7836 */ /* 0x000fe40000000000 */
[----:B------:R-:W-:Y:S02]  /*bf50*/  IMAD R224, R7, R0, R224 ;  /* 0x0000000007e07224 */ /* 0x000fe400078e02e0 */
[----:B------:R-:W-:Y:S01]  /*bf60*/  @!P5 IMAD.MOV R210, RZ, RZ, -R210 ;  /* 0x000000ffffd2d224 */ /* 0x000fe200078e0ad2 */
[----:B------:R-:W-:Y:S01]  /*bf70*/  ISETP.GE.AND P5, PT, R16, RZ, PT ;  /* 0x000000ff1000720c */ /* 0x000fe20003fa6270 */
[----:B------:R-:W-:Y:S01]  /*bf80*/  @!P1 IMAD.IADD R220, R220, 0x1, -R7 ;  /* 0x00000001dcdc9824 */ /* 0x000fe200078e0a07 */
[----:B------:R-:W-:Y:S01]  /*bf90*/  IABS R226, R14 ;  /* 0x0000000e00e27213 */ /* 0x000fe20000000000 */
[----:B------:R-:W-:-:S02]  /*bfa0*/  VIADD R16, R6, 0xb8 ;  /* 0x000000b806107836 */ /* 0x000fc40000000000 */
[--C-:B------:R-:W-:Y:S01]  /*bfb0*/  @!P3 IMAD.IADD R218, R218, 0x1, -R7.reuse ;  /* 0x00000001dadab824 */ /* 0x100fe200078e0a07 */
[C---:B------:R-:W-:Y:S01]  /*bfc0*/  ISETP.GT.U32.AND P3, PT, R7.reuse, R224, PT ;  /* 0x000000e00700720c */ /* 0x040fe20003f64070 */
[----:B------:R-:W-:Y:S01]  /*bfd0*/  @!P0 IMAD.IADD R216, R216, 0x1, -R7 ;  /* 0x00000001d8d88824 */ /* 0x000fe200078e0a07 */
[----:B------:R-:W-:Y:S01]  /*bfe0*/  ISETP.GT.U32.AND P1, PT, R7, R220, PT ;  /* 0x000000dc0700720c */ /* 0x000fe20003f24070 */
[----:B------:R-:W-:Y:S01]  /*bff0*/  IMAD.HI.U32 R0, R3, R226, RZ ;  /* 0x000000e203007227 */ /* 0x000fe200078e00ff */
[----:B------:R-:W-:Y:S02]  /*c000*/  IABS R228, R16 ;  /* 0x0000001000e47213 */ /* 0x000fe40000000000 */
[----:B------:R-:W-:Y:S01]  /*c010*/  ISETP.GT.U32.AND P2, PT, R7, R216, PT ;  /* 0x000000d80700720c */ /* 0x000fe20003f44070 */
[----:B------:R-:W-:Y:S01]  /*c020*/  VIADD R18, R6, 0xb4 ;  /* 0x000000b406127836 */ /* 0x000fe20000000000 */
[----:B------:R-:W-:Y:S01]  /*c030*/  ISETP.GE.AND P0, PT, R4, RZ, PT ;  /* 0x000000ff0400720c */ /* 0x000fe20003f06270 */
[----:B------:R-:W-:-:S03]  /*c040*/  IMAD.HI.U32 R4, R3, R228, RZ ;  /* 0x000000e403047227 */ /* 0x000fc600078e00ff */
[----:B------:R-:W-:Y:S01]  /*c050*/  IABS R230, R18 ;  /* 0x0000001200e67213 */ /* 0x000fe20000000000 */
[----:B------:R-:W-:Y:S02]  /*c060*/  IMAD.MOV R0, RZ, RZ, -R0 ;  /* 0x000000ffff007224 */ /* 0x000fe400078e0a00 */
[----:B------:R-:W-:Y:S02]  /*c070*/  IMAD.MOV R4, RZ, RZ, -R4 ;  /* 0x000000ffff047224 */ /* 0x000fe400078e0a04 */
[--C-:B------:R-:W-:Y:S02]  /*c080*/  @!P3 IMAD.IADD R224, R224, 0x1, -R7.reuse ;  /* 0x00000001e0e0b824 */ /* 0x100fe400078e0a07 */
[----:B------:R-:W-:Y:S02]  /*c090*/  IMAD R226, R7, R0, R226 ;  /* 0x0000000007e27224 */ /* 0x000fe400078e02e2 */
[----:B------:R-:W-:Y:S01]  /*c0a0*/  @!P1 IMAD.IADD R220, R220, 0x1, -R7 ;  /* 0x00000001dcdc9824 */ /* 0x000fe200078e0a07 */
[----:B------:R-:W-:Y:S01]  /*c0b0*/  ISETP.GE.AND P1, PT, R13, RZ, PT ;  /* 0x000000ff0d00720c */ /* 0x000fe20003f26270 */
[C---:B------:R-:W-:Y:S01]  /*c0c0*/  IMAD R228, R7.reuse, R4, R228 ;  /* 0x0000000407e47224 */ /* 0x040fe200078e02e4 */
[C---:B------:R-:W-:Y:S01]  /*c0d0*/  ISETP.GT.U32.AND P3, PT, R7.reuse, R224, PT ;  /* 0x000000e00700720c */ /* 0x040fe20003f64070 */
[----:B------:R-:W-:Y:S01]  /*c0e0*/  @!P5 IMAD.MOV R218, RZ, RZ, -R218 ;  /* 0x000000ffffdad224 */ /* 0x000fe200078e0ada */
[----:B------:R-:W-:Y:S01]  /*c0f0*/  ISETP.GT.U32.AND P5, PT, R7, R226, PT ;  /* 0x000000e20700720c */ /* 0x000fe20003fa4070 */
[----:B------:R-:W-:-:S04]  /*c100*/  IMAD.HI.U32 R13, R3, R230, RZ ;  /* 0x000000e6030d7227 */ /* 0x000fc800078e00ff */
[----:B------:R-:W-:Y:S01]  /*c110*/  @!P2 IMAD.IADD R216, R216, 0x1, -R7 ;  /* 0x00000001d8d8a824 */ /* 0x000fe200078e0a07 */
[C---:B------:R-:W-:Y:S01]  /*c120*/  ISETP.GT.U32.AND P2, PT, R7.reuse, R222, PT ;  /* 0x000000de0700720c */ /* 0x040fe20003f44070 */
[----:B------:R-:W-:Y:S01]  /*c130*/  @!P6 IMAD.MOV R220, RZ, RZ, -R220 ;  /* 0x000000ffffdce224 */ /* 0x000fe200078e0adc */
[C---:B------:R-:W-:Y:S01]  /*c140*/  ISETP.GT.U32.AND P6, PT, R7.reuse, R228, PT ;  /* 0x000000e40700720c */ /* 0x040fe20003fc4070 */
[----:B------:R-:W-:Y:S02]  /*c150*/  IMAD.MOV R13, RZ, RZ, -R13 ;  /* 0x000000ffff0d7224 */ /* 0x000fe400078e0a0d */
[----:B------:R-:W-:Y:S02]  /*c160*/  @!P3 IMAD.IADD R224, R224, 0x1, -R7 ;  /* 0x00000001e0e0b824 */ /* 0x000fe400078e0a07 */
[----:B------:R-:W-:Y:S02]  /*c170*/  IMAD R230, R7, R13, R230 ;  /* 0x0000000d07e67224 */ /* 0x000fe400078e02e6 */
[----:B------:R-:W-:-:S02]  /*c180*/  VIADD R13, R6, 0xb0 ;  /* 0x000000b0060d7836 */ /* 0x000fc40000000000 */
[--C-:B------:R-:W-:Y:S01]  /*c190*/  @!P5 IMAD.IADD R226, R226, 0x1, -R7.reuse ;  /* 0x00000001e2e2d824 */ /* 0x100fe200078e0a07 */
[C---:B------:R-:W-:Y:S01]  /*c1a0*/  ISETP.GT.U32.AND P3, PT, R7.reuse, R230, PT ;  /* 0x000000e60700720c */ /* 0x040fe20003f64070 */
[--C-:B------:R-:W-:Y:S01]  /*c1b0*/  @!P2 IMAD.IADD R222, R222, 0x1, -R7.reuse ;  /* 0x00000001dedea824 */ /* 0x100fe200078e0a07 */
[----:B------:R-:W-:Y:S01]  /*c1c0*/  IABS R234, R13 ;  /* 0x0000000d00ea7213 */ /* 0x000fe20000000000 */
[----:B------:R-:W-:Y:S01]  /*c1d0*/  @!P6 IMAD.IADD R228, R228, 0x1, -R7 ;  /* 0x00000001e4e4e824 */ /* 0x000fe200078e0a07 */
[----:B------:R-:W-:Y:S01]  /*c1e0*/  ISETP.GE.AND P2, PT, R14, RZ, PT ;  /* 0x000000ff0e00720c */ /* 0x000fe20003f46270 */
[----:B------:R-:W-:Y:S01]  /*c1f0*/  VIADD R14, R6, 0xac ;  /* 0x000000ac060e7836 */ /* 0x000fe20000000000 */
[----:B------:R-:W-:Y:S01]  /*c200*/  ISETP.GT.U32.AND P6, PT, R7, R226, PT ;  /* 0x000000e20700720c */ /* 0x000fe20003fc4070 */
[----:B------:R-:W-:Y:S01]  /*c210*/  IMAD.HI.U32 R0, R3, R234, RZ ;  /* 0x000000ea03007227 */ /* 0x000fe200078e00ff */
[----:B------:R-:W-:Y:S02]  /*c220*/  ISETP.GE.AND P5, PT, R18, RZ, PT ;  /* 0x000000ff1200720c */ /* 0x000fe40003fa6270 */
[----:B------:R-:W-:Y:S01]  /*c230*/  IABS R232, R14 ;  /* 0x0000000e00e87213 */ /* 0x000fe20000000000 */
[----:B------:R-:W-:Y:S01]  /*c240*/  @!P4 IMAD.MOV R216, RZ, RZ, -R216 ;  /* 0x000000ffffd8c224 */ /* 0x000fe200078e0ad8 */
[----:B------:R-:W-:Y:S01]  /*c250*/  ISETP.GT.U32.AND P4, PT, R7, R222, PT ;  /* 0x000000de0700720c */ /* 0x000fe20003f84070 */
[----:B------:R-:W-:-:S02]  /*c260*/  IMAD.MOV R4, RZ, RZ, -R0 ;  /* 0x000000ffff047224 */ /* 0x000fc400078e0a00 */
[----:B------:R-:W-:Y:S01]  /*c270*/  @!P3 IMAD.IADD R230, R230, 0x1, -R7 ;  /* 0x00000001e6e6b824 */ /* 0x000fe200078e0a07 */
[C---:B------:R-:W-:Y:S01]  /*c280*/  ISETP.GT.U32.AND P3, PT, R7.reuse, R228, PT ;  /* 0x000000e40700720c */ /* 0x040fe20003f64070 */
[----:B------:R-:W-:Y:S02]  /*c290*/  IMAD R234, R7, R4, R234 ;  /* 0x0000000407ea7224 */ /* 0x000fe400078e02ea */
[----:B------:R-:W-:-:S04]  /*c2a0*/  IMAD.HI.U32 R0, R3, R232, RZ ;  /* 0x000000e803007227 */ /* 0x000fc800078e00ff */
[--C-:B------:R-:W-:Y:S01]  /*c2b0*/  @!P6 IMAD.IADD R226, R226, 0x1, -R7.reuse ;  /* 0x00000001e2e2e824 */ /* 0x100fe200078e0a07 */
[C---:B------:R-:W-:Y:S01]  /*c2c0*/  ISETP.GT.U32.AND P6, PT, R7.reuse, R234, PT ;  /* 0x000000ea0700720c */ /* 0x040fe20003fc4070 */
[----:B------:R-:W-:Y:S02]  /*c2d0*/  IMAD.MOV R0, RZ, RZ, -R0 ;  /* 0x000000ffff007224 */ /* 0x000fe400078e0a00 */
[--C-:B------:R-:W-:Y:S01]  /*c2e0*/  @!P4 IMAD.IADD R222, R222, 0x1, -R7.reuse ;  /* 0x00000001dedec824 */ /* 0x100fe200078e0a07 */
[----:B------:R-:W-:Y:S01]  /*c2f0*/  ISETP.GE.AND P4, PT, R16, RZ, PT ;  /* 0x000000ff1000720c */ /* 0x000fe20003f86270 */
[C---:B------:R-:W-:Y:S02]  /*c300*/  VIADD R16, R6.reuse, 0xa8 ;  /* 0x000000a806107836 */ /* 0x040fe40000000000 */
[C---:B------:R-:W-:Y:S02]  /*c310*/  IMAD R232, R7.reuse, R0, R232 ;  /* 0x0000000007e87224 */ /* 0x040fe400078e02e8 */
[----:B------:R-:W-:Y:S01]  /*c320*/  VIADD R18, R6, 0xa4 ;  /* 0x000000a406127836 */ /* 0x000fe20000000000 */
[----:B------:R-:W-:Y:S01]  /*c330*/  IABS R236, R16 ;  /* 0x0000001000ec7213 */ /* 0x000fe20000000000 */
[--C-:B------:R-:W-:Y:S01]  /*c340*/  @!P3 IMAD.IADD R228, R228, 0x1, -R7.reuse ;  /* 0x00000001e4e4b824 */ /* 0x100fe200078e0a07 */
[----:B------:R-:W-:Y:S01]  /*c350*/  ISETP.GT.U32.AND P3, PT, R7, R232, PT ;  /* 0x000000e80700720c */ /* 0x000fe20003f64070 */
[----:B------:R-:W-:Y:S01]  /*c360*/  @!P6 IMAD.IADD R234, R234, 0x1, -R7 ;  /* 0x00000001eaeae824 */ /* 0x000fe200078e0a07 */
[----:B------:R-:W-:Y:S01]  /*c370*/  IABS R238, R18 ;  /* 0x0000001200ee7213 */ /* 0x000fe20000000000 */
[----:B------:R-:W-:Y:S01]  /*c380*/  IMAD.HI.U32 R0, R3, R236, RZ ;  /* 0x000000ec03007227 */ /* 0x000fe200078e00ff */
[----:B------:R-:W-:-:S03]  /*c390*/  ISETP.GE.AND P6, PT, R14, RZ, PT ;  /* 0x000000ff0e00720c */ /* 0x000fc60003fc6270 */
[----:B------:R-:W-:Y:S01]  /*c3a0*/  @!P1 IMAD.MOV R224, RZ, RZ, -R224 ;  /* 0x000000ffffe09224 */ /* 0x000fe200078e0ae0 */
[----:B------:R-:W-:Y:S01]  /*c3b0*/  ISETP.GT.U32.AND P1, PT, R7, R234, PT ;  /* 0x000000ea0700720c */ /* 0x000fe20003f24070 */
[----:B------:R-:W-:Y:S02]  /*c3c0*/  IMAD.MOV R4, RZ, RZ, -R0 ;  /* 0x000000ffff047224 */ /* 0x000fe400078e0a00 */
[----:B------:R-:W-:-:S04]  /*c3d0*/  IMAD.HI.U32 R0, R3, R238, RZ ;  /* 0x000000ee03007227 */ /* 0x000fc800078e00ff */
[----:B------:R-:W-:Y:S01]  /*c3e0*/  @!P0 IMAD.MOV R222, RZ, RZ, -R222 ;  /* 0x000000ffffde8224 */ /* 0x000fe200078e0ade */
[C---:B------:R-:W-:Y:S01]  /*c3f0*/  ISETP.GT.U32.AND P0, PT, R7.reuse, R230, PT ;  /* 0x000000e60700720c */ /* 0x040fe20003f04070 */
[C---:B------:R-:W-:Y:S02]  /*c400*/  IMAD R236, R7.reuse, R4, R236 ;  /* 0x0000000407ec7224 */ /* 0x040fe400078e02ec */
[----:B------:R-:W-:Y:S02]  /*c410*/  VIADD R20, R6, 0xa0 ;  /* 0x000000a006147836 */ /* 0x000fe40000000000 */
[----:B------:R-:W-:Y:S02]  /*c420*/  IMAD.MOV R4, RZ, RZ, -R0 ;  /* 0x000000ffff047224 */ /* 0x000fe400078e0a00 */
[--C-:B------:R-:W-:Y:S01]  /*c430*/  @!P3 IMAD.IADD R232, R232, 0x1, -R7.reuse ;  /* 0x00000001e8e8b824 */ /* 0x100fe200078e0a07 */
[----:B------:R-:W-:Y:S01]  /*c440*/  IABS R240, R20 ;  /* 0x0000001400f07213 */ /* 0x000fe20000000000 */
[----:B------:R-:W-:Y:S01]  /*c450*/  @!P2 IMAD.MOV R226, RZ, RZ, -R226 ;  /* 0x000000ffffe2a224 */ /* 0x000fe200078e0ae2 */
[C---:B------:R-:W-:Y:S01]  /*c460*/  ISETP.GT.U32.AND P3, PT, R7.reuse, R236, PT ;  /* 0x000000ec0700720c */ /* 0x040fe20003f64070 */
[C---:B------:R-:W-:Y:S01]  /*c470*/  IMAD R238, R7.reuse, R4, R238 ;  /* 0x0000000407ee7224 */ /* 0x040fe200078e02ee */
[----:B------:R-:W-:Y:S01]  /*c480*/  ISETP.GT.U32.AND P2, PT, R7, R232, PT ;  /* 0x000000e80700720c */ /* 0x000fe20003f44070 */
[----:B------:R-:W-:-:S02]  /*c490*/  @!P1 IMAD.IADD R234, R234, 0x1, -R7 ;  /* 0x00000001eaea9824 */ /* 0x000fc400078e0a07 */
[----:B------:R-:W-:Y:S01]  /*c4a0*/  IMAD.HI.U32 R0, R3, R240, RZ ;  /* 0x000000f003007227 */ /* 0x000fe200078e00ff */
[----:B------:R-:W-:-:S03]  /*c4b0*/  ISETP.GT.U32.AND P1, PT, R7, R238, PT ;  /* 0x000000ee0700720c */ /* 0x000fc60003f24070 */
[--C-:B------:R-:W-:Y:S01]  /*c4c0*/  @!P0 IMAD.IADD R230, R230, 0x1, -R7.reuse ;  /* 0x00000001e6e68824 */ /* 0x100fe200078e0a07 */
[----:B------:R-:W-:Y:S01]  /*c4d0*/  ISETP.GE.AND P0, PT, R13, RZ, PT ;  /* 0x000000ff0d00720c */ /* 0x000fe20003f06270 */
[----:B------:R-:W-:Y:S02]  /*c4e0*/  IMAD.MOV R0, RZ, RZ, -R0 ;  /* 0x000000ffff007224 */ /* 0x000fe400078e0a00 */
[--C-:B------:R-:W-:Y:S02]  /*c4f0*/  @!P3 IMAD.IADD R236, R236, 0x1, -R7.reuse ;  /* 0x00000001ececb824 */ /* 0x100fe400078e0a07 */
[----:B------:R-:W-:Y:S01]  /*c500*/  @!P2 IMAD.IADD R232, R232, 0x1, -R7 ;  /* 0x00000001e8e8a824 */ /* 0x000fe200078e0a07 */
[----:B------:R-:W-:Y:S01]  /*c510*/  ISETP.GE.AND P2, PT, R20, RZ, PT ;  /* 0x000000ff1400720c */ /* 0x000fe20003f46270 */
[----:B------:R-:W-:Y:S02]  /*c520*/  IMAD R240, R7, R0, R240 ;  /* 0x0000000007f07224 */ /* 0x000fe400078e02f0 */
[----:B------:R-:W-:-:S02]  /*c530*/  VIADD R4, R6, 0x9c ;  /* 0x0000009c06047836 */ /* 0x000fc40000000000 */
[----:B------:R-:W-:Y:S01]  /*c540*/  @!P1 IMAD.IADD R238, R238, 0x1, -R7 ;  /* 0x00000001eeee9824 */ /* 0x000fe200078e0a07 */
[C---:B------:R-:W-:Y:S01]  /*c550*/  ISETP.GT.U32.AND P1, PT, R7.reuse, R236, PT ;  /* 0x000000ec0700720c */ /* 0x040fe20003f24070 */
[----:B------:R-:W-:Y:S01]  /*c560*/  @!P6 IMAD.MOV R232, RZ, RZ, -R232 ;  /* 0x000000ffffe8e224 */ /* 0x000fe200078e0ae8 */
[C---:B------:R-:W-:Y:S01]  /*c570*/  ISETP.GT.U32.AND P6, PT, R7.reuse, R240, PT ;  /* 0x000000f00700720c */ /* 0x040fe20003fc4070 */
[----:B------:R-:W-:Y:S01]  /*c580*/  @!P4 IMAD.MOV R228, RZ, RZ, -R228 ;  /* 0x000000ffffe4c224 */ /* 0x000fe200078e0ae4 */
[----:B------:R-:W-:Y:S01]  /*c590*/  IABS R242, R4 ;  /* 0x0000000400f27213 */ /* 0x000fe20000000000 */
[----:B------:R-:W-:Y:S01]  /*c5a0*/  @!P0 IMAD.MOV R234, RZ, RZ, -R234 ;  /* 0x000000ffffea8224 */ /* 0x000fe200078e0aea */
[----:B------:R-:W-:Y:S01]  /*c5b0*/  ISETP.GE.AND P4, PT, R16, RZ, PT ;  /* 0x000000ff1000720c */ /* 0x000fe20003f86270 */
[----:B------:R-:W-:Y:S01]  /*c5c0*/  VIADD R13, R6, 0x98 ;  /* 0x00000098060d7836 */ /* 0x000fe20000000000 */
[----:B------:R-:W-:Y:S01]  /*c5d0*/  ISETP.GT.U32.AND P0, PT, R7, R238, PT ;  /* 0x000000ee0700720c */ /* 0x000fe20003f04070 */
[----:B------:R-:W-:Y:S01]  /*c5e0*/  IMAD.HI.U32 R0, R3, R242, RZ ;  /* 0x000000f203007227 */ /* 0x000fe200078e00ff */
[----:B------:R-:W-:-:S02]  /*c5f0*/  ISETP.GE.AND P3, PT, R4, RZ, PT ;  /* 0x000000ff0400720c */ /* 0x000fc40003f66270 */
[----:B------:R-:W-:Y:S01]  /*c600*/  IABS R248, R13 ;  /* 0x0000000d00f87213 */ /* 0x000fe20000000000 */
[----:B------:R-:W-:Y:S02]  /*c610*/  VIADD R14, R6, 0x94 ;  /* 0x00000094060e7836 */ /* 0x000fe40000000000 */
[----:B------:R-:W-:Y:S02]  /*c620*/  IMAD.MOV R0, RZ, RZ, -R0 ;  /* 0x000000ffff007224 */ /* 0x000fe400078e0a00 */
[----:B------:R-:W-:Y:S01]  /*c630*/  @!P5 IMAD.MOV R230, RZ, RZ, -R230 ;  /* 0x000000ffffe6d224 */ /* 0x000fe200078e0ae6 */
[----:B------:R-:W-:Y:S01]  /*c640*/  ISETP.GE.AND P5, PT, R18, RZ, PT ;  /* 0x000000ff1200720c */ /* 0x000fe20003fa6270 */
[--C-:B------:R-:W-:Y:S01]  /*c650*/  @!P1 IMAD.IADD R236, R236, 0x1, -R7.reuse ;  /* 0x00000001ecec9824 */ /* 0x100fe200078e0a07 */
[----:B------:R-:W-:Y:S01]  /*c660*/  IABS R246, R14 ;  /* 0x0000000e00f67213 */ /* 0x000fe20000000000 */
[----:B------:R-:W-:Y:S01]  /*c670*/  @!P6 IMAD.IADD R240, R240, 0x1, -R7 ;  /* 0x00000001f0f0e824 */ /* 0x000fe200078e0a07 */
[----:B------:R-:W-:Y:S01]  /*c680*/  ISETP.GE.AND P6, PT, R14, RZ, PT ;  /* 0x000000ff0e00720c */ /* 0x000fe20003fc6270 */
[----:B------:R-:W-:-:S02]  /*c690*/  IMAD R242, R7, R0, R242 ;  /* 0x0000000007f27224 */ /* 0x000fc400078e02f2 */
[----:B------:R-:W-:-:S03]  /*c6a0*/  IMAD.HI.U32 R0, R3, R248, RZ ;  /* 0x000000f803007227 */ /* 0x000fc600078e00ff */
[----:B------:R-:W-:Y:S01]  /*c6b0*/  ISETP.GT.U32.AND P1, PT, R7, R242, PT ;  /* 0x000000f20700720c */ /* 0x000fe20003f24070 */
[----:B------:R-:W-:Y:S01]  /*c6c0*/  @!P0 IMAD.IADD R238, R238, 0x1, -R7 ;  /* 0x00000001eeee8824 */ /* 0x000fe200078e0a07 */
[----:B------:R-:W-:Y:S01]  /*c6d0*/  ISETP.GE.AND P0, PT, R13, RZ, PT ;  /* 0x000000ff0d00720c */ /* 0x000fe20003f06270 */
[----:B------:R-:W-:Y:S01]  /*c6e0*/  @!P4 IMAD.MOV R236, RZ, RZ, -R236 ;  /* 0x000000ffffecc224 */ /* 0x000fe200078e0aec */
[----:B------:R-:W-:Y:S01]  /*c6f0*/  ISETP.GT.U32.AND P4, PT, R7, R240, PT ;  /* 0x000000f00700720c */ /* 0x000fe20003f84070 */
[----:B------:R-:W-:-:S04]  /*c700*/  IMAD.HI.U32 R4, R3, R246, RZ ;  /* 0x000000f603047227 */ /* 0x000fc800078e00ff */
[----:B------:R-:W-:Y:S02]  /*c710*/  IMAD.MOV R13, RZ, RZ, -R0 ;  /* 0x000000ffff0d7224 */ /* 0x000fe400078e0a00 */
[----:B------:R-:W-:Y:S02]  /*c720*/  IMAD.MOV R4, RZ, RZ, -R4 ;  /* 0x000000ffff047224 */ /* 0x000fe400078e0a04 */
[C---:B------:R-:W-:Y:S02]  /*c730*/  IMAD R248, R7.reuse, R13, R248 ;  /* 0x0000000d07f87224 */ /* 0x040fe400078e02f8 */
[C---:B------:R-:W-:Y:S02]  /*c740*/  IMAD R246, R7.reuse, R4, R246 ;  /* 0x0000000407f67224 */ /* 0x040fe400078e02f6 */
[----:B------:R-:W-:Y:S01]  /*c750*/  @!P5 IMAD.MOV R238, RZ, RZ, -R238 ;  /* 0x000000ffffeed224 */ /* 0x000fe200078e0aee */
[----:B------:R-:W-:Y:S01]  /*c760*/  ISETP.GT.U32.AND P5, PT, R7, R248, PT ;  /* 0x000000f80700720c */ /* 0x000fe20003fa4070 */
[----:B------:R-:W-:-:S02]  /*c770*/  VIADD R18, R6, 0x90 ;  /* 0x0000009006127836 */ /* 0x000fc40000000000 */
[--C-:B------:R-:W-:Y:S01]  /*c780*/  @!P4 IMAD.IADD R240, R240, 0x1, -R7.reuse ;  /* 0x00000001f0f0c824 */ /* 0x100fe200078e0a07 */
[----:B------:R-:W-:Y:S01]  /*c790*/  ISETP.GT.U32.AND P4, PT, R7, R246, PT ;  /* 0x000000f60700720c */ /* 0x000fe20003f84070 */
[----:B------:R-:W-:Y:S01]  /*c7a0*/  VIADD R20, R6, 0x8c ;  /* 0x0000008c06147836 */ /* 0x000fe20000000000 */
[----:B------:R-:W-:Y:S01]  /*c7b0*/  IABS R244, R18 ;  /* 0x0000001200f47213 */ /* 0x000fe20000000000 */
[--C-:B------:R-:W-:Y:S02]  /*c7c0*/  @!P1 IMAD.IADD R242, R242, 0x1, -R7.reuse ;  /* 0x00000001f2f29824 */ /* 0x100fe400078e0a07 */
[----:B------:R-:W-:Y:S01]  /*c7d0*/  VIADD R21, R6, 0x88 ;  /* 0x0000008806157836 */ /* 0x000fe20000000000 */
[----:B------:R-:W-:Y:S01]  /*c7e0*/  IABS R250, R20 ;  /* 0x0000001400fa7213 */ /* 0x000fe20000000000 */
[----:B------:R-:W-:Y:S01]  /*c7f0*/  IMAD.HI.U32 R0, R3, R244, RZ ;  /* 0x000000f403007227 */ /* 0x000fe200078e00ff */
[----:B------:R-:W-:Y:S02]  /*c800*/  ISETP.GT.U32.AND P1, PT, R7, R242, PT ;  /* 0x000000f20700720c */ /* 0x000fe40003f24070 */
[----:B------:R-:W-:Y:S01]  /*c810*/  IABS R252, R21 ;  /* 0x0000001500fc7213 */ /* 0x000fe20000000000 */
[----:B------:R-:W-:Y:S01]  /*c820*/  @!P5 IMAD.IADD R248, R248, 0x1, -R7 ;  /* 0x00000001f8f8d824 */ /* 0x000fe200078e0a07 */
[----:B------:R-:W-:Y:S01]  /*c830*/  ISETP.GE.AND P5, PT, R18, RZ, PT ;  /* 0x000000ff1200720c */ /* 0x000fe20003fa6270 */
[----:B------:R-:W-:-:S02]  /*c840*/  IMAD.MOV R0, RZ, RZ, -R0 ;  /* 0x000000ffff007224 */ /* 0x000fc400078e0a00 */
[----:B------:R-:W-:Y:S01]  /*c850*/  @!P4 IMAD.IADD R246, R246, 0x1, -R7 ;  /* 0x00000001f6f6c824 */ /* 0x000fe200078e0a07 */
[C---:B------:R-:W-:Y:S01]  /*c860*/  ISETP.GT.U32.AND P4, PT, R7.reuse, R248, PT ;  /* 0x000000f80700720c */ /* 0x040fe20003f84070 */
[----:B------:R-:W-:Y:S02]  /*c870*/  IMAD R244, R7, R0, R244 ;  /* 0x0000000007f47224 */ /* 0x000fe400078e02f4 */
[----:B------:R-:W-:-:S04]  /*c880*/  IMAD.HI.U32 R0, R3, R250, RZ ;  /* 0x000000fa03007227 */ /* 0x000fc800078e00ff */
[----:B------:R-:W-:Y:S02]  /*c890*/  VIADD R22, R6, 0x84 ;  /* 0x0000008406167836 */ /* 0x000fe40000000000 */
[----:B------:R-:W-:Y:S02]  /*c8a0*/  IMAD.MOV R0, RZ, RZ, -R0 ;  /* 0x000000ffff007224 */ /* 0x000fe400078e0a00 */
[----:B------:R-:W-:Y:S01]  /*c8b0*/  @!P2 IMAD.MOV R240, RZ, RZ, -R240 ;  /* 0x000000fffff0a224 */ /* 0x000fe200078e0af0 */
[----:B------:R-:W-:Y:S01]  /*c8c0*/  ISETP.GT.U32.AND P2, PT, R7, R246, PT ;  /* 0x000000f60700720c */ /* 0x000fe20003f44070 */
[----:B------:R-:W-:Y:S01]  /*c8d0*/  IMAD.HI.U32 R4, R3, R252, RZ ;  /* 0x000000fc03047227 */ /* 0x000fe200078e00ff */
[----:B------:R-:W-:-:S03]  /*c8e0*/  IABS R14, R22 ;  /* 0x00000016000e7213 */ /* 0x000fc60000000000 */
[C---:B------:R-:W-:Y:S02]  /*c8f0*/  IMAD R250, R7.reuse, R0, R250 ;  /* 0x0000000007fa7224 */ /* 0x040fe400078e02fa */
[----:B------:R-:W-:Y:S02]  /*c900*/  IMAD.MOV R13, RZ, RZ, -R4 ;  /* 0x000000ffff0d7224 */ /* 0x000fe400078e0a04 */
[--C-:B------:R-:W-:Y:S01]  /*c910*/  @!P1 IMAD.IADD R242, R242, 0x1, -R7.reuse ;  /* 0x00000001f2f29824 */ /* 0x100fe200078e0a07 */
[C---:B------:R-:W-:Y:S01]  /*c920*/  ISETP.GT.U32.AND P1, PT, R7.reuse, R244, PT ;  /* 0x000000f40700720c */ /* 0x040fe20003f24070 */
[----:B------:R-:W-:Y:S01]  /*c930*/  @!P4 IMAD.IADD R248, R248, 0x1, -R7 ;  /* 0x00000001f8f8c824 */ /* 0x000fe200078e0a07 */
[----:B------:R-:W-:Y:S01]  /*c940*/  ISETP.GT.U32.AND P4, PT, R7, R250, PT ;  /* 0x000000fa0700720c */ /* 0x000fe20003f84070 */
[----:B------:R-:W-:Y:S02]  /*c950*/  VIADD R23, R6, 0x80 ;  /* 0x0000008006177836 */ /* 0x000fe40000000000 */
[----:B------:R-:W-:-:S03]  /*c960*/  IMAD.HI.U32 R0, R3, R14, RZ ;  /* 0x0000000e03007227 */ /* 0x000fc600078e00ff */
[----:B------:R-:W-:Y:S01]  /*c970*/  IABS R16, R23 ;  /* 0x0000001700107213 */ /* 0x000fe20000000000 */
[C---:B------:R-:W-:Y:S02]  /*c980*/  IMAD R252, R7.reuse, R13, R252 ;  /* 0x0000000d07fc7224 */ /* 0x040fe400078e02fc */
[----:B------:R-:W-:Y:S02]  /*c990*/  IMAD.MOV R0, RZ, RZ, -R0 ;  /* 0x000000ffff007224 */ /* 0x000fe400078e0a00 */
[----:B------:R-:W-:Y:S01]  /*c9a0*/  @!P2 IMAD.IADD R246, R246, 0x1, -R7 ;  /* 0x00000001f6f6a824 */ /* 0x000fe200078e0a07 */
[C---:B------:R-:W-:Y:S01]  /*c9b0*/  ISETP.GT.U32.AND P2, PT, R7.reuse, R252, PT ;  /* 0x000000fc0700720c */ /* 0x040fe20003f44070 */
[----:B------:R-:W-:Y:S02]  /*c9c0*/  IMAD R51, R7, R0, R14 ;  /* 0x0000000007337224 */ /* 0x000fe400078e020e */
[----:B------:R-:W-:-:S04]  /*c9d0*/  IMAD.HI.U32 R4, R3, R16, RZ ;  /* 0x0000001003047227 */ /* 0x000fc800078e00ff */
[--C-:B------:R-:W-:Y:S02]  /*c9e0*/  @!P1 IMAD.IADD R244, R244, 0x1, -R7.reuse ;  /* 0x00000001f4f49824 */ /* 0x100fe400078e0a07 */
[--C-:B------:R-:W-:Y:S01]  /*c9f0*/  @!P4 IMAD.IADD R250, R250, 0x1, -R7.reuse ;  /* 0x00000001fafac824 */ /* 0x100fe200078e0a07 */
[C---:B------:R-:W-:Y:S01]  /*ca00*/  ISETP.GT.U32.AND P4, PT, R7.reuse, R51, PT ;  /* 0x000000330700720c */ /* 0x040fe20003f84070 */
[----:B------:R-:W-:Y:S01]  /*ca10*/  IMAD.MOV R4, RZ, RZ, -R4 ;  /* 0x000000ffff047224 */ /* 0x000fe200078e0a04 */
[C---:B------:R-:W-:Y:S01]  /*ca20*/  ISETP.GT.U32.AND P1, PT, R7.reuse, R244, PT ;  /* 0x000000f40700720c */ /* 0x040fe20003f24070 */
[----:B------:R-:W-:Y:S02]  /*ca30*/  VIADD R13, R6, 0x7c ;  /* 0x0000007c060d7836 */ /* 0x000fe40000000000 */
[C---:B------:R-:W-:Y:S02]  /*ca40*/  IMAD R49, R7.reuse, R4, R16 ;  /* 0x0000000407317224 */ /* 0x040fe400078e0210 */
[----:B------:R-:W-:Y:S01]  /*ca50*/  @!P2 IMAD.IADD R252, R252, 0x1, -R7 ;  /* 0x00000001fcfca824 */ /* 0x000fe200078e0a07 */
[----:B------:R-:W-:Y:S01]  /*ca60*/  IABS R14, R13 ;  /* 0x0000000d000e7213 */ /* 0x000fe20000000000 */
[----:B------:R-:W-:Y:S01]  /*ca70*/  @!P3 IMAD.MOV R242, RZ, RZ, -R242 ;  /* 0x000000fffff2b224 */ /* 0x000fe200078e0af2 */
[----:B------:R-:W-:Y:S01]  /*ca80*/  ISETP.GT.U32.AND P2, PT, R7, R250, PT ;  /* 0x000000fa0700720c */ /* 0x000fe20003f44070 */
[----:B------:R-:W-:Y:S01]  /*ca90*/  @!P6 IMAD.MOV R246, RZ, RZ, -R246 ;  /* 0x000000fffff6e224 */ /* 0x000fe200078e0af6 */
[----:B------:R-:W-:Y:S01]  /*caa0*/  ISETP.GE.AND P3, PT, R20, RZ, PT ;  /* 0x000000ff1400720c */ /* 0x000fe20003f66270 */
[----:B------:R-:W-:Y:S01]  /*cab0*/  IMAD.HI.U32 R0, R3, R14, RZ ;  /* 0x0000000e03007227 */ /* 0x000fe200078e00ff */
[----:B------:R-:W-:-:S03]  /*cac0*/  ISETP.GT.U32.AND P6, PT, R7, R49, PT ;  /* 0x000000310700720c */ /* 0x000fc60003fc4070 */
[----:B------:R-:W-:Y:S02]  /*cad0*/  VIADD R18, R6, 0x78 ;  /* 0x0000007806127836 */ /* 0x000fe40000000000 */
[--C-:B------:R-:W-:Y:S02]  /*cae0*/  @!P4 IMAD.IADD R51, R51, 0x1, -R7.reuse ;  /* 0x000000013333c824 */ /* 0x100fe400078e0a07 */
[----:B------:R-:W-:Y:S01]  /*caf0*/  IMAD.MOV R0, RZ, RZ, -R0 ;  /* 0x000000ffff007224 */ /* 0x000fe200078e0a00 */
[----:B------:R-:W-:Y:S01]  /*cb00*/  IABS R16, R18 ;  /* 0x0000001200107213 */ /* 0x000fe20000000000 */
[----:B------:R-:W-:Y:S01]  /*cb10*/  @!P0 IMAD.MOV R248, RZ, RZ, -R248 ;  /* 0x000000fffff88224 */ /* 0x000fe200078e0af8 */
[C---:B------:R-:W-:Y:S01]  /*cb20*/  ISETP.GT.U32.AND P0, PT, R7.reuse, R252, PT ;  /* 0x000000fc0700720c */ /* 0x040fe20003f04070 */
[--C-:B------:R-:W-:Y:S01]  /*cb30*/  @!P1 IMAD.IADD R244, R244, 0x1, -R7.reuse ;  /* 0x00000001f4f49824 */ /* 0x100fe200078e0a07 */
[----:B------:R-:W-:Y:S01]  /*cb40*/  ISETP.GT.U32.AND P4, PT, R7, R51, PT ;  /* 0x000000330700720c */ /* 0x000fe20003f84070 */
[----:B------:R-:W-:Y:S01]  /*cb50*/  @!P2 IMAD.IADD R250, R250, 0x1, -R7 ;  /* 0x00000001fafaa824 */ /* 0x000fe200078e0a07 */
[----:B------:R-:W-:Y:S01]  /*cb60*/  ISETP.GE.AND P1, PT, R21, RZ, PT ;  /* 0x000000ff1500720c */ /* 0x000fe20003f26270 */
[----:B------:R-:W-:Y:S01]  /*cb70*/  IMAD R47, R7, R0, R14 ;  /* 0x00000000072f7224 */ /* 0x000fe200078e020e */
[----:B------:R-:W-:Y:S01]  /*cb80*/  ISETP.GE.AND P2, PT, R23, RZ, PT ;  /* 0x000000ff1700720c */ /* 0x000fe20003f46270 */
[----:B------:R-:W-:Y:S01]  /*cb90*/  @!P5 IMAD.MOV R244, RZ, RZ, -R244 ;  /* 0x000000fffff4d224 */ /* 0x000fe200078e0af4 */
[----:B------:R-:W-:Y:S01]  /*cba0*/  ISETP.GE.AND P5, PT, R22, RZ, PT ;  /* 0x000000ff1600720c */ /* 0x000fe20003fa6270 */
[----:B------:R-:W-:-:S04]  /*cbb0*/  IMAD.HI.U32 R4, R3, R16, RZ ;  /* 0x0000001003047227 */ /* 0x000fc800078e00ff */
[--C-:B------:R-:W-:Y:S02]  /*cbc0*/  @!P6 IMAD.IADD R49, R49, 0x1, -R7.reuse ;  /* 0x000000013131e824 */ /* 0x100fe400078e0a07 */
[----:B------:R-:W-:Y:S01]  /*cbd0*/  @!P3 IMAD.MOV R250, RZ, RZ, -R250 ;  /* 0x000000fffffab224 */ /* 0x000fe200078e0afa */
[C---:B------:R-:W-:Y:S01]  /*cbe0*/  ISETP.GT.U32.AND P3, PT, R7.reuse, R47, PT ;  /* 0x0000002f0700720c */ /* 0x040fe20003f64070 */
[----:B------:R-:W-:Y:S01]  /*cbf0*/  IMAD.MOV R4, RZ, RZ, -R4 ;  /* 0x000000ffff047224 */ /* 0x000fe200078e0a04 */
[----:B------:R-:W-:Y:S01]  /*cc00*/  ISETP.GT.U32.AND P6, PT, R7, R49, PT ;  /* 0x000000310700720c */ /* 0x000fe20003fc4070 */
[----:B------:R-:W-:Y:S01]  /*cc10*/  @!P0 IMAD.IADD R252, R252, 0x1, -R7 ;  /* 0x00000001fcfc8824 */ /* 0x000fe200078e0a07 */
[----:B------:R-:W-:Y:S01]  /*cc20*/  ISETP.GE.AND P0, PT, R13, RZ, PT ;  /* 0x000000ff0d00720c */ /* 0x000fe20003f06270 */
[----:B------:R-:W-:Y:S02]  /*cc30*/  IMAD R45, R7, R4, R16 ;  /* 0x00000004072d7224 */ /* 0x000fe400078e0210 */
[----:B------:R-:W-:-:S02]  /*cc40*/  VIADD R0, R6, 0x74 ;  /* 0x0000007406007836 */ /* 0x000fc40000000000 */
[----:B------:R-:W-:Y:S01]  /*cc50*/  @!P4 IMAD.IADD R51, R51, 0x1, -R7 ;  /* 0x000000013333c824 */ /* 0x000fe200078e0a07 */
[----:B------:R-:W-:Y:S01]  /*cc60*/  ISETP.GE.AND P4, PT, R18, RZ, PT ;  /* 0x000000ff1200720c */ /* 0x000fe20003f86270 */
[----:B------:R-:W-:Y:S01]  /*cc70*/  @!P1 IMAD.MOV R252, RZ, RZ, -R252 ;  /* 0x000000fffffc9224 */ /* 0x000fe200078e0afc */
[----:B------:R-:W-:Y:S01]  /*cc80*/  ISETP.GT.U32.AND P1, PT, R7, R45, PT ;  /* 0x0000002d0700720c */ /* 0x000fe20003f24070 */
[----:B------:R-:W-:Y:S01]  /*cc90*/  @!P5 IMAD.MOV R51, RZ, RZ, -R51 ;  /* 0x000000ffff33d224 */ /* 0x000fe200078e0a33 */
[----:B------:R-:W-:Y:S01]  /*cca0*/  IABS R4, R0 ;  /* 0x0000000000047213 */ /* 0x000fe20000000000 */
[--C-:B------:R-:W-:Y:S01]  /*ccb0*/  @!P3 IMAD.IADD R47, R47, 0x1, -R7.reuse ;  /* 0x000000012f2fb824 */ /* 0x100fe200078e0a07 */
[----:B------:R-:W-:Y:S01]  /*ccc0*/  ISETP.GE.AND P5, PT, R0, RZ, PT ;  /* 0x000000ff0000720c */ /* 0x000fe20003fa6270 */
[C---:B------:R-:W-:Y:S02]  /*ccd0*/  VIADD R0, R6.reuse, 0x70 ;  /* 0x0000007006007836 */ /* 0x040fe40000000000 */
[----:B------:R-:W-:Y:S01]  /*cce0*/  @!P6 IMAD.IADD R49, R49, 0x1, -R7 ;  /* 0x000000013131e824 */ /* 0x000fe200078e0a07 */
[----:B------:R-:W-:Y:S01]  /*ccf0*/  ISETP.GT.U32.AND P3, PT, R7, R47, PT ;  /* 0x0000002f0700720c */ /* 0x000fe20003f64070 */
[----:B------:R-:W-:Y:S01]  /*cd00*/  VIADD R13, R6, 0x6c ;  /* 0x0000006c060d7836 */ /* 0x000fe20000000000 */
[----:B------:R-:W-:Y:S01]  /*cd10*/  ISETP.GE.AND P6, PT, R0, RZ, PT ;  /* 0x000000ff0000720c */ /* 0x000fe20003fc6270 */
[----:B------:R-:W-:Y:S01]  /*cd20*/  VIADD R18, R6, 0x68 ;  /* 0x0000006806127836 */ /* 0x000fe20000000000 */
[----:B------:R-:W-:Y:S01]  /*cd30*/  IABS R14, R0 ;  /* 0x00000000000e7213 */ /* 0x000fe20000000000 */
[----:B------:R-:W-:Y:S01]  /*cd40*/  IMAD.HI.U32 R0, R3, R4, RZ ;  /* 0x0000000403007227 */ /* 0x000fe200078e00ff */
[----:B------:R-:W-:-:S03]  /*cd50*/  IABS R16, R13 ;  /* 0x0000000d00107213 */ /* 0x000fc60000000000 */
[----:B------:R-:W-:Y:S02]  /*cd60*/  IMAD.MOV R0, RZ, RZ, -R0 ;  /* 0x000000ffff007224 */ /* 0x000fe400078e0a00 */
[--C-:B------:R-:W-:Y:S02]  /*cd70*/  @!P1 IMAD.IADD R45, R45, 0x1, -R7.reuse ;  /* 0x000000012d2d9824 */ /* 0x100fe400078e0a07 */
[----:B------:R-:W-:Y:S02]  /*cd80*/  IMAD R43, R7, R0, R4 ;  /* 0x00000000072b7224 */ /* 0x000fe400078e0204 */
[----:B------:R-:W-:Y:S01]  /*cd90*/  @!P3 IMAD.IADD R47, R47, 0x1, -R7 ;  /* 0x000000012f2fb824 */ /* 0x000fe200078e0a07 */
[----:B------:R-:W-:Y:S01]  /*cda0*/  ISETP.GT.U32.AND P1, PT, R7, R45, PT ;  /* 0x0000002d0700720c */ /* 0x000fe20003f24070 */
[----:B------:R-:W-:Y:S01]  /*cdb0*/  IMAD.HI.U32 R0, R3, R14, RZ ;  /* 0x0000000e03007227 */ /* 0x000fe200078e00ff */
[----:B------:R-:W-:-:S03]  /*cdc0*/  ISETP.GT.U32.AND P3, PT, R7, R43, PT ;  /* 0x0000002b0700720c */ /* 0x000fc60003f64070 */
[----:B------:R-:W-:Y:S02]  /*cdd0*/  IMAD.MOV R0, RZ, RZ, -R0 ;  /* 0x000000ffff007224 */ /* 0x000fe400078e0a00 */
[----:B------:R-:W-:Y:S01]  /*cde0*/  @!P2 IMAD.MOV R49, RZ, RZ, -R49 ;  /* 0x000000ffff31a224 */ /* 0x000fe200078e0a31 */
[----:B------:R-:W-:Y:S01]  /*cdf0*/  ISETP.GE.AND P2, PT, R13, RZ, PT ;  /* 0x000000ff0d00720c */ /* 0x000fe20003f46270 */
[----:B------:R-:W-:Y:S01]  /*ce00*/  IMAD R41, R7, R0, R14 ;  /* 0x0000000007297224 */ /* 0x000fe200078e020e */
[----:B------:R-:W-:Y:S01]  /*ce10*/  IABS R13, R18 ;  /* 0x00000012000d7213 */ /* 0x000fe20000000000 */
[----:B------:R-:W-:-:S04]  /*ce20*/  IMAD.HI.U32 R4, R3, R16, RZ ;  /* 0x0000001003047227 */ /* 0x000fc800078e00ff */
[--C-:B------:R-:W-:Y:S01]  /*ce30*/  @!P1 IMAD.IADD R45, R45, 0x1, -R7.reuse ;  /* 0x000000012d2d9824 */ /* 0x100fe200078e0a07 */
[----:B------:R-:W-:Y:S01]  /*ce40*/  ISETP.GE.AND P1, PT, R18, RZ, PT ;  /* 0x000000ff1200720c */ /* 0x000fe20003f26270 */
[----:B------:R-:W-:Y:S02]  /*ce50*/  @!P3 IMAD.IADD R43, R43, 0x1, -R7 ;  /* 0x000000012b2bb824 */ /* 0x000fe400078e0a07 */
[----:B------:R-:W-:Y:S01]  /*ce60*/  @!P4 IMAD.MOV R45, RZ, RZ, -R45 ;  /* 0x000000ffff2dc224 */ /* 0x000fe200078e0a2d */
[C---:B------:R-:W-:Y:S01]  /*ce70*/  ISETP.GT.U32.AND P4, PT, R7.reuse, R41, PT ;  /* 0x000000290700720c */ /* 0x040fe20003f84070 */
[----:B------:R-:W-:Y:S01]  /*ce80*/  IMAD.MOV R4, RZ, RZ, -R4 ;  /* 0x000000ffff047224 */ /* 0x000fe200078e0a04 */
[C---:B------:R-:W-:Y:S01]  /*ce90*/  ISETP.GT.U32.AND P3, PT, R7.reuse, R43, PT ;  /* 0x0000002b0700720c */ /* 0x040fe20003f64070 */
[----:B------:R-:W-:Y:S02]  /*cea0*/  IMAD.MOV.U32 R14, RZ, RZ, R13 ;  /* 0x000000ffff0e7224 */ /* 0x000fe400078e000d */
[----:B------:R-:W-:-:S02]  /*ceb0*/  IMAD R39, R7, R4, R16 ;  /* 0x0000000407277224 */ /* 0x000fc400078e0210 */
[----:B------:R-:W-:Y:S02]  /*cec0*/  VIADD R4, R6, 0x64 ;  /* 0x0000006406047836 */ /* 0x000fe40000000000 */
[----:B------:R-:W-:-:S03]  /*ced0*/  IMAD.HI.U32 R0, R3, R14, RZ ;  /* 0x0000000e03007227 */ /* 0x000fc600078e00ff */
[----:B------:R-:W-:Y:S01]  /*cee0*/  IABS R60, R4 ;  /* 0x00000004003c7213 */ /* 0x000fe20000000000 */
[--C-:B------:R-:W-:Y:S02]  /*cef0*/  @!P4 IMAD.IADD R41, R41, 0x1, -R7.reuse ;  /* 0x000000012929c824 */ /* 0x100fe400078e0a07 */
[----:B------:R-:W-:Y:S01]  /*cf00*/  @!P3 IMAD.IADD R43, R43, 0x1, -R7 ;  /* 0x000000012b2bb824 */ /* 0x000fe200078e0a07 */
[C---:B------:R-:W-:Y:S01]  /*cf10*/  ISETP.GT.U32.AND P3, PT, R7.reuse, R39, PT ;  /* 0x000000270700720c */ /* 0x040fe20003f64070 */
[----:B------:R-:W-:Y:S01]  /*cf20*/  IMAD.MOV R0, RZ, RZ, -R0 ;  /* 0x000000ffff007224 */ /* 0x000fe200078e0a00 */
[C---:B------:R-:W-:Y:S01]  /*cf30*/  ISETP.GT.U32.AND P4, PT, R7.reuse, R41, PT ;  /* 0x000000290700720c */ /* 0x040fe20003f84070 */
[----:B------:R-:W-:Y:S02]  /*cf40*/  VIADD R16, R6, 0x60 ;  /* 0x0000006006107836 */ /* 0x000fe40000000000 */
[----:B------:R-:W-:Y:S02]  /*cf50*/  IMAD R13, R7, R0, R14 ;  /* 0x00000000070d7224 */ /* 0x000fe400078e020e */
[----:B------:R-:W-:Y:S01]  /*cf60*/  IMAD.HI.U32 R0, R3, R60, RZ ;  /* 0x0000003c03007227 */ /* 0x000fe200078e00ff */
[----:B------:R-:W-:-:S03]  /*cf70*/  IABS R36, R16 ;  /* 0x0000001000247213 */ /* 0x000fc60000000000 */
[----:B------:R-:W-:Y:S02]  /*cf80*/  IMAD.MOV R0, RZ, RZ, -R0 ;  /* 0x000000ffff007224 */ /* 0x000fe400078e0a00 */
[----:B------:R-:W-:Y:S02]  /*cf90*/  @!P3 IMAD.IADD R39, R39, 0x1, -R7 ;  /* 0x000000012727b824 */ /* 0x000fe400078e0a07 */
[----:B------:R-:W-:Y:S01]  /*cfa0*/  @!P0 IMAD.MOV R47, RZ, RZ, -R47 ;  /* 0x000000ffff2f8224 */ /* 0x000fe200078e0a2f */
[----:B------:R-:W-:Y:S01]  /*cfb0*/  ISETP.GE.AND P0, PT, R4, RZ, PT ;  /* 0x000000ff0400720c */ /* 0x000fe20003f06270 */
[C---:B------:R-:W-:Y:S01]  /*cfc0*/  IMAD R60, R7.reuse, R0, R60 ;  /* 0x00000000073c7224 */ /* 0x040fe200078e023c */
[----:B------:R-:W-:Y:S01]  /*cfd0*/  ISETP.GT.U32.AND P3, PT, R7, R39, PT ;  /* 0x000000270700720c */ /* 0x000fe20003f64070 */
[----:B------:R-:W-:Y:S01]  /*cfe0*/  @!P4 IMAD.IADD R41, R41, 0x1, -R7 ;  /* 0x000000012929c824 */ /* 0x000fe200078e0a07 */
[----:B------:R-:W-:Y:S01]  /*cff0*/  ISETP.GT.U32.AND P4, PT, R7, R13, PT ;  /* 0x0000000d0700720c */ /* 0x000fe20003f84070 */
[----:B------:R-:W-:-:S04]  /*d000*/  IMAD.HI.U32 R4, R3, R36, RZ ;  /* 0x0000002403047227 */ /* 0x000fc800078e00ff */
[----:B------:R-:W-:Y:S01]  /*d010*/  @!P5 IMAD.MOV R43, RZ, RZ, -R43 ;  /* 0x000000ffff2bd224 */ /* 0x000fe200078e0a2b */
[C---:B------:R-:W-:Y:S01]  /*d020*/  ISETP.GT.U32.AND P5, PT, R7.reuse, R60, PT ;  /* 0x0000003c0700720c */ /* 0x040fe20003fa4070 */
[C---:B------:R-:W-:Y:S02]  /*d030*/  VIADD R14, R6.reuse, 0x5c ;  /* 0x0000005c060e7836 */ /* 0x040fe40000000000 */
[----:B------:R-:W-:Y:S02]  /*d040*/  IMAD.MOV R4, RZ, RZ, -R4 ;  /* 0x000000ffff047224 */ /* 0x000fe400078e0a04 */
[----:B------:R-:W-:Y:S01]  /*d050*/  VIADD R18, R6, 0x58 ;  /* 0x0000005806127836 */ /* 0x000fe20000000000 */
[----:B------:R-:W-:Y:S01]  /*d060*/  IABS R34, R14 ;  /* 0x0000000e00227213 */ /* 0x000fe20000000000 */
[----:B------:R-:W-:Y:S02]  /*d070*/  IMAD R36, R7, R4, R36 ;  /* 0x0000000407247224 */ /* 0x000fe400078e0224 */
[----:B------:R-:W-:Y:S01]  /*d080*/  @!P6 IMAD.MOV R41, RZ, RZ, -R41 ;  /* 0x000000ffff29e224 */ /* 0x000fe200078e0a29 */
[----:B------:R-:W-:Y:S01]  /*d090*/  IABS R32, R18 ;  /* 0x0000001200207213 */ /* 0x000fe20000000000 */
[----:B------:R-:W-:Y:S01]  /*d0a0*/  @!P4 IMAD.IADD R13, R13, 0x1, -R7 ;  /* 0x000000010d0dc824 */ /* 0x000fe200078e0a07 */
[----:B------:R-:W-:Y:S01]  /*d0b0*/  ISETP.GT.U32.AND P6, PT, R7, R36, PT ;  /* 0x000000240700720c */ /* 0x000fe20003fc4070 */
[----:B------:R-:W-:-:S04]  /*d0c0*/  IMAD.HI.U32 R0, R3, R34, RZ ;  /* 0x0000002203007227 */ /* 0x000fc800078e00ff */
[--C-:B------:R-:W-:Y:S01]  /*d0d0*/  @!P3 IMAD.IADD R39, R39, 0x1, -R7.reuse ;  /* 0x000000012727b824 */ /* 0x100fe200078e0a07 */
[----:B------:R-:W-:Y:S01]  /*d0e0*/  ISETP.GE.AND P3, PT, R16, RZ, PT ;  /* 0x000000ff1000720c */ /* 0x000fe20003f66270 */
[----:B------:R-:W-:Y:S01]  /*d0f0*/  @!P5 IMAD.IADD R60, R60, 0x1, -R7 ;  /* 0x000000013c3cd824 */ /* 0x000fe200078e0a07 */
[----:B------:R-:W-:Y:S01]  /*d100*/  ISETP.GT.U32.AND P5, PT, R7, R13, PT ;  /* 0x0000000d0700720c */ /* 0x000fe20003fa4070 */
[----:B------:R-:W-:Y:S02]  /*d110*/  IMAD.MOV R4, RZ, RZ, -R0 ;  /* 0x000000ffff047224 */ /* 0x000fe400078e0a00 */
[C---:B------:R-:W-:Y:S02]  /*d120*/  VIADD R16, R6.reuse, 0x50 ;  /* 0x0000005006107836 */ /* 0x040fe40000000000 */
[----:B------:R-:W-:Y:S02]  /*d130*/  VIADD R20, R6, 0x54 ;  /* 0x0000005406147836 */ /* 0x000fe40000000000 */
[----:B------:R-:W-:Y:S01]  /*d140*/  IMAD.HI.U32 R0, R3, R32, RZ ;  /* 0x0000002003007227 */ /* 0x000fe200078e00ff */
[----:B------:R-:W-:-:S02]  /*d150*/  IABS R28, R16 ;  /* 0x00000010001c7213 */ /* 0x000fc40000000000 */
[----:B------:R-:W-:Y:S01]  /*d160*/  IABS R30, R20 ;  /* 0x00000014001e7213 */ /* 0x000fe20000000000 */
[----:B------:R-:W-:Y:S02]  /*d170*/  IMAD.MOV R0, RZ, RZ, -R0 ;  /* 0x000000ffff007224 */ /* 0x000fe400078e0a00 */
[----:B------:R-:W-:Y:S02]  /*d180*/  VIADD R21, R6, 0x4c ;  /* 0x0000004c06157836 */ /* 0x000fe40000000000 */
[C---:B------:R-:W-:Y:S02]  /*d190*/  IMAD R32, R7.reuse, R0, R32 ;  /* 0x0000000007207224 */ /* 0x040fe400078e0220 */
[----:B------:R-:W-:Y:S01]  /*d1a0*/  @!P6 IMAD.IADD R36, R36, 0x1, -R7 ;  /* 0x000000012424e824 */ /* 0x000fe200078e0a07 */
[C---:B------:R-:W-:Y:S01]  /*d1b0*/  ISETP.GT.U32.AND P6, PT, R7.reuse, R60, PT ;  /* 0x0000003c0700720c */ /* 0x040fe20003fc4070 */
[----:B------:R-:W-:Y:S01]  /*d1c0*/  IMAD R34, R7, R4, R34 ;  /* 0x0000000407227224 */ /* 0x000fe200078e0222 */
[----:B------:R-:W-:Y:S01]  /*d1d0*/  IABS R26, R21 ;  /* 0x00000015001a7213 */ /* 0x000fe20000000000 */
[----:B------:R-:W-:-:S03]  /*d1e0*/  IMAD.HI.U32 R0, R3, R28, RZ ;  /* 0x0000001c03007227 */ /* 0x000fc600078e00ff */
[----:B------:R-:W-:Y:S01]  /*d1f0*/  ISETP.GT.U32.AND P4, PT, R7, R34, PT ;  /* 0x000000220700720c */ /* 0x000fe20003f84070 */
[----:B------:R-:W-:-:S04]  /*d200*/  IMAD.HI.U32 R4, R3, R30, RZ ;  /* 0x0000001e03047227 */ /* 0x000fc800078e00ff */
[----:B------:R-:W-:Y:S01]  /*d210*/  @!P2 IMAD.MOV R39, RZ, RZ, -R39 ;  /* 0x000000ffff27a224 */ /* 0x000fe200078e0a27 */
[----:B------:R-:W-:Y:S01]  /*d220*/  ISETP.GT.U32.AND P2, PT, R7, R36, PT ;  /* 0x000000240700720c */ /* 0x000fe20003f44070 */
[----:B------:R-:W-:Y:S01]  /*d230*/  @!P5 IMAD.IADD R13, R13, 0x1, -R7 ;  /* 0x000000010d0dd824 */ /* 0x000fe200078e0a07 */
[C---:B------:R-:W-:Y:S01]  /*d240*/  ISETP.GT.U32.AND P5, PT, R7.reuse, R32, PT ;  /* 0x000000200700720c */ /* 0x040fe20003fa4070 */
[----:B------:R-:W-:Y:S02]  /*d250*/  IMAD.MOV R0, RZ, RZ, -R0 ;  /* 0x000000ffff007224 */ /* 0x000fe400078e0a00 */
[----:B------:R-:W-:Y:S02]  /*d260*/  IMAD.MOV R4, RZ, RZ, -R4 ;  /* 0x000000ffff047224 */ /* 0x000fe400078e0a04 */
[C---:B------:R-:W-:Y:S02]  /*d270*/  IMAD R28, R7.reuse, R0, R28 ;  /* 0x00000000071c7224 */ /* 0x040fe400078e021c */
[----:B------:R-:W-:-:S02]  /*d280*/  IMAD R30, R7, R4, R30 ;  /* 0x00000004071e7224 */ /* 0x000fc400078e021e */
[----:B------:R-:W-:-:S04]  /*d290*/  IMAD.HI.U32 R0, R3, R26, RZ ;  /* 0x0000001a03007227 */ /* 0x000fc800078e00ff */
[----:B------:R-:W-:Y:S02]  /*d2a0*/  VIADD R23, R6, 0x48 ;  /* 0x0000004806177836 */ /* 0x000fe40000000000 */
[--C-:B------:R-:W-:Y:S01]  /*d2b0*/  @!P6 IMAD.IADD R60, R60, 0x1, -R7.reuse ;  /* 0x000000013c3ce824 */ /* 0x100fe200078e0a07 */
[C---:B------:R-:W-:Y:S01]  /*d2c0*/  ISETP.GT.U32.AND P6, PT, R7.reuse, R30, PT ;  /* 0x0000001e0700720c */ /* 0x040fe20003fc4070 */
[----:B------:R-:W-:Y:S01]  /*d2d0*/  IMAD.MOV R0, RZ, RZ, -R0 ;  /* 0x000000ffff007224 */ /* 0x000fe200078e0a00 */
[----:B------:R-:W-:Y:S01]  /*d2e0*/  IABS R24, R23 ;  /* 0x0000001700187213 */ /* 0x000fe20000000000 */
        /* <DEDUP_REMOVED lines=8> */
[----:B------:R-:W-:Y:S01]  /*d370*/  ISETP.GT.U32.AND P3, PT, R7, R26, PT ;  /* 0x0000001a0700720c */ /* 0x000fe20003f64070 */
[----:B------:R-:W-:-:S04]  /*d380*/  IMAD.HI.U32 R4, R3, R24, RZ ;  /* 0x0000001803047227 */ /* 0x000fc800078e00ff */
[----:B------:R-:W-:Y:S02]  /*d390*/  VIADD R14, R6, 0x44 ;  /* 0x00000044060e7836 */ /* 0x000fe40000000000 */
[----:B------:R-:W-:Y:S02]  /*d3a0*/  IMAD.MOV R4, RZ, RZ, -R4 ;  /* 0x000000ffff047224 */ /* 0x000fe400078e0a04 */
[----:B------:R-:W-:Y:S01]  /*d3b0*/  @!P6 IMAD.IADD R30, R30, 0x1, -R7 ;  /* 0x000000011e1ee824 */ /* 0x000fe200078e0a07 */
[----:B------:R-:W-:Y:S01]  /*d3c0*/  IABS R22, R14 ;  /* 0x0000000e00167213 */ /* 0x000fe20000000000 */
[C---:B------:R-:W-:Y:S01]  /*d3d0*/  IMAD R24, R7.reuse, R4, R24 ;  /* 0x0000000407187224 */ /* 0x040fe200078e0218 */
[----:B------:R-:W-:Y:S01]  /*d3e0*/  ISETP.GE.AND P6, PT, R20, RZ, PT ;  /* 0x000000ff1400720c */ /* 0x000fe20003fc6270 */
[----:B------:R-:W-:Y:S01]  /*d3f0*/  @!P0 IMAD.MOV R60, RZ, RZ, -R60 ;  /* 0x000000ffff3c8224 */ /* 0x000fe200078e0a3c */
[----:B------:R-:W-:Y:S01]  /*d400*/  ISETP.GT.U32.AND P0, PT, R7, R30, PT ;  /* 0x0000001e0700720c */ /* 0x000fe20003f04070 */
[----:B------:R-:W-:-:S02]  /*d410*/  VIADD R4, R6, 0x40 ;  /* 0x0000004006047836 */ /* 0x000fc40000000000 */
[----:B------:R-:W-:-:S03]  /*d420*/  IMAD.HI.U32 R0, R3, R22, RZ ;  /* 0x0000001603007227 */ /* 0x000fc600078e00ff */
[----:B------:R-:W-:Y:S01]  /*d430*/  IABS R20, R4 ;  /* 0x0000000400147213 */ /* 0x000fe20000000000 */
[--C-:B------:R-:W-:Y:S02]  /*d440*/  @!P4 IMAD.IADD R34, R34, 0x1, -R7.reuse ;  /* 0x000000012222c824 */ /* 0x100fe400078e0a07 */
[--C-:B------:R-:W-:Y:S01]  /*d450*/  @!P1 IMAD.IADD R32, R32, 0x1, -R7.reuse ;  /* 0x0000000120209824 */ /* 0x100fe200078e0a07 */
[C---:B------:R-:W-:Y:S01]  /*d460*/  ISETP.GT.U32.AND P1, PT, R7.reuse, R24, PT ;  /* 0x000000180700720c */ /* 0x040fe20003f24070 */
[----:B------:R-:W-:Y:S01]  /*d470*/  @!P3 IMAD.IADD R26, R26, 0x1, -R7 ;  /* 0x000000011a1ab824 */ /* 0x000fe200078e0a07 */
[C---:B------:R-:W-:Y:S01]  /*d480*/  ISETP.GT.U32.AND P4, PT, R7.reuse, R34, PT ;  /* 0x000000220700720c */ /* 0x040fe20003f84070 */
[----:B------:R-:W-:Y:S01]  /*d490*/  IMAD.MOV R0, RZ, RZ, -R0 ;  /* 0x000000ffff007224 */ /* 0x000fe200078e0a00 */
[----:B------:R-:W-:Y:S01]  /*d4a0*/  ISETP.GE.AND P3, PT, R14, RZ, PT ;  /* 0x000000ff0e00720c */ /* 0x000fe20003f66270 */
[----:B------:R-:W-:Y:S01]  /*d4b0*/  @!P5 IMAD.MOV R32, RZ, RZ, -R32 ;  /* 0x000000ffff20d224 */ /* 0x000fe200078e0a20 */
[C---:B------:R-:W-:Y:S01]  /*d4c0*/  ISETP.GT.U32.AND P5, PT, R7.reuse, R26, PT ;  /* 0x0000001a0700720c */ /* 0x040fe20003fa4070 */
[----:B------:R-:W-:-:S02]  /*d4d0*/  IMAD R22, R7, R0, R22 ;  /* 0x0000000007167224 */ /* 0x000fc400078e0216 */
[----:B------:R-:W-:-:S04]  /*d4e0*/  IMAD.HI.U32 R0, R3, R20, RZ ;  /* 0x0000001403007227 */ /* 0x000fc800078e00ff */
[--C-:B------:R-:W-:Y:S01]  /*d4f0*/  @!P0 IMAD.IADD R30, R30, 0x1, -R7.reuse ;  /* 0x000000011e1e8824 */ /* 0x100fe200078e0a07 */
[----:B------:R-:W-:Y:S01]  /*d500*/  ISETP.GE.AND P0, PT, R21, RZ, PT ;  /* 0x000000ff1500720c */ /* 0x000fe20003f06270 */
[----:B------:R-:W-:Y:S02]  /*d510*/  IMAD.MOV R0, RZ, RZ, -R0 ;  /* 0x000000ffff007224 */ /* 0x000fe400078e0a00 */
[--C-:B------:R-:W-:Y:S02]  /*d520*/  @!P1 IMAD.IADD R24, R24, 0x1, -R7.reuse ;  /* 0x0000000118189824 */ /* 0x100fe400078e0a07 */
[----:B------:R-:W-:Y:S01]  /*d530*/  @!P6 IMAD.MOV R30, RZ, RZ, -R30 ;  /* 0x000000ffff1ee224 */ /* 0x000fe200078e0a1e */
[C---:B------:R-:W-:Y:S01]  /*d540*/  ISETP.GT.U32.AND P6, PT, R7.reuse, R22, PT ;  /* 0x000000160700720c */ /* 0x040fe20003fc4070 */
[C---:B------:R-:W-:Y:S01]  /*d550*/  IMAD R20, R7.reuse, R0, R20 ;  /* 0x0000000007147224 */ /* 0x040fe200078e0214 */
[C---:B------:R-:W-:Y:S01]  /*d560*/  ISETP.GT.U32.AND P1, PT, R7.reuse, R24, PT ;  /* 0x000000180700720c */ /* 0x040fe20003f24070 */
[--C-:B------:R-:W-:Y:S01]  /*d570*/  @!P4 IMAD.IADD R34, R34, 0x1, -R7.reuse ;  /* 0x000000012222c824 */ /* 0x100fe200078e0a07 */
[C---:B------:R-:W-:Y:S01]  /*d580*/  ISETP.GT.U32.AND P4, PT, R7.reuse, R28, PT ;  /* 0x0000001c0700720c */ /* 0x040fe20003f84070 */
[----:B------:R-:W-:Y:S01]  /*d590*/  @!P5 IMAD.IADD R26, R26, 0x1, -R7 ;  /* 0x000000011a1ad824 */ /* 0x000fe200078e0a07 */
[----:B------:R-:W-:Y:S01]  /*d5a0*/  ISETP.GT.U32.AND P5, PT, R7, R20, PT ;  /* 0x000000140700720c */ /* 0x000fe20003fa4070 */
[----:B------:R-:W-:-:S02]  /*d5b0*/  VIADD R0, R6, 0x3c ;  /* 0x0000003c06007836 */ /* 0x000fc40000000000 */
[----:B------:R-:W-:Y:S01]  /*d5c0*/  @!P2 IMAD.MOV R34, RZ, RZ, -R34 ;  /* 0x000000ffff22a224 */ /* 0x000fe200078e0a22 */
[----:B------:R-:W-:Y:S01]  /*d5d0*/  ISETP.GE.AND P2, PT, R16, RZ, PT ;  /* 0x000000ff1000720c */ /* 0x000fe20003f46270 */
[----:B------:R-:W-:Y:S01]  /*d5e0*/  VIADD R21, R6, 0x34 ;  /* 0x0000003406157836 */ /* 0x000fe20000000000 */
[----:B------:R-:W-:Y:S01]  /*d5f0*/  IABS R18, R0 ;  /* 0x0000000000127213 */ /* 0x000fe20000000000 */
[--C-:B------:R-:W-:Y:S02]  /*d600*/  @!P6 IMAD.IADD R22, R22, 0x1, -R7.reuse ;  /* 0x000000011616e824 */ /* 0x100fe400078e0a07 */
[--C-:B------:R-:W-:Y:S01]  /*d610*/  @!P1 IMAD.IADD R24, R24, 0x1, -R7.reuse ;  /* 0x0000000118189824 */ /* 0x100fe200078e0a07 */
[----:B------:R-:W-:Y:S01]  /*d620*/  ISETP.GE.AND P1, PT, R0, RZ, PT ;  /* 0x000000ff0000720c */ /* 0x000fe20003f26270 */
[--C-:B------:R-:W-:Y:S01]  /*d630*/  @!P4 IMAD.IADD R28, R28, 0x1, -R7.reuse ;  /* 0x000000011c1cc824 */ /* 0x100fe200078e0a07 */
[----:B------:R-:W-:Y:S01]  /*d640*/  IABS R40, R21 ;  /* 0x0000001500287213 */ /* 0x000fe20000000000 */
[----:B------:R-:W-:Y:S01]  /*d650*/  @!P5 IMAD.IADD R20, R20, 0x1, -R7 ;  /* 0x000000011414d824 */ /* 0x000fe200078e0a07 */
[----:B------:R-:W-:Y:S01]  /*d660*/  ISETP.GT.U32.AND P5, PT, R7, R22, PT ;  /* 0x000000160700720c */ /* 0x000fe20003fa4070 */
[----:B------:R-:W-:Y:S01]  /*d670*/  IMAD.HI.U32 R0, R3, R18, RZ ;  /* 0x0000001203007227 */ /* 0x000fe200078e00ff */
[----:B------:R-:W-:-:S03]  /*d680*/  ISETP.GT.U32.AND P4, PT, R7, R28, PT ;  /* 0x0000001c0700720c */ /* 0x000fc60003f84070 */
[----:B------:R-:W-:Y:S02]  /*d690*/  IMAD.MOV R14, RZ, RZ, -R0 ;  /* 0x000000ffff0e7224 */ /* 0x000fe400078e0a00 */
[----:B------:R-:W-:Y:S01]  /*d6a0*/  @!P0 IMAD.MOV R26, RZ, RZ, -R26 ;  /* 0x000000ffff1a8224 */ /* 0x000fe200078e0a1a */
[C---:B------:R-:W-:Y:S01]  /*d6b0*/  ISETP.GT.U32.AND P0, PT, R7.reuse, R20, PT ;  /* 0x000000140700720c */ /* 0x040fe20003f04070 */
[C---:B------:R-:W-:Y:S02]  /*d6c0*/  IMAD R18, R7.reuse, R14, R18 ;  /* 0x0000000e07127224 */ /* 0x040fe400078e0212 */
[----:B------:R-:W-:Y:S02]  /*d6d0*/  VIADD R31, R6, 0x24 ;  /* 0x00000024061f7836 */ /* 0x000fe40000000000 */
[--C-:B------:R-:W-:Y:S01]  /*d6e0*/  @!P5 IMAD.IADD R22, R22, 0x1, -R7.reuse ;  /* 0x000000011616d824 */ /* 0x100fe200078e0a07 */
[----:B------:R-:W-:Y:S01]  /*d6f0*/  ISETP.GT.U32.AND P5, PT, R7, R18, PT ;  /* 0x000000120700720c */ /* 0x000fe20003fa4070 */
[--C-:B------:R-:W-:Y:S01]  /*d700*/  @!P4 IMAD.IADD R28, R28, 0x1, -R7.reuse ;  /* 0x000000011c1cc824 */ /* 0x100fe200078e0a07 */
[----:B------:R-:W-:Y:S01]  /*d710*/  ISETP.GE.AND P4, PT, R23, RZ, PT ;  /* 0x000000ff1700720c */ /* 0x000fe20003f86270 */
[----:B------:R-:W-:Y:S01]  /*d720*/  VIADD R23, R6, 0x30 ;  /* 0x0000003006177836 */ /* 0x000fe20000000000 */
[----:B------:R-:W-:Y:S01]  /*d730*/  IABS R42, R31 ;  /* 0x0000001f002a7213 */ /* 0x000fe20000000000 */
[----:B------:R-:W-:Y:S01]  /*d740*/  @!P2 IMAD.MOV R28, RZ, RZ, -R28 ;  /* 0x000000ffff1ca224 */ /* 0x000fe200078e0a1c */
[----:B------:R-:W-:Y:S01]  /*d750*/  ISETP.GE.AND P2, PT, R4, RZ, PT ;  /* 0x000000ff0400720c */ /* 0x000fe20003f46270 */
        /* <DEDUP_REMOVED lines=8> */
[----:B------:R-:W-:-:S03]  /*d7e0*/  IMAD.HI.U32 R4, R3, R40, RZ ;  /* 0x0000002803047227 */ /* 0x000fc600078e00ff */
[----:B------:R-:W-:Y:S01]  /*d7f0*/  ISETP.GT.U32.AND P5, PT, R7, R18, PT ;  /* 0x000000120700720c */ /* 0x000fe20003fa4070 */
[----:B------:R-:W-:-:S04]  /*d800*/  IMAD.HI.U32 R0, R3, R16, RZ ;  /* 0x0000001003007227 */ /* 0x000fc800078e00ff */
[----:B------:R-:W-:Y:S02]  /*d810*/  IMAD.MOV R0, RZ, RZ, -R0 ;  /* 0x000000ffff007224 */ /* 0x000fe400078e0a00 */
[----:B------:R-:W-:-:S04]  /*d820*/  IMAD.HI.U32 R14, R3, R58, RZ ;  /* 0x0000003a030e7227 */ /* 0x000fc800078e00ff */
[C---:B------:R-:W-:Y:S02]  /*d830*/  IMAD R16, R7.reuse, R0, R16 ;  /* 0x0000000007107224 */ /* 0x040fe400078e0210 */
[----:B------:R-:W-:Y:S02]  /*d840*/  IMAD.MOV R4, RZ, RZ, -R4 ;  /* 0x000000ffff047224 */ /* 0x000fe400078e0a04 */
[----:B------:R-:W-:Y:S01]  /*d850*/  @!P5 IMAD.IADD R18, R18, 0x1, -R7 ;  /* 0x000000011212d824 */ /* 0x000fe200078e0a07 */
[----:B------:R-:W-:Y:S01]  /*d860*/  ISETP.GT.U32.AND P5, PT, R7, R16, PT ;  /* 0x000000100700720c */ /* 0x000fe20003fa4070 */
[----:B------:R-:W-:Y:S01]  /*d870*/  @!P4 IMAD.MOV R24, RZ, RZ, -R24 ;  /* 0x000000ffff18c224 */ /* 0x000fe200078e0a18 */
[----:B------:R-:W-:Y:S01]  /*d880*/  ISETP.GE.AND P4, PT, R21, RZ, PT ;  /* 0x000000ff1500720c */ /* 0x000fe20003f86270 */
[----:B------:R-:W-:Y:S02]  /*d890*/  IMAD.MOV R21, RZ, RZ, -R14 ;  /* 0x000000ffff157224 */ /* 0x000fe400078e0a0e */
[----:B------:R-:W-:-:S02]  /*d8a0*/  IMAD R14, R7, R4, R40 ;  /* 0x00000004070e7224 */ /* 0x000fc400078e0228 */
[----:B------:R-:W-:Y:S02]  /*d8b0*/  @!P1 IMAD.MOV R18, RZ, RZ, -R18 ;  /* 0x000000ffff129224 */ /* 0x000fe400078e0a12 */
[C---:B------:R-:W-:Y:S01]  /*d8c0*/  VIADD R0, R6.reuse, 0x2c ;  /* 0x0000002c06007836 */ /* 0x040fe20000000000 */
[C---:B------:R-:W-:Y:S01]  /*d8d0*/  ISETP.GT.U32.AND P1, PT, R7.reuse, R14, PT ;  /* 0x0000000e0700720c */ /* 0x040fe20003f24070 */
[----:B------:R-:W-:Y:S02]  /*d8e0*/  VIADD R4, R6, 0x28 ;  /* 0x0000002806047836 */ /* 0x000fe40000000000 */
[----:B------:R-:W-:Y:S01]  /*d8f0*/  @!P5 IMAD.IADD R16, R16, 0x1, -R7 ;  /* 0x000000011010d824 */ /* 0x000fe200078e0a07 */
[----:B------:R-:W-:Y:S01]  /*d900*/  IABS R40, R0 ;  /* 0x0000000000287213 */ /* 0x000fe20000000000 */
[C---:B------:R-:W-:Y:S01]  /*d910*/  IMAD R58, R7.reuse, R21, R58 ;  /* 0x00000015073a7224 */ /* 0x040fe200078e023a */
[----:B------:R-:W-:Y:S01]  /*d920*/  IABS R56, R4 ;  /* 0x0000000400387213 */ /* 0x000fe20000000000 */
[----:B------:R-:W-:Y:S01]  /*d930*/  @!P2 IMAD.MOV R20, RZ, RZ, -R20 ;  /* 0x000000ffff14a224 */ /* 0x000fe200078e0a14 */
[----:B------:R-:W-:Y:S01]  /*d940*/  ISETP.GT.U32.AND P5, PT, R7, R16, PT ;  /* 0x000000100700720c */ /* 0x000fe20003fa4070 */
[----:B------:R-:W-:Y:S01]  /*d950*/  VIADD R33, R6, 0x20 ;  /* 0x0000002006217836 */ /* 0x000fe20000000000 */
[----:B------:R-:W-:Y:S01]  /*d960*/  ISETP.GE.AND P3, PT, R0, RZ, PT ;  /* 0x000000ff0000720c */ /* 0x000fe20003f66270 */
[----:B------:R-:W-:Y:S01]  /*d970*/  IMAD.HI.U32 R0, R3, R40, RZ ;  /* 0x0000002803007227 */ /* 0x000fe200078e00ff */
[----:B------:R-:W-:-:S02]  /*d980*/  ISETP.GE.AND P2, PT, R4, RZ, PT ;  /* 0x000000ff0400720c */ /* 0x000fc40003f46270 */
[----:B------:R-:W-:Y:S01]  /*d990*/  IABS R52, R33 ;  /* 0x0000002100347213 */ /* 0x000fe20000000000 */
[----:B------:R-:W-:Y:S02]  /*d9a0*/  @!P1 IMAD.IADD R14, R14, 0x1, -R7 ;  /* 0x000000010e0e9824 */ /* 0x000fe400078e0a07 */
[----:B------:R-:W-:-:S03]  /*d9b0*/  IMAD.HI.U32 R4, R3, R56, RZ ;  /* 0x0000003803047227 */ /* 0x000fc600078e00ff */
[C---:B------:R-:W-:Y:S01]  /*d9c0*/  ISETP.GT.U32.AND P1, PT, R7.reuse, R14, PT ;  /* 0x0000000e0700720c */ /* 0x040fe20003f24070 */
[----:B------:R-:W-:Y:S02]  /*d9d0*/  IMAD.MOV R0, RZ, RZ, -R0 ;  /* 0x000000ffff007224 */ /* 0x000fe400078e0a00 */
[----:B------:R-:W-:Y:S01]  /*d9e0*/  @!P5 IMAD.IADD R16, R16, 0x1, -R7 ;  /* 0x000000011010d824 */ /* 0x000fe200078e0a07 */
[C---:B------:R-:W-:Y:S01]  /*d9f0*/  ISETP.GT.U32.AND P5, PT, R7.reuse, R58, PT ;  /* 0x0000003a0700720c */ /* 0x040fe20003fa4070 */
[----:B------:R-:W-:Y:S02]  /*da00*/  IMAD.MOV R27, RZ, RZ, -R4 ;  /* 0x000000ffff1b7224 */ /* 0x000fe400078e0a04 */
[----:B------:R-:W-:Y:S02]  /*da10*/  IMAD R4, R7, R0, R40 ;  /* 0x0000000007047224 */ /* 0x000fe400078e0228 */
[----:B------:R-:W-:Y:S02]  /*da20*/  VIADD R35, R6, 0x1c ;  /* 0x0000001c06237836 */ /* 0x000fe40000000000 */
[----:B------:R-:W-:-:S03]  /*da30*/  IMAD.HI.U32 R21, R3, R42, RZ ;  /* 0x0000002a03157227 */ /* 0x000fc600078e00ff */
[----:B------:R-:W-:Y:S01]  /*da40*/  IABS R44, R35 ;  /* 0x00000023002c7213 */ /* 0x000fe20000000000 */
[--C-:B------:R-:W-:Y:S01]  /*da50*/  @!P1 IMAD.IADD R14, R14, 0x1, -R7.reuse ;  /* 0x000000010e0e9824 */ /* 0x100fe200078e0a07 */
[----:B------:R-:W-:Y:S01]  /*da60*/  ISETP.GT.U32.AND P1, PT, R7, R4, PT ;  /* 0x000000040700720c */ /* 0x000fe20003f24070 */
[----:B------:R-:W-:Y:S02]  /*da70*/  @!P5 IMAD.IADD R58, R58, 0x1, -R7 ;  /* 0x000000013a3ad824 */ /* 0x000fe400078e0a07 */
[----:B------:R-:W-:Y:S02]  /*da80*/  IMAD.MOV R29, RZ, RZ, -R21 ;  /* 0x000000ffff1d7224 */ /* 0x000fe400078e0a15 */
[----:B------:R-:W-:Y:S01]  /*da90*/  IMAD.HI.U32 R23, R3, R52, RZ ;  /* 0x0000003403177227 */ /* 0x000fe200078e00ff */
[----:B------:R-:W-:-:S03]  /*daa0*/  ISETP.GT.U32.AND P5, PT, R7, R58, PT ;  /* 0x0000003a0700720c */ /* 0x000fc60003fa4070 */
[C---:B------:R-:W-:Y:S02]  /*dab0*/  IMAD R56, R7.reuse, R27, R56 ;  /* 0x0000001b07387224 */ /* 0x040fe400078e0238 */
[----:B------:R-:W-:Y:S02]  /*dac0*/  IMAD R0, R7, R29, R42 ;  /* 0x0000001d07007224 */ /* 0x000fe400078e022a */
[----:B------:R-:W-:Y:S02]  /*dad0*/  VIADD R27, R6, 0x18 ;  /* 0x00000018061b7836 */ /* 0x000fe40000000000 */
[----:B------:R-:W-:Y:S02]  /*dae0*/  @!P1 IMAD.IADD R4, R4, 0x1, -R7 ;  /* 0x0000000104049824 */ /* 0x000fe400078e0a07 */
[----:B------:R-:W-:Y:S01]  /*daf0*/  IMAD.HI.U32 R21, R3, R44, RZ ;  /* 0x0000002c03157227 */ /* 0x000fe200078e00ff */
[----:B------:R-:W-:Y:S02]  /*db00*/  IABS R48, R27 ;  /* 0x0000001b00307213 */ /* 0x000fe40000000000 */
[----:B------:R-:W-:Y:S01]  /*db10*/  ISETP.GT.U32.AND P1, PT, R7, R4, PT ;  /* 0x000000040700720c */ /* 0x000fe20003f24070 */
[----:B------:R-:W-:-:S02]  /*db20*/  VIADD R29, R6, 0x14 ;  /* 0x00000014061d7836 */ /* 0x000fc40000000000 */
[----:B------:R-:W-:Y:S02]  /*db30*/  IMAD.MOV R23, RZ, RZ, -R23 ;  /* 0x000000ffff177224 */ /* 0x000fe400078e0a17 */
[----:B------:R-:W-:Y:S01]  /*db40*/  IMAD.MOV R21, RZ, RZ, -R21 ;  /* 0x000000ffff157224 */ /* 0x000fe200078e0a15 */
[----:B------:R-:W-:Y:S01]  /*db50*/  IABS R54, R29 ;  /* 0x0000001d00367213 */ /* 0x000fe20000000000 */
[C---:B------:R-:W-:Y:S02]  /*db60*/  IMAD R52, R7.reuse, R23, R52 ;  /* 0x0000001707347224 */ /* 0x040fe400078e0234 */
[----:B------:R-:W-:Y:S01]  /*db70*/  @!P6 IMAD.MOV R16, RZ, RZ, -R16 ;  /* 0x000000ffff10e224 */ /* 0x000fe200078e0a10 */
[C---:B------:R-:W-:Y:S01]  /*db80*/  ISETP.GT.U32.AND P6, PT, R7.reuse, R56, PT ;  /* 0x000000380700720c */ /* 0x040fe20003fc4070 */
[C---:B------:R-:W-:Y:S02]  /*db90*/  IMAD R40, R7.reuse, R21, R44 ;  /* 0x0000001507287224 */ /* 0x040fe400078e022c */
[----:B------:R-:W-:Y:S01]  /*dba0*/  @!P4 IMAD.MOV R14, RZ, RZ, -R14 ;  /* 0x000000ffff0ec224 */ /* 0x000fe200078e0a0e */
[----:B------:R-:W-:Y:S01]  /*dbb0*/  ISETP.GT.U32.AND P4, PT, R7, R0, PT ;  /* 0x000000000700720c */ /* 0x000fe20003f84070 */
[----:B------:R-:W-:-:S04]  /*dbc0*/  IMAD.HI.U32 R21, R3, R48, RZ ;  /* 0x0000003003157227 */ /* 0x000fc800078e00ff */
[----:B------:R-:W-:Y:S01]  /*dbd0*/  @!P5 IMAD.IADD R58, R58, 0x1, -R7 ;  /* 0x000000013a3ad824 */ /* 0x000fe200078e0a07 */
[----:B------:R-:W-:Y:S01]  /*dbe0*/  ISETP.GT.U32.AND P5, PT, R7, R52, PT ;  /* 0x000000340700720c */ /* 0x000fe20003fa4070 */
[----:B------:R-:W-:Y:S02]  /*dbf0*/  VIADD R53, R6, 0xc ;  /* 0x0000000c06357836 */ /* 0x000fe40000000000 */
[----:B------:R-:W-:-:S03]  /*dc00*/  IMAD.HI.U32 R23, R3, R54, RZ ;  /* 0x0000003603177227 */ /* 0x000fc600078e00ff */
[----:B------:R-:W-:Y:S01]  /*dc10*/  IABS R46, R53 ;  /* 0x00000035002e7213 */ /* 0x000fe20000000000 */
[----:B------:R-:W-:Y:S02]  /*dc20*/  IMAD.MOV R21, RZ, RZ, -R21 ;  /* 0x000000ffff157224 */ /* 0x000fe400078e0a15 */
[----:B------:R-:W-:Y:S02]  /*dc30*/  VIADD R37, R6, 0x10 ;  /* 0x0000001006257836 */ /* 0x000fe40000000000 */
[----:B------:R-:W-:Y:S02]  /*dc40*/  IMAD.MOV R23, RZ, RZ, -R23 ;  /* 0x000000ffff177224 */ /* 0x000fe400078e0a17 */
[C---:B------:R-:W-:Y:S01]  /*dc50*/  IMAD R48, R7.reuse, R21, R48 ;  /* 0x0000001507307224 */ /* 0x040fe200078e0230 */
[----:B------:R-:W-:Y:S01]  /*dc60*/  IABS R50, R37 ;  /* 0x0000002500327213 */ /* 0x000fe20000000000 */
[----:B------:R-:W-:Y:S01]  /*dc70*/  @!P1 IMAD.IADD R4, R4, 0x1, -R7 ;  /* 0x0000000104049824 */ /* 0x000fe200078e0a07 */
[C---:B------:R-:W-:Y:S01]  /*dc80*/  ISETP.GT.U32.AND P1, PT, R7.reuse, R40, PT ;  /* 0x000000280700720c */ /* 0x040fe20003f24070 */
[----:B------:R-:W-:-:S02]  /*dc90*/  IMAD R54, R7, R23, R54 ;  /* 0x0000001707367224 */ /* 0x000fc400078e0236 */
[----:B------:R-:W-:Y:S01]  /*dca0*/  @!P6 IMAD.IADD R56, R56, 0x1, -R7 ;  /* 0x000000013838e824 */ /* 0x000fe200078e0a07 */
[----:B------:R-:W-:Y:S01]  /*dcb0*/  ISETP.GT.U32.AND P6, PT, R7, R48, PT ;  /* 0x000000300700720c */ /* 0x000fe20003fc4070 */
[----:B------:R-:W-:-:S04]  /*dcc0*/  IMAD.HI.U32 R23, R3, R46, RZ ;  /* 0x0000002e03177227 */ /* 0x000fc800078e00ff */
[--C-:B------:R-:W-:Y:S01]  /*dcd0*/  @!P4 IMAD.IADD R0, R0, 0x1, -R7.reuse ;  /* 0x000000010000c824 */ /* 0x100fe200078e0a07 */
[C---:B------:R-:W-:Y:S01]  /*dce0*/  ISETP.GT.U32.AND P4, PT, R7.reuse, R54, PT ;  /* 0x000000360700720c */ /* 0x040fe20003f84070 */
[----:B------:R-:W-:Y:S02]  /*dcf0*/  VIADD R55, R6, 0x8 ;  /* 0x0000000806377836 */ /* 0x000fe40000000000 */
[----:B------:R-:W-:Y:S01]  /*dd00*/  @!P5 IMAD.IADD R52, R52, 0x1, -R7 ;  /* 0x000000013434d824 */ /* 0x000fe200078e0a07 */
[----:B------:R-:W-:Y:S01]  /*dd10*/  ISETP.GT.U32.AND P5, PT, R7, R56, PT ;  /* 0x000000380700720c */ /* 0x000fe20003fa4070 */
[----:B------:R-:W-:Y:S01]  /*dd20*/  IMAD.HI.U32 R21, R3, R50, RZ ;  /* 0x0000003203157227 */ /* 0x000fe200078e00ff */
[----:B------:R-:W-:-:S03]  /*dd30*/  IABS R44, R55 ;  /* 0x00000037002c7213 */ /* 0x000fc60000000000 */
[----:B------:R-:W-:Y:S02]  /*dd40*/  IMAD.MOV R23, RZ, RZ, -R23 ;  /* 0x000000ffff177224 */ /* 0x000fe400078e0a17 */
[----:B------:R-:W-:Y:S01]  /*dd50*/  @!P0 IMAD.MOV R58, RZ, RZ, -R58 ;  /* 0x000000ffff3a8224 */ /* 0x000fe200078e0a3a */
[C---:B------:R-:W-:Y:S01]  /*dd60*/  ISETP.GT.U32.AND P0, PT, R7.reuse, R0, PT ;  /* 0x000000000700720c */ /* 0x040fe20003f04070 */
[----:B------:R-:W-:Y:S02]  /*dd70*/  IMAD.MOV R21, RZ, RZ, -R21 ;  /* 0x000000ffff157224 */ /* 0x000fe400078e0a15 */
[C---:B------:R-:W-:Y:S02]  /*dd80*/  IMAD R46, R7.reuse, R23, R46 ;  /* 0x00000017072e7224 */ /* 0x040fe400078e022e */
[----:B------:R-:W-:Y:S02]  /*dd90*/  VIADD R23, R6, 0x4 ;  /* 0x0000000406177836 */ /* 0x000fe40000000000 */
[----:B------:R-:W-:Y:S01]  /*dda0*/  @!P1 IMAD.IADD R40, R40, 0x1, -R7 ;  /* 0x0000000128289824 */ /* 0x000fe200078e0a07 */
[C---:B------:R-:W-:Y:S01]  /*ddb0*/  ISETP.GT.U32.AND P1, PT, R7.reuse, R52, PT ;  /* 0x000000340700720c */ /* 0x040fe20003f24070 */
[----:B------:R-:W-:Y:S01]  /*ddc0*/  IMAD R50, R7, R21, R50 ;  /* 0x0000001507327224 */ /* 0x000fe200078e0232 */
[----:B------:R-:W-:Y:S01]  /*ddd0*/  IABS R42, R23 ;  /* 0x00000017002a7213 */ /* 0x000fe20000000000 */
[----:B------:R-:W-:-:S04]  /*dde0*/  IMAD.HI.U32 R21, R3, R44, RZ ;  /* 0x0000002c03157227 */ /* 0x000fc800078e00ff */
[--C-:B------:R-:W-:Y:S01]  /*ddf0*/  @!P6 IMAD.IADD R48, R48, 0x1, -R7.reuse ;  /* 0x000000013030e824 */ /* 0x100fe200078e0a07 */
[C---:B------:R-:W-:Y:S01]  /*de00*/  ISETP.GT.U32.AND P6, PT, R7.reuse, R40, PT ;  /* 0x000000280700720c */ /* 0x040fe20003fc4070 */
[----:B------:R-:W-:Y:S02]  /*de10*/  @!P4 IMAD.IADD R54, R54, 0x1, -R7 ;  /* 0x000000013636c824 */ /* 0x000fe400078e0a07 */
[----:B------:R-:W-:Y:S02]  /*de20*/  IMAD.MOV R21, RZ, RZ, -R21 ;  /* 0x000000ffff157224 */ /* 0x000fe400078e0a15 */
[----:B------:R-:W-:Y:S01]  /*de30*/  @!P5 IMAD.IADD R56, R56, 0x1, -R7 ;  /* 0x000000013838d824 */ /* 0x000fe200078e0a07 */
[----:B------:R-:W-:Y:S01]  /*de40*/  ISETP.GT.U32.AND P5, PT, R7, R50, PT ;  /* 0x000000320700720c */ /* 0x000fe20003fa4070 */
[----:B------:R-:W-:Y:S01]  /*de50*/  IMAD.HI.U32 R3, R3, R42, RZ ;  /* 0x0000002a03037227 */ /* 0x000fe200078e00ff */
[----:B------:R-:W-:-:S03]  /*de60*/  ISETP.GT.U32.AND P4, PT, R7, R54, PT ;  /* 0x000000360700720c */ /* 0x000fc60003f84070 */
[----:B------:R-:W-:Y:S01]  /*de70*/  @!P0 IMAD.IADD R0, R0, 0x1, -R7 ;  /* 0x0000000100008824 */ /* 0x000fe200078e0a07 */
[C---:B------:R-:W-:Y:S01]  /*de80*/  ISETP.GT.U32.AND P0, PT, R7.reuse, R46, PT ;  /* 0x0000002e0700720c */ /* 0x040fe20003f04070 */
[C---:B------:R-:W-:Y:S02]  /*de90*/  IMAD R44, R7.reuse, R21, R44 ;  /* 0x00000015072c7224 */ /* 0x040fe400078e022c */
[----:B------:R-:W-:Y:S02]  /*dea0*/  IMAD.MOV R3, RZ, RZ, -R3 ;  /* 0x000000ffff037224 */ /* 0x000fe400078e0a03 */
[--C-:B------:R-:W-:Y:S01]  /*deb0*/  @!P1 IMAD.IADD R52, R52, 0x1, -R7.reuse ;  /* 0x0000000134349824 */ /* 0x100fe200078e0a07 */
[C---:B------:R-:W-:Y:S01]  /*dec0*/  ISETP.GT.U32.AND P1, PT, R7.reuse, R44, PT ;  /* 0x0000002c0700720c */ /* 0x040fe20003f24070 */
[C---:B------:R-:W-:Y:S02]  /*ded0*/  IMAD R42, R7.reuse, R3, R42 ;  /* 0x00000003072a7224 */ /* 0x040fe400078e022a */
[----:B------:R-:W-:Y:S01]  /*dee0*/  @!P3 IMAD.MOV R4, RZ, RZ, -R4 ;  /* 0x000000ffff04b224 */ /* 0x000fe200078e0a04 */
[----:B------:R-:W-:Y:S01]  /*def0*/  ISETP.GT.U32.AND P3, PT, R7, R48, PT ;  /* 0x000000300700720c */ /* 0x000fe20003f64070 */
[--C-:B------:R-:W-:Y:S01]  /*df00*/  @!P6 IMAD.IADD R40, R40, 0x1, -R7.reuse ;  /* 0x000000012828e824 */ /* 0x100fe200078e0a07 */
[----:B------:R-:W-:Y:S01]  /*df10*/  ISETP.GE.AND P6, PT, R31, RZ, PT ;  /* 0x000000ff1f00720c */ /* 0x000fe20003fc6270 */
[--C-:B------:R-:W-:Y:S01]  /*df20*/  @!P5 IMAD.IADD R50, R50, 0x1, -R7.reuse ;  /* 0x000000013232d824 */ /* 0x100fe200078e0a07 */
[----:B------:R-:W-:Y:S01]  /*df30*/  ISETP.GT.U32.AND P5, PT, R7, R42, PT ;  /* 0x0000002a0700720c */ /* 0x000fe20003fa4070 */
[--C-:B------:R-:W-:Y:S01]  /*df40*/  @!P4 IMAD.IADD R54, R54, 0x1, -R7.reuse ;  /* 0x000000013636c824 */ /* 0x100fe200078e0a07 */
[----:B------:R-:W-:Y:S01]  /*df50*/  ISETP.GE.AND P4, PT, R35, RZ, PT ;  /* 0x000000ff2300720c */ /* 0x000fe20003f86270 */
[--C-:B------:R-:W-:Y:S01]  /*df60*/  @!P0 IMAD.IADD R46, R46, 0x1, -R7.reuse ;  /* 0x000000012e2e8824 */ /* 0x100fe200078e0a07 */
[----:B------:R-:W-:Y:S01]  /*df70*/  ISETP.GE.AND P0, PT, R27, RZ, PT ;  /* 0x000000ff1b00720c */ /* 0x000fe20003f06270 */
[----:B------:R-:W-:Y:S01]  /*df80*/  @!P2 IMAD.MOV R56, RZ, RZ, -R56 ;  /* 0x000000ffff38a224 */ /* 0x000fe200078e0a38 */
[----:B------:R-:W-:Y:S01]  /*df90*/  LOP3.LUT R35, RZ, R5, RZ, 0x33, !PT ;  /* 0x00000005ff237212 */ /* 0x000fe200078e33ff */
[--C-:B------:R-:W-:Y:S01]  /*dfa0*/  @!P1 IMAD.IADD R44, R44, 0x1, -R7.reuse ;  /* 0x000000012c2c9824 */ /* 0x100fe200078e0a07 */
[C---:B------:R-:W-:Y:S01]  /*dfb0*/  ISETP.GT.U32.AND P2, PT, R7.reuse, R46, PT ;  /* 0x0000002e0700720c */ /* 0x040fe20003f44070 */
[----:B------:R-:W-:Y:S01]  /*dfc0*/  IMAD.MOV.U32 R6, RZ, RZ, R0 ;  /* 0x000000ffff067224 */ /* 0x000fe200078e0000 */
[----:B------:R-:W-:Y:S01]  /*dfd0*/  ISETP.GT.U32.AND P1, PT, R7, R50, PT ;  /* 0x000000320700720c */ /* 0x000fe20003f24070 */
[--C-:B------:R-:W-:Y:S01]  /*dfe0*/  @!P3 IMAD.IADD R48, R48, 0x1, -R7.reuse ;  /* 0x000000013030b824 */ /* 0x100fe200078e0a07 */
[----:B------:R-:W-:Y:S01]  /*dff0*/  ISETP.GE.AND P3, PT, R33, RZ, PT ;  /* 0x000000ff2100720c */ /* 0x000fe20003f66270 */
[----:B------:R-:W-:Y:S01]  /*e000*/  @!P6 IMAD.MOV R6, RZ, RZ, -R6 ;  /* 0x000000ffff06e224 */ /* 0x000fe200078e0a06 */
[----:B------:R-:W-:Y:S01]  /*e010*/  ISETP.GT.U32.AND P6, PT, R7, R44, PT ;  /* 0x0000002c0700720c */ /* 0x000fe20003fc4070 */
[--C-:B------:R-:W-:Y:S01]  /*e020*/  @!P5 IMAD.IADD R42, R42, 0x1, -R7.reuse ;  /* 0x000000012a2ad824 */ /* 0x100fe200078e0a07 */
[----:B------:R-:W-:Y:S01]  /*e030*/  SHF.R.S32.HI R0, RZ, 0x2, R2 ;  /* 0x00000002ff007819 */ /* 0x000fe20000011402 */
[----:B------:R-:W-:Y:S01]  /*e040*/  @!P4 IMAD.MOV R40, RZ, RZ, -R40 ;  /* 0x000000ffff28c224 */ /* 0x000fe200078e0a28 */
[----:B------:R-:W-:Y:S01]  /*e050*/  ISETP.GE.AND P4, PT, R37, RZ, PT ;  /* 0x000000ff2500720c */ /* 0x000fe20003f86270 */
[----:B------:R-:W-:Y:S01]  /*e060*/  IMAD.SHL.U32 R3, R2, 0x20, RZ ;  /* 0x0000002002037824 */ /* 0x000fe200078e00ff */
[----:B------:R-:W-:Y:S01]  /*e070*/  ISETP.GT.U32.AND P5, PT, R7, R42, PT ;  /* 0x0000002a0700720c */ /* 0x000fe20003fa4070 */
[--C-:B------:R-:W-:Y:S01]  /*e080*/  @!P2 IMAD.IADD R46, R46, 0x1, -R7.reuse ;  /* 0x000000012e2ea824 */ /* 0x100fe200078e0a07 */
[----:B------:R-:W-:Y:S01]  /*e090*/  SGXT R0, R0, 0x1 ;  /* 0x000000010000781a */ /* 0x000fe20000000200 */
[--C-:B------:R-:W-:Y:S01]  /*e0a0*/  @!P1 IMAD.IADD R50, R50, 0x1, -R7.reuse ;  /* 0x0000000132329824 */ /* 0x100fe200078e0a07 */
[----:B------:R-:W-:Y:S01]  /*e0b0*/  ISETP.GE.AND P2, PT, R55, RZ, PT ;  /* 0x000000ff3700720c */ /* 0x000fe20003f46270 */
[----:B------:R-:W-:Y:S01]  /*e0c0*/  @!P3 IMAD.MOV R52, RZ, RZ, -R52 ;  /* 0x000000ffff34b224 */ /* 0x000fe200078e0a34 */
[----:B------:R-:W-:Y:S01]  /*e0d0*/  LOP3.LUT R0, R0, 0x90, RZ, 0xc0, !PT ;  /* 0x0000009000007812 */ /* 0x000fe200078ec0ff */
[--C-:B------:R-:W-:Y:S01]  /*e0e0*/  @!P6 IMAD.IADD R44, R44, 0x1, -R7.reuse ;  /* 0x000000012c2ce824 */ /* 0x100fe200078e0a07 */
[----:B------:R-:W-:Y:S01]  /*e0f0*/  ISETP.GE.AND P3, PT, R29, RZ, PT ;  /* 0x000000ff1d00720c */ /* 0x000fe20003f66270 */
[----:B------:R-:W-:Y:S01]  /*e100*/  @!P0 IMAD.MOV R48, RZ, RZ, -R48 ;  /* 0x000000ffff308224 */ /* 0x000fe200078e0a30 */
[----:B------:R-:W-:Y:S01]  /*e110*/  ISETP.GE.AND P1, PT, R53, RZ, PT ;  /* 0x000000ff3500720c */ /* 0x000fe20003f26270 */
[----:B------:R-:W-:Y:S01]  /*e120*/  @!P4 IMAD.MOV R50, RZ, RZ, -R50 ;  /* 0x000000ffff32c224 */ /* 0x000fe200078e0a32 */
[----:B------:R-:W-:Y:S01]  /*e130*/  ISETP.GE.AND P6, PT, R23, RZ, PT ;  /* 0x000000ff1700720c */ /* 0x000fe20003fc6270 */
[----:B------:R-:W-:Y:S01]  /*e140*/  @!P5 IMAD.IADD R42, R42, 0x1, -R7 ;  /* 0x000000012a2ad824 */ /* 0x000fe200078e0a07 */
[----:B------:R-:W-:Y:S01]  /*e150*/  LOP3.LUT R3, R0, 0xf60, R3, 0xf8, !PT ;  /* 0x00000f6000037812 */ /* 0x000fe200078ef803 */
[----:B------:R-:W-:Y:S01]  /*e160*/  IMAD R0, R57, UR5, RZ ;  /* 0x0000000539007c24 */ /* 0x000fe2000f8e02ff */
[----:B------:R-:W-:Y:S01]  /*e170*/  ISETP.NE.AND P0, PT, R5, RZ, PT ;  /* 0x000000ff0500720c */ /* 0x000fe20003f05270 */
[----:B------:R-:W-:Y:S01]  /*e180*/  @!P2 IMAD.MOV R44, RZ, RZ, -R44 ;  /* 0x000000ffff2ca224 */ /* 0x000fe200078e0a2c */
[----:B------:R-:W-:-:S02]  /*e190*/  USHF.L.U32 UR5, UR5, 0x5, URZ ;  /* 0x0000000505057899 */ /* 0x000fc4000800063f */
[C---:B------:R-:W-:Y:S01]  /*e1a0*/  SEL R29, R35.reuse, R38, !P0 ;  /* 0x00000026231d7207 */ /* 0x040fe20004000000 */
[----:B------:R-:W-:Y:S01]  /*e1b0*/  @!P3 IMAD.MOV R54, RZ, RZ, -R54 ;  /* 0x000000ffff36b224 */ /* 0x000fe200078e0a36 */
[C---:B------:R-:W-:Y:S01]  /*e1c0*/  SEL R239, R35.reuse, R68, !P0 ;  /* 0x0000004423ef7207 */ /* 0x040fe20004000000 */
[----:B------:R-:W-:Y:S01]  /*e1d0*/  @!P1 IMAD.MOV R46, RZ, RZ, -R46 ;  /* 0x000000ffff2e9224 */ /* 0x000fe200078e0a2e */
[----:B------:R-:W-:Y:S01]  /*e1e0*/  IADD3 R2, P5, R0, UR6, RZ ;  /* 0x0000000600027c10 */ /* 0x000fe2000ffbe0ff */
[----:B------:R-:W-:Y:S01]  /*e1f0*/  ULDC UR6, c[0x0][0x240] ;  /* 0x0000900000067ab9 */ /* 0x000fe20000000800 */
[----:B------:R-:W-:Y:S01]  /*e200*/  SEL R21, R35, R40, !P0 ;  /* 0x0000002823157207 */ /* 0x000fe20004000000 */
[----:B------:R-:W-:Y:S01]  /*e210*/  IMAD R241, R29, UR6, RZ ;  /* 0x000000061df17c24 */ /* 0x000fe2000f8e02ff */
[----:B------:R-:W-:Y:S01]  /*e220*/  SEL R237, R35, R66, !P0 ;  /* 0x0000004223ed7207 */ /* 0x000fe20004000000 */
[----:B------:R-:W-:Y:S01]  /*e230*/  IMAD R239, R239, UR6, RZ ;  /* 0x00000006efef7c24 */ /* 0x000fe2000f8e02ff */
[C---:B------:R-:W-:Y:S01]  /*e240*/  SEL R40, R35.reuse, R50, !P0 ;  /* 0x0000003223287207 */ /* 0x040fe20004000000 */
[----:B------:R-:W-:Y:S01]  /*e250*/  @!P6 IMAD.MOV R42, RZ, RZ, -R42 ;  /* 0x000000ffff2ae224 */ /* 0x000fe200078e0a2a */
[----:B------:R-:W-:Y:S01]  /*e260*/  SEL R235, R35, R64, !P0 ;  /* 0x0000004023eb7207 */ /* 0x000fe20004000000 */
[----:B------:R-:W-:Y:S01]  /*e270*/  IMAD R237, R237, UR6, RZ ;  /* 0x00000006eded7c24 */ /* 0x000fe2000f8e02ff */
[C---:B------:R-:W-:Y:S01]  /*e280*/  SEL R233, R35.reuse, R62, !P0 ;  /* 0x0000003e23e97207 */ /* 0x040fe20004000000 */
[----:B------:R-:W-:Y:S01]  /*e290*/  IMAD R29, R40, UR6, RZ ;  /* 0x00000006281d7c24 */ /* 0x000fe2000f8e02ff */
[----:B------:R-:W-:Y:S01]  /*e2a0*/  SEL R33, R35, R44, !P0 ;  /* 0x0000002c23217207 */ /* 0x000fe20004000000 */
[----:B------:R-:W-:Y:S01]  /*e2b0*/  IMAD R235, R235, UR6, RZ ;  /* 0x00000006ebeb7c24 */ /* 0x000fe2000f8e02ff */
[----:B------:R-:W-:Y:S01]  /*e2c0*/  IADD3 R44, P2, R241, R2, RZ ;  /* 0x00000002f12c7210 */ /* 0x000fe20007f5e0ff */
[----:B------:R-:W-:Y:S01]  /*e2d0*/  IMAD R233, R233, UR6, RZ ;  /* 0x00000006e9e97c24 */ /* 0x000fe2000f8e02ff */
[----:B------:R-:W-:Y:S01]  /*e2e0*/  SEL R231, R35, R70, !P0 ;  /* 0x0000004623e77207 */ /* 0x000fe20004000000 */
[----:B------:R-:W-:Y:S01]  /*e2f0*/  IMAD R21, R21, UR6, RZ ;  /* 0x0000000615157c24 */ /* 0x000fe2000f8e02ff */
[----:B------:R-:W-:Y:S01]  /*e300*/  IADD3 R40, P3, R239, R2, RZ ;  /* 0x00000002ef287210 */ /* 0x000fe20007f7e0ff */
[----:B------:R0:W-:Y:S01]  /*e310*/  STL [R1+0x2630], R44 ;  /* 0x0026302c01007387 */ /* 0x0001e20000100800 */
[----:B------:R-:W-:Y:S01]  /*e320*/  SEL R229, R35, R74, !P0 ;  /* 0x0000004a23e57207 */ /* 0x000fe20004000000 */
[----:B------:R-:W-:Y:S01]  /*e330*/  IMAD R231, R231, UR6, RZ ;  /* 0x00000006e7e77c24 */ /* 0x000fe2000f8e02ff */
[C---:B------:R-:W-:Y:S01]  /*e340*/  SEL R38, R35.reuse, R13, !P0 ;  /* 0x0000000d23267207 */ /* 0x040fe20004000000 */
[----:B------:R1:W-:Y:S01]  /*e350*/  STL [R1+0x1e58], R40 ;  /* 0x001e582801007387 */ /* 0x0003e20000100800 */
[----:B------:R-:W-:Y:S01]  /*e360*/  SEL R5, R35, R4, !P0 ;  /* 0x0000000423057207 */ /* 0x000fe20004000000 */
[----:B------:R-:W-:Y:S01]  /*e370*/  IMAD R229, R229, UR6, RZ ;  /* 0x00000006e5e57c24 */ /* 0x000fe2000f8e02ff */
[C---:B------:R-:W-:Y:S01]  /*e380*/  SEL R227, R35.reuse, R72, !P0 ;  /* 0x0000004823e37207 */ /* 0x040fe20004000000 */
[----:B------:R-:W-:Y:S01]  /*e390*/  IMAD R38, R38, UR6, RZ ;  /* 0x0000000626267c24 */ /* 0x000fe2000f8e02ff */
[----:B------:R-:W-:Y:S01]  /*e3a0*/  SEL R225, R35, R78, !P0 ;  /* 0x0000004e23e17207 */ /* 0x000fe20004000000 */
        /* <DEDUP_REMOVED lines=193> */
[C---:B------:R-:W-:Y:S01]  /*efc0*/  SEL R32, R35.reuse, R32, !P0 ;  /* 0x0000002023207207 */ /* 0x040fe20004000000 */
        /* <DEDUP_REMOVED lines=23> */
[----:B------:R-:W-:Y:S01]  /*f140*/  SEL R6, R35, R6, !P0 ;  /* 0x0000000623067207 */ /* 0x000fe20004000000 */
[----:B------:R-:W-:Y:S01]  /*f150*/  IMAD R7, R7, UR6, RZ ;  /* 0x0000000607077c24 */ /* 0x000fe2000f8e02ff */
[C---:B------:R-:W-:Y:S01]  /*f160*/  SEL R13, R35.reuse, R52, !P0 ;  /* 0x00000034230d7207 */ /* 0x040fe20004000000 */
        /* <DEDUP_REMOVED lines=9> */
[----:B------:R-:W-:Y:S01]  /*f200*/  LEA.HI.X.SX32 R0, R0, UR7, 0x1, P5 ;  /* 0x0000000700007c11 */ /* 0x000fe2000a8f0eff */
[----:B------:R-:W-:Y:S01]  /*f210*/  IMAD R31, R31, UR6, RZ ;  /* 0x000000061f1f7c24 */ /* 0x000fe2000f8e02ff */
[-C--:B------:R-:W-:Y:S01]  /*f220*/  IADD3 R42, P4, R237, R2.reuse, RZ ;  /* 0x00000002ed2a7210 */ /* 0x080fe20007f9e0ff */
[----:B------:R-:W-:Y:S01]  /*f230*/  IMAD R33, R33, UR6, RZ ;  /* 0x0000000621217c24 */ /* 0x000fe2000f8e02ff */
[-C--:B0-----:R-:W-:Y:S01]  /*f240*/  IADD3 R44, P5, R235, R2.reuse, RZ ;  /* 0x00000002eb2c7210 */ /* 0x081fe20007fbe0ff */
[----:B------:R-:W-:Y:S01]  /*f250*/  IMAD R35, R35, UR6, RZ ;  /* 0x0000000623237c24 */ /* 0x000fe2000f8e02ff */
[-C--:B-1----:R-:W-:Y:S01]  /*f260*/  IADD3 R40, P6, R233, R2.reuse, RZ ;  /* 0x00000002e9287210 */ /* 0x082fe20007fde0ff */
[----:B------:R0:W-:Y:S01]  /*f270*/  STL [R1+0x1e60], R42 ;  /* 0x001e602a01007387 */ /* 0x0001e20000100800 */
[----:B------:R-:W-:Y:S01]  /*f280*/  ULDC UR7, c[0x0][0x234] ;  /* 0x00008d0000077ab9 */ /* 0x000fe20000000800 */
[----:B------:R-:W-:Y:S01]  /*f290*/  UIADD3 UR6, UR4, 0x4000, URZ ;  /* 0x0000400004067890 */ /* 0x000fe2000fffe03f */
[----:B------:R-:W-:Y:S01]  /*f2a0*/  IMAD R19, R19, UR7, RZ ;  /* 0x0000000713137c24 */ /* 0x000fe2000f8e02ff */
[----:B------:R1:W-:Y:S04]  /*f2b0*/  STL [R1+0x1e68], R44 ;  /* 0x001e682c01007387 */ /* 0x0003e80000100800 */
[----:B------:R3:W-:Y:S01]  /*f2c0*/  STL [R1+0x1e70], R40 ;  /* 0x001e702801007387 */ /* 0x0007e20000100800 */
[----:B0-----:R-:W-:-:S02]  /*f2d0*/  IADD3 R42, P0, R231, R2, RZ ;  /* 0x00000002e72a7210 */ /* 0x001fc40007f1e0ff */
[----:B-1----:R-:W-:-:S03]  /*f2e0*/  IADD3 R44, P1, R229, R2, RZ ;  /* 0x00000002e52c7210 */ /* 0x002fc60007f3e0ff */
[----:B------:R0:W-:Y:S01]  /*f2f0*/  STL [R1+0x1e78], R42 ;  /* 0x001e782a01007387 */ /* 0x0001e20000100800 */
[----:B---3--:R-:W-:-:S03]  /*f300*/  LEA.HI.X.SX32 R40, R241, R0, 0x1, P2 ;  /* 0x00000000f1287211 */ /* 0x008fc600010f0eff */
[----:B------:R1:W-:Y:S04]  /*f310*/  STL [R1+0x1e80], R44 ;  /* 0x001e802c01007387 */ /* 0x0003e80000100800 */
[----:B------:R3:W-:Y:S01]  /*f320*/  STL [R1+0x262c], R40 ;  /* 0x00262c2801007387 */ /* 0x0007e20000100800 */
[----:B0-----:R-:W-:Y:S02]  /*f330*/  IADD3 R42, P2, R227, R2, RZ ;  /* 0x00000002e32a7210 */ /* 0x001fe40007f5e0ff */
[----:B-1----:R-:W-:-:S03]  /*f340*/  LEA.HI.X.SX32 R44, R239, R0, 0x1, P3 ;  /* 0x00000000ef2c7211 */ /* 0x002fc600018f0eff */
[----:B------:R0:W-:Y:S01]  /*f350*/  STL [R1+0x1e88], R42 ;  /* 0x001e882a01007387 */ /* 0x0001e20000100800 */
[----:B---3--:R-:W-:-:S03]  /*f360*/  IADD3 R40, P3, R225, R2, RZ ;  /* 0x00000002e1287210 */ /* 0x008fc60007f7e0ff */
[----:B------:R1:W-:Y:S04]  /*f370*/  STL [R1+0x1e54], R44 ;  /* 0x001e542c01007387 */ /* 0x0003e80000100800 */
[----:B------:R3:W-:Y:S01]  /*f380*/  STL [R1+0x1e90], R40 ;  /* 0x001e902801007387 */ /* 0x0007e20000100800 */
[----:B0-----:R-:W-:Y:S02]  /*f390*/  LEA.HI.X.SX32 R42, R237, R0, 0x1, P4 ;  /* 0x00000000ed2a7211 */ /* 0x001fe400020f0eff */
        /* <DEDUP_REMOVED lines=216> */
[----:B------:R-:W-:Y:S02]  /*10120*/  CS2R R128, SRZ ;  /* 0x0000000000807805 */ /* 0x000fe4000001ff00 */
[----:B-1----:R-:W-:Y:S01]  /*10130*/  IADD3 R44, P2, R115, R2, RZ ;  /* 0x00000002732c7210 */ /* 0x002fe20007f5e0ff */
[----:B------:R0:W-:Y:S01]  /*10140*/  STL [R1+0x200c], R42 ;  /* 0x00200c2a01007387 */ /* 0x0001e20000100800 */
[----:B---3--:R-:W-:-:S03]  /*10150*/  LEA.HI.X.SX32 R40, R127, R0, 0x1, P3 ;  /* 0x000000007f287211 */ /* 0x008fc600018f0eff */
[----:B------:R1:W-:Y:S01]  /*10160*/  STL [R1+0x2048], R44 ;  /* 0x0020482c01007387 */ /* 0x0003e20000100800 */
[----:B------:R-:W-:-:S03]  /*10170*/  CS2R R126, SRZ ;  /* 0x00000000007e7805 */ /* 0x000fc6000001ff00 */
[----:B------:R3:W-:Y:S01]  /*10180*/  STL [R1+0x2014], R40 ;  /* 0x0020142801007387 */ /* 0x0007e20000100800 */
[----:B0-----:R-:W-:Y:S02]  /*10190*/  IADD3 R42, P3, R113, R2, RZ ;  /* 0x00000002712a7210 */ /* 0x001fe40007f7e0ff */
[----:B-1----:R-:W-:-:S03]  /*101a0*/  LEA.HI.X.SX32 R44, R125, R0, 0x1, P4 ;  /* 0x000000007d2c7211 */ /* 0x002fc600020f0eff */
[----:B------:R0:W-:Y:S01]  /*101b0*/  STL [R1+0x2050], R42 ;  /* 0x0020502a01007387 */ /* 0x0001e20000100800 */
[----:B------:R-:W-:Y:S02]  /*101c0*/  CS2R R124, SRZ ;  /* 0x00000000007c7805 */ /* 0x000fe4000001ff00 */
[----:B---3--:R-:W-:Y:S01]  /*101d0*/  IADD3 R40, P4, R111, R2, RZ ;  /* 0x000000026f287210 */ /* 0x008fe20007f9e0ff */
[----:B------:R1:W-:Y:S04]  /*101e0*/  STL [R1+0x201c], R44 ;  /* 0x00201c2c01007387 */ /* 0x0003e80000100800 */
[----:B------:R3:W-:Y:S01]  /*101f0*/  STL [R1+0x2058], R40 ;  /* 0x0020582801007387 */ /* 0x0007e20000100800 */
[----:B0-----:R-:W-:Y:S02]  /*10200*/  LEA.HI.X.SX32 R42, R123, R0, 0x1, P5 ;  /* 0x000000007b2a7211 */ /* 0x001fe400028f0eff */
[----:B------:R-:W-:-:S02]  /*10210*/  CS2R R122, SRZ ;  /* 0x00000000007a7805 */ /* 0x000fc4000001ff00 */
        /* <DEDUP_REMOVED lines=174> */
[----:B------:R-:W-:Y:S02]  /*10d00*/  LEA.HI.X.SX32 R41, R41, R0, 0x1, P4 ;  /* 0x0000000029297211 */ /* 0x000fe400020f0eff */
[----:B------:R-:W-:Y:S02]  /*10d10*/  CS2R R52, SRZ ;  /* 0x0000000000347805 */ /* 0x000fe4000001ff00 */
[C---:B---3--:R-:W-:Y:S01]  /*10d20*/  IADD3 R40, P5, R39.reuse, R2, RZ ;  /* 0x0000000227287210 */ /* 0x048fe20007fbe0ff */
[----:B------:R1:W-:Y:S03]  /*10d30*/  STL [R1+0x213c], R44 ;  /* 0x00213c2c01007387 */ /* 0x0003e60000100800 */
[-C--:B------:R-:W-:Y:S01]  /*10d40*/  LEA.HI.X.SX32 R39, R39, R0.reuse, 0x1, P5 ;  /* 0x0000000027277211 */ /* 0x080fe200028f0eff */
[----:B------:R3:W-:Y:S01]  /*10d50*/  STL [R1+0x2178], R40 ;  /* 0x0021782801007387 */ /* 0x0007e20000100800 */
[----:B0-----:R-:W-:-:S02]  /*10d60*/  LEA.HI.X.SX32 R42, R51, R0, 0x1, P6 ;  /* 0x00000000332a7211 */ /* 0x001fc400030f0eff */
        /* <DEDUP_REMOVED lines=11> */
[C---:B---3--:R-:W-:Y:S01]  /*10e20*/  IADD3 R40, P1, R36.reuse, R2, RZ ;  /* 0x0000000224287210 */ /* 0x048fe20007f3e0ff */
[----:B------:R1:W-:Y:S03]  /*10e30*/  STL [R1+0x2154], R44 ;  /* 0x0021542c01007387 */ /* 0x0003e60000100800 */
[-C--:B------:R-:W-:Y:S01]  /*10e40*/  LEA.HI.X.SX32 R36, R36, R0.reuse, 0x1, P1 ;  /* 0x0000000024247211 */ /* 0x080fe200008f0eff */
        /* <DEDUP_REMOVED lines=8> */
[----:B-1----:R-:W-:-:S03]  /*10ed0*/  CS2R R44, SRZ ;  /* 0x00000000002c7805 */ /* 0x002fc6000001ff00 */
[----:B------:R0:W-:Y:S01]  /*10ee0*/  STL [R1+0x21a0], R42 ;  /* 0x0021a02a01007387 */ /* 0x0001e20000100800 */
[----:B---3--:R-:W-:-:S03]  /*10ef0*/  IADD3 R40, P4, R30, R2, RZ ;  /* 0x000000021e287210 */ /* 0x008fc60007f9e0ff */
[----:B------:R1:W-:Y:S01]  /*10f00*/  STL [R1+0x216c], R41 ;  /* 0x00216c2901007387 */ /* 0x0003e20000100800 */
[----:B------:R-:W-:-:S03]  /*10f10*/  LEA.HI.X.SX32 R30, R30, R0, 0x1, P4 ;  /* 0x000000001e1e7211 */ /* 0x000fc600020f0eff */
[----:B------:R3:W-:Y:S01]  /*10f20*/  STL [R1+0x21a8], R40 ;  /* 0x0021a82801007387 */ /* 0x0007e20000100800 */
[----:B0-----:R-:W-:-:S03]  /*10f30*/  CS2R R42, SRZ ;  /* 0x00000000002a7805 */ /* 0x001fc6000001ff00 */
[----:B------:R0:W-:Y:S01]  /*10f40*/  STL [R1+0x2174], R39 ;  /* 0x0021742701007387 */ /* 0x0001e20000100800 */
[----:B-1----:R-:W-:Y:S02]  /*10f50*/  IADD3 R41, P5, R28, R2, RZ ;  /* 0x000000021c297210 */ /* 0x002fe40007fbe0ff */
[----:B---3--:R-:W-:-:S03]  /*10f60*/  LEA.HI.X.SX32 R40, R38, R0, 0x1, P6 ;  /* 0x0000000026287211 */ /* 0x008fc600030f0eff */
[----:B------:R-:W-:Y:S01]  /*10f70*/  STL [R1+0x21b0], R41 ;  /* 0x0021b02901007387 */ /* 0x000fe20000100800 */
[----:B------:R-:W-:Y:S02]  /*10f80*/  LEA.HI.X.SX32 R38, R37, R0, 0x1, P0 ;  /* 0x0000000025267211 */ /* 0x000fe400000f0eff */
[-C--:B0-----:R-:W-:Y:S01]  /*10f90*/  IADD3 R39, P6, R26, R2.reuse, RZ ;  /* 0x000000021a277210 */ /* 0x081fe20007fde0ff */
[----:B------:R0:W-:Y:S01]  /*10fa0*/  STL [R1+0x217c], R40 ;  /* 0x00217c2801007387 */ /* 0x0001e20000100800 */
[----:B------:R-:W-:-:S03]  /*10fb0*/  IADD3 R37, P0, R24, R2, RZ ;  /* 0x0000000218257210 */ /* 0x000fc60007f1e0ff */
[----:B------:R-:W-:Y:S01]  /*10fc0*/  STL [R1+0x21b8], R39 ;  /* 0x0021b82701007387 */ /* 0x000fe20000100800 */
[----:B------:R-:W-:-:S03]  /*10fd0*/  LEA.HI.X.SX32 R24, R24, R0, 0x1, P0 ;  /* 0x0000000018187211 */ /* 0x000fc600000f0eff */
[----:B------:R1:W-:Y:S01]  /*10fe0*/  STL [R1+0x2184], R38 ;  /* 0x0021842601007387 */ /* 0x0003e20000100800 */
[----:B0-----:R-:W-:-:S03]  /*10ff0*/  CS2R R40, SRZ ;  /* 0x0000000000287805 */ /* 0x001fc6000001ff00 */
[----:B------:R0:W-:Y:S04]  /*11000*/  STL [R1+0x21c0], R37 ;  /* 0x0021c02501007387 */ /* 0x0001e80000100800 */
[----:B------:R3:W-:Y:S01]  /*11010*/  STL [R1+0x218c], R36 ;  /* 0x00218c2401007387 */ /* 0x0007e20000100800 */
[----:B-1----:R-:W-:Y:S02]  /*11020*/  IADD3 R38, P1, R22, R2, RZ ;  /* 0x0000000216267210 */ /* 0x002fe40007f3e0ff */
[----:B0-----:R-:W-:-:S03]  /*11030*/  LEA.HI.X.SX32 R37, R34, R0, 0x1, P2 ;  /* 0x0000000022257211 */ /* 0x001fc600010f0eff */
[----:B------:R0:W-:Y:S01]  /*11040*/  STL [R1+0x21c8], R38 ;  /* 0x0021c82601007387 */ /* 0x0001e20000100800 */
[----:B------:R-:W-:Y:S02]  /*11050*/  LEA.HI.X.SX32 R34, R32, R0, 0x1, P3 ;  /* 0x0000000020227211 */ /* 0x000fe400018f0eff */
[-C--:B---3--:R-:W-:Y:S01]  /*11060*/  IADD3 R36, P2, R20, R2.reuse, RZ ;  /* 0x0000000214247210 */ /* 0x088fe20007f5e0ff */
[----:B------:R-:W-:Y:S01]  /*11070*/  STL [R1+0x2194], R37 ;  /* 0x0021942501007387 */ /* 0x000fe20000100800 */
[----:B------:R-:W-:-:S03]  /*11080*/  IADD3 R32, P3, R18, R2, RZ ;  /* 0x0000000212207210 */ /* 0x000fc60007f7e0ff */
[----:B------:R1:W-:Y:S01]  /*11090*/  STL [R1+0x21d0], R36 ;  /* 0x0021d02401007387 */ /* 0x0003e20000100800 */
[----:B------:R-:W-:Y:S02]  /*110a0*/  LEA.HI.X.SX32 R18, R18, R0, 0x1, P3 ;  /* 0x0000000012127211 */ /* 0x000fe400018f0eff */
[----:B0-----:R-:W-:Y:S01]  /*110b0*/  CS2R R38, SRZ ;  /* 0x0000000000267805 */ /* 0x001fe2000001ff00 */
[----:B------:R0:W-:Y:S04]  /*110c0*/  STL [R1+0x219c], R34 ;  /* 0x00219c2201007387 */ /* 0x0001e80000100800 */
[----:B------:R3:W-:Y:S01]  /*110d0*/  STL [R1+0x21d8], R32 ;  /* 0x0021d82001007387 */ /* 0x0007e20000100800 */
[----:B-1----:R-:W-:-:S03]  /*110e0*/  CS2R R36, SRZ ;  /* 0x0000000000247805 */ /* 0x002fc6000001ff00 */
[----:B------:R1:W-:Y:S01]  /*110f0*/  STL [R1+0x21a4], R30 ;  /* 0x0021a41e01007387 */ /* 0x0003e20000100800 */
[----:B0-----:R-:W-:Y:S02]  /*11100*/  IADD3 R34, P4, R16, R2, RZ ;  /* 0x0000000210227210 */ /* 0x001fe40007f9e0ff */
[----:B---3--:R-:W-:-:S03]  /*11110*/  LEA.HI.X.SX32 R32, R28, R0, 0x1, P5 ;  /* 0x000000001c207211 */ /* 0x008fc600028f0eff */
[----:B------:R-:W-:Y:S01]  /*11120*/  STL [R1+0x21e0], R34 ;  /* 0x0021e02201007387 */ /* 0x000fe20000100800 */
[----:B------:R-:W-:Y:S02]  /*11130*/  LEA.HI.X.SX32 R28, R26, R0, 0x1, P6 ;  /* 0x000000001a1c7211 */ /* 0x000fe400030f0eff */
[-C--:B-1----:R-:W-:Y:S01]  /*11140*/  IADD3 R30, P5, R14, R2.reuse, RZ ;  /* 0x000000020e1e7210 */ /* 0x082fe20007fbe0ff */
[----:B------:R-:W-:Y:S01]  /*11150*/  STL [R1+0x21ac], R32 ;  /* 0x0021ac2001007387 */ /* 0x000fe20000100800 */
[----:B------:R-:W-:-:S03]  /*11160*/  IADD3 R26, P6, R7, R2, RZ ;  /* 0x00000002071a7210 */ /* 0x000fc60007fde0ff */
[----:B------:R-:W-:Y:S01]  /*11170*/  STL [R1+0x21e8], R30 ;  /* 0x0021e81e01007387 */ /* 0x000fe20000100800 */
[----:B------:R-:W-:-:S03]  /*11180*/  LEA.HI.X.SX32 R7, R7, R0, 0x1, P6 ;  /* 0x0000000007077211 */ /* 0x000fc600030f0eff */
[----:B------:R0:W-:Y:S04]  /*11190*/  STL [R1+0x21b4], R28 ;  /* 0x0021b41c01007387 */ /* 0x0001e80000100800 */
[----:B------:R1:W-:Y:S04]  /*111a0*/  STL [R1+0x21f0], R26 ;  /* 0x0021f01a01007387 */ /* 0x0003e80000100800 */
[----:B------:R3:W-:Y:S01]  /*111b0*/  STL [R1+0x21bc], R24 ;  /* 0x0021bc1801007387 */ /* 0x0007e20000100800 */
[----:B0-----:R-:W-:Y:S02]  /*111c0*/  IADD3 R28, P0, R5, R2, RZ ;  /* 0x00000002051c7210 */ /* 0x001fe40007f1e0ff */
[----:B-1----:R-:W-:-:S03]  /*111d0*/  LEA.HI.X.SX32 R26, R22, R0, 0x1, P1 ;  /* 0x00000000161a7211 */ /* 0x002fc600008f0eff */
[----:B------:R-:W-:Y:S01]  /*111e0*/  STL [R1+0x21f8], R28 ;  /* 0x0021f81c01007387 */ /* 0x000fe20000100800 */
[----:B------:R-:W-:Y:S02]  /*111f0*/  LEA.HI.X.SX32 R22, R20, R0, 0x1, P2 ;  /* 0x0000000014167211 */ /* 0x000fe400010f0eff */
[-C--:B---3--:R-:W-:Y:S01]  /*11200*/  IADD3 R24, P1, R4, R2.reuse, RZ ;  /* 0x0000000204187210 */ /* 0x088fe20007f3e0ff */
        /* <DEDUP_REMOVED lines=14> */
[----:B------:R-:W-:Y:S04]  /*112f0*/  STL [R1+0x2218], R18 ;  /* 0x0022181201007387 */ /* 0x000fe80000100800 */
[----:B------:R0:W-:Y:S04]  /*11300*/  STL [R1+0x21e4], R16 ;  /* 0x0021e41001007387 */ /* 0x0001e80000100800 */
[----:B------:R1:W-:Y:S04]  /*11310*/  STL [R1+0x2220], R14 ;  /* 0x0022200e01007387 */ /* 0x0003e80000100800 */
[----:B------:R3:W-:Y:S01]  /*11320*/  STL [R1+0x21ec], R7 ;  /* 0x0021ec0701007387 */ /* 0x0007e20000100800 */
[----:B0-----:R-:W-:-:S02]  /*11330*/  IADD3 R16, P6, R27, R2, RZ ;  /* 0x000000021b107210 */ /* 0x001fc40007fde0ff */
        /* <DEDUP_REMOVED lines=9> */
[----:B------:R-:W-:Y:S01]  /*113d0*/  STL [R1+0x2204], R6 ;  /* 0x0022040601007387 */ /* 0x000fe20000100800 */
[----:B0-----:R-:W-:-:S02]  /*113e0*/  IADD3 R5, P2, R33, R2, RZ ;  /* 0x0000000221057210 */ /* 0x001fc40007f5e0ff */
[----:B-1----:R-:W-:-:S03]  /*113f0*/  LEA.HI.X.SX32 R4, R13, R0, 0x1, P3 ;  /* 0x000000000d047211 */ /* 0x002fc600018f0eff */
[----:B------:R0:W-:Y:S01]  /*11400*/  STL [R1+0x2628], R5 ;  /* 0x0026280501007387 */ /* 0x0001e20000100800 */
[----:B------:R-:W-:-:S03]  /*11410*/  IADD3 R2, P3, R35, R2, RZ ;  /* 0x0000000223027210 */ /* 0x000fc60007f7e0ff */
[----:B------:R1:W-:Y:S04]  /*11420*/  STL [R1+0x220c], R4 ;  /* 0x00220c0401007387 */ /* 0x0003e80000100800 */
[----:B------:R3:W-:Y:S01]  /*11430*/  STL [R1+0x261c], R2 ;  /* 0x00261c0201007387 */ /* 0x0007e20000100800 */
[-C--:B0-----:R-:W-:Y:S01]  /*11440*/  LEA.HI.X.SX32 R5, R21, R0.reuse, 0x1, P4 ;  /* 0x0000000015057211 */ /* 0x081fe200020f0eff */
[----:B------:R-:W-:Y:S01]  /*11450*/  IMAD.MOV.U32 R21, RZ, RZ, RZ ;  /* 0x000000ffff157224 */ /* 0x000fe200078e00ff */
[----:B-1----:R-:W-:-:S03]  /*11460*/  LEA.HI.X.SX32 R4, R23, R0, 0x1, P5 ;  /* 0x0000000017047211 */ /* 0x002fc600028f0eff */
[----:B------:R0:W-:Y:S01]  /*11470*/  STL [R1+0x2214], R5 ;  /* 0x0022140501007387 */ /* 0x0001e20000100800 */
[----:B---3--:R-:W-:-:S03]  /*11480*/  LEA.HI.X.SX32 R2, R27, R0, 0x1, P6 ;  /* 0x000000001b027211 */ /* 0x008fc600030f0eff */
[----:B------:R1:W-:Y:S01]  /*11490*/  STL [R1+0x221c], R4 ;  /* 0x00221c0401007387 */ /* 0x0003e20000100800 */
[----:B------:R-:W-:-:S03]  /*114a0*/  CS2R R26, SRZ ;  /* 0x00000000001a7805 */ /* 0x000fc6000001ff00 */
[----:B------:R3:W-:Y:S01]  /*114b0*/  STL [R1+0x2608], R2 ;  /* 0x0026080201007387 */ /* 0x0007e20000100800 */
[-C--:B0-----:R-:W-:Y:S02]  /*114c0*/  LEA.HI.X.SX32 R5, R29, R0.reuse, 0x1, P0 ;  /* 0x000000001d057211 */ /* 0x081fe400000f0eff */
[----:B------:R-:W-:Y:S02]  /*114d0*/  CS2R R28, SRZ ;  /* 0x00000000001c7805 */ /* 0x000fe4000001ff00 */
[----:B------:R-:W-:Y:S02]  /*114e0*/  IADD3 R14, P0, R19, UR10, RZ ;  /* 0x0000000a130e7c10 */ /* 0x000fe4000ff1e0ff */
[----:B-1----:R-:W-:Y:S01]  /*114f0*/  LEA.HI.X.SX32 R4, R31, R0, 0x1, P1 ;  /* 0x000000001f047211 */ /* 0x002fe200008f0eff */
[----:B------:R0:W-:Y:S01]  /*11500*/  STL [R1+0x2610], R5 ;  /* 0x0026100501007387 */ /* 0x0001e20000100800 */
[----:B------:R-:W-:Y:S02]  /*11510*/  LEA.HI.X.SX32 R13, R19, UR11, 0x1, P0 ;  /* 0x0000000b130d7c11 */ /* 0x000fe400080f0eff */
[----:B------:R-:W-:-:S02]  /*11520*/  CS2R R30, SRZ ;  /* 0x00000000001e7805 */ /* 0x000fc4000001ff00 */
[-C--:B---3--:R-:W-:Y:S01]  /*11530*/  LEA.HI.X.SX32 R2, R33, R0.reuse, 0x1, P2 ;  /* 0x0000000021027211 */ /* 0x088fe200010f0eff */
[----:B------:R-:W-:Y:S01]  /*11540*/  STL [R1+0x2614], R4 ;  /* 0x0026140401007387 */ /* 0x000fe20000100800 */
[----:B------:R-:W-:Y:S02]  /*11550*/  LEA.HI.X.SX32 R0, R35, R0, 0x1, P3 ;  /* 0x0000000023007211 */ /* 0x000fe400018f0eff */
[----:B------:R-:W-:Y:S02]  /*11560*/  CS2R R32, SRZ ;  /* 0x0000000000207805 */ /* 0x000fe4000001ff00 */
[----:B------:R-:W-:Y:S01]  /*11570*/  CS2R R34, SRZ ;  /* 0x0000000000227805 */ /* 0x000fe2000001ff00 */
[----:B------:R1:W-:Y:S01]  /*11580*/  STL [R1+0x2618], R2 ;  /* 0x0026180201007387 */ /* 0x0003e20000100800 */
[----:B0-----:R-:W-:-:S03]  /*11590*/  IADD3 R5, P0, R14, UR41, RZ ;  /* 0x000000290e057c10 */ /* 0x001fc6000ff1e0ff */
[----:B------:R0:W-:Y:S04]  /*115a0*/  STL [R1+0x2224], R0 ;  /* 0x0022240001007387 */ /* 0x0001e80000100800 */
[----:B------:R-:W-:Y:S01]  /*115b0*/  STL [R1+0x1c00], RZ ;  /* 0x001c00ff01007387 */ /* 0x000fe20000100800 */
[----:B-1----:R-:W-:Y:S01]  /*115c0*/  IMAD R2, R25, UR7, RZ ;  /* 0x0000000719027c24 */ /* 0x002fe2000f8e02ff */
[----:B------:R-:W-:Y:S02]  /*115d0*/  CS2R R24, SRZ ;  /* 0x0000000000187805 */ /* 0x000fe4000001ff00 */
[----:B------:R-:W-:Y:S01]  /*115e0*/  STL [R1+0x1c04], RZ ;  /* 0x001c04ff01007387 */ /* 0x000fe20000100800 */
[----:B0-----:R-:W-:Y:S01]  /*115f0*/  IMAD R0, R17, UR7, RZ ;  /* 0x0000000711007c24 */ /* 0x001fe2000f8e02ff */
[----:B------:R-:W-:-:S02]  /*11600*/  IADD3 R20, P3, R2, UR10, RZ ;  /* 0x0000000a02147c10 */ /* 0x000fc4000ff7e0ff */
[----:B------:R-:W-:Y:S01]  /*11610*/  STL [R1+0x1c08], RZ ;  /* 0x001c08ff01007387 */ /* 0x000fe20000100800 */
[----:B------:R-:W-:Y:S01]  /*11620*/  IMAD R17, R15, UR7, RZ ;  /* 0x000000070f117c24 */ /* 0x000fe2000f8e02ff */
[----:B------:R-:W-:Y:S01]  /*11630*/  USHF.R.S32.HI UR7, URZ, 0x1f, UR8 ;  /* 0x0000001f3f077899 */ /* 0x000fe20008011408 */
[----:B------:R-:W-:Y:S01]  /*11640*/  IADD3 R16, P1, R0, UR10, RZ ;  /* 0x0000000a00107c10 */ /* 0x000fe2000ff3e0ff */
[----:B------:R-:W-:Y:S01]  /*11650*/  STL [R1+0x1c0c], RZ ;  /* 0x001c0cff01007387 */ /* 0x000fe20000100800 */
[----:B------:R-:W-:Y:S02]  /*11660*/  LEA.HI.X.SX32 R19, R2, UR11, 0x1, P3 ;  /* 0x0000000b02137c11 */ /* 0x000fe400098f0eff */
[C---:B------:R-:W-:Y:S01]  /*11670*/  IADD3 R18, P2, R17.reuse, UR10, RZ ;  /* 0x0000000a11127c10 */ /* 0x040fe2000ff5e0ff */
[----:B------:R-:W-:Y:S01]  /*11680*/  STL [R1+0x1c10], RZ ;  /* 0x001c10ff01007387 */ /* 0x000fe20000100800 */
[----:B------:R-:W-:Y:S01]  /*11690*/  LEA.HI.X.SX32 R15, R0, UR11, 0x1, P1 ;  /* 0x0000000b000f7c11 */ /* 0x000fe200088f0eff */
[----:B------:R-:W-:Y:S01]  /*116a0*/  IMAD.U32 R0, RZ, RZ, UR7 ;  /* 0x00000007ff007e24 */ /* 0x000fe2000f8e00ff */
[----:B------:R-:W-:Y:S01]  /*116b0*/  LEA.HI.X.SX32 R17, R17, UR11, 0x1, P2 ;  /* 0x0000000b11117c11 */ /* 0x000fe200090f0eff */
[----:B------:R-:W-:Y:S01]  /*116c0*/  STL [R1+0x1c14], RZ ;  /* 0x001c14ff01007387 */ /* 0x000fe20000100800 */
[----:B------:R-:W-:Y:S01]  /*116d0*/  IADD3 R6, P1, R16, UR41, RZ ;  /* 0x0000002910067c10 */ /* 0x000fe2000ff3e0ff */
[----:B------:R-:W-:Y:S01]  /*116e0*/  USHF.R.S32.HI UR7, URZ, 0x1f, UR12 ;  /* 0x0000001f3f077899 */ /* 0x000fe2000801140c */
[----:B------:R-:W-:Y:S01]  /*116f0*/  IADD3 R4, P2, R18, UR41, RZ ;  /* 0x0000002912047c10 */ /* 0x000fe2000ff5e0ff */
[----:B------:R-:W-:Y:S01]  /*11700*/  STL [R1+0x1c18], RZ ;  /* 0x001c18ff01007387 */ /* 0x000fe20000100800 */
[----:B------:R-:W-:Y:S01]  /*11710*/  USHF.R.U32.HI UR10, URZ, 0x4, UR6 ;  /* 0x000000043f0a7899 */ /* 0x000fe20008011606 */
[----:B------:R-:W-:Y:S01]  /*11720*/  LOP3.LUT R2, R152, 0x10, RZ, 0x3c, !PT ;  /* 0x0000001098027812 */ /* 0x000fe200078e3cff */
[----:B------:R-:W-:Y:S01]  /*11730*/  USHF.L.U32 UR6, UR8, 0x5, URZ ;  /* 0x0000000508067899 */ /* 0x000fe2000800063f */
[----:B------:R-:W-:Y:S01]  /*11740*/  STL [R1+0x1c1c], RZ ;  /* 0x001c1cff01007387 */ /* 0x000fe20000100800 */
[----:B------:R-:W-:Y:S01]  /*11750*/  USGXT.U32 UR10, UR10, 0xe ;  /* 0x0000000e0a0a789a */ /* 0x000fe20008000000 */
[----:B------:R-:W-:-:S02]  /*11760*/  UMOV UR11, URZ ;  /* 0x0000003f000b7c82 */ /* 0x000fc40008000000 */
[----:B------:R-:W-:Y:S01]  /*11770*/  STL [R1+0x1c20], RZ ;  /* 0x001c20ff01007387 */ /* 0x000fe20000100800 */
[----:B------:R-:W-:-:S03]  /*11780*/  UIADD3.64 UR26, UR10, -UR26, URZ ;  /* 0x8000001a0a1a7297 */ /* 0x000fc6000fffe03f */
[----:B------:R-:W-:Y:S04]  /*11790*/  STL [R1+0x1c24], RZ ;  /* 0x001c24ff01007387 */ /* 0x000fe80000100800 */
        /* <DEDUP_REMOVED lines=1782> */
[----:B------:R-:W-:Y:S04]  /*18700*/  STL [R1], RZ ;  /* 0x000000ff01007387 */ /* 0x000fe80000100800 */
        /* <DEDUP_REMOVED lines=127> */
[----:B------:R0:W-:Y:S04]  /*18f00*/  STL [R1+0x222c], R5 ;  /* 0x00222c0501007387 */ /* 0x0001e80000100800 */
[----:B------:R1:W-:Y:S04]  /*18f10*/  STL [R1+0x2234], R6 ;  /* 0x0022340601007387 */ /* 0x0003e80000100800 */
[----:B------:R3:W-:Y:S01]  /*18f20*/  STL [R1+0x223c], R4 ;  /* 0x00223c0401007387 */ /* 0x0007e20000100800 */
[----:B0-----:R-:W-:Y:S01]  /*18f30*/  IADD3 R5, P3, R20, UR41, RZ ;  /* 0x0000002914057c10 */ /* 0x001fe2000ff7e0ff */
[----:B------:R-:W-:Y:S01]  /*18f40*/  USHF.R.S32.HI UR41, URZ, 0x1f, UR14 ;  /* 0x0000001f3f297899 */ /* 0x000fe2000801140e */
[----:B-1----:R-:W-:-:S03]  /*18f50*/  IADD3.X R6, R15, UR42, RZ, P1, !PT ;  /* 0x0000002a0f067c10 */ /* 0x002fc60008ffe4ff */
[----:B------:R0:W-:Y:S01]  /*18f60*/  STL [R1+0x2244], R5 ;  /* 0x0022440501007387 */ /* 0x0001e20000100800 */
[----:B---3--:R-:W-:-:S05]  /*18f70*/  IADD3.X R4, R13, UR42, RZ, P0, !PT ;  /* 0x0000002a0d047c10 */ /* 0x008fca00087fe4ff */
[----:B------:R1:W-:Y:S01]  /*18f80*/  STL [R1+0x2228], R4 ;  /* 0x0022280401007387 */ /* 0x0003e20000100800 */
[----:B0-----:R-:W-:-:S03]  /*18f90*/  IADD3.X R5, R17, UR42, RZ, P2, !PT ;  /* 0x0000002a11057c10 */ /* 0x001fc600097fe4ff */
[----:B------:R0:W-:Y:S04]  /*18fa0*/  STL [R1+0x2230], R6 ;  /* 0x0022300601007387 */ /* 0x0001e80000100800 */
[----:B------:R3:W-:Y:S01]  /*18fb0*/  STL [R1+0x2238], R5 ;  /* 0x0022380501007387 */ /* 0x0007e20000100800 */
[----:B-1----:R-:W-:Y:S01]  /*18fc0*/  IADD3.X R4, R19, UR42, RZ, P3, !PT ;  /* 0x0000002a13047c10 */ /* 0x002fe20009ffe4ff */
[----:B------:R-:W-:Y:S01]  /*18fd0*/  USHF.R.S32.HI UR42, URZ, 0x1f, UR15 ;  /* 0x0000001f3f2a7899 */ /* 0x000fe2000801140f */
[----:B0-----:R-:W-:-:S03]  /*18fe0*/  IADD3 R6, P1, R16, UR43, RZ ;  /* 0x0000002b10067c10 */ /* 0x001fc6000ff3e0ff */
[----:B------:R0:W-:Y:S01]  /*18ff0*/  STL [R1+0x2240], R4 ;  /* 0x0022400401007387 */ /* 0x0001e20000100800 */
[----:B---3--:R-:W-:-:S05]  /*19000*/  IADD3 R5, P0, R14, UR43, RZ ;  /* 0x0000002b0e057c10 */ /* 0x008fca000ff1e0ff */
[----:B------:R1:W-:Y:S01]  /*19010*/  STL [R1+0x224c], R5 ;  /* 0x00224c0501007387 */ /* 0x0003e20000100800 */
[----:B0-----:R-:W-:-:S03]  /*19020*/  IADD3 R4, P2, R18, UR43, RZ ;  /* 0x0000002b12047c10 */ /* 0x001fc6000ff5e0ff */
[----:B------:R0:W-:Y:S04]  /*19030*/  STL [R1+0x2254], R6 ;  /* 0x0022540601007387 */ /* 0x0001e80000100800 */
[----:B------:R3:W-:Y:S01]  /*19040*/  STL [R1+0x225c], R4 ;  /* 0x00225c0401007387 */ /* 0x0007e20000100800 */
[----:B-1----:R-:W-:Y:S01]  /*19050*/  IADD3 R5, P3, R20, UR43, RZ ;  /* 0x0000002b14057c10 */ /* 0x002fe2000ff7e0ff */
[----:B------:R-:W-:Y:S01]  /*19060*/  USHF.R.S32.HI UR43, URZ, 0x1f, UR18 ;  /* 0x0000001f3f2b7899 */ /* 0x000fe20008011412 */
[----:B0-----:R-:W-:-:S03]  /*19070*/  IADD3.X R6, R15, UR46, RZ, P1, !PT ;  /* 0x0000002e0f067c10 */ /* 0x001fc60008ffe4ff */
        /* <DEDUP_REMOVED lines=96> */
[----:B-1----:R-:W-:Y:S02]  /*19680*/  IADD3.X R4, R19, UR13, RZ, P3, !PT ;  /* 0x0000000d13047c10 */ /* 0x002fe40009ffe4ff */
        /* <DEDUP_REMOVED lines=8> */
[----:B------:R-:W-:Y:S01]  /*19710*/  UIADD3 UR12, UP0, UR38, 0x80, URZ ;  /* 0x00000080260c7890 */ /* 0x000fe2000ff1e03f */
[----:B0-----:R-:W-:-:S03]  /*19720*/  IADD3.X R6, R15, UR7, RZ, P1, !PT ;  /* 0x000000070f067c10 */ /* 0x001fc60008ffe4ff */
[----:B------:R0:W-:Y:S01]  /*19730*/  STL [R1+0x2324], R5 ;  /* 0x0023240501007387 */ /* 0x0001e20000100800 */
[----:B---3--:R-:W-:-:S05]  /*19740*/  IADD3.X R4, R13, UR7, RZ, P0, !PT ;  /* 0x000000070d047c10 */ /* 0x008fca00087fe4ff */
[----:B------:R1:W-:Y:S01]  /*19750*/  STL [R1+0x2308], R4 ;  /* 0x0023080401007387 */ /* 0x0003e20000100800 */
[----:B0-----:R-:W-:-:S03]  /*19760*/  IADD3.X R5, R17, UR7, RZ, P2, !PT ;  /* 0x0000000711057c10 */ /* 0x001fc600097fe4ff */
[----:B------:R-:W-:Y:S04]  /*19770*/  STL [R1+0x2310], R6 ;  /* 0x0023100601007387 */ /* 0x000fe80000100800 */
[----:B------:R0:W-:Y:S01]  /*19780*/  STL [R1+0x2318], R5 ;  /* 0x0023180501007387 */ /* 0x0001e20000100800 */
[----:B-1----:R-:W-:Y:S01]  /*19790*/  IADD3.X R4, R19, UR7, RZ, P3, !PT ;  /* 0x0000000713047c10 */ /* 0x002fe20009ffe4ff */
[----:B------:R-:W-:-:S04]  /*197a0*/  USHF.R.S32.HI UR7, URZ, 0x1f, UR6 ;  /* 0x0000001f3f077899 */ /* 0x000fc80008011406 */
[----:B------:R1:W-:Y:S01]  /*197b0*/  STL [R1+0x2320], R4 ;  /* 0x0023200401007387 */ /* 0x0003e20000100800 */
[----:B0-----:R-:W-:Y:S01]  /*197c0*/  IADD3 R5, P4, R14, UR54, RZ ;  /* 0x000000360e057c10 */ /* 0x001fe2000ff9e0ff */
[----:B------:R-:W-:Y:S01]  /*197d0*/  UMOV UR13, URZ ;  /* 0x0000003f000d7c82 */ /* 0x000fe20008000000 */
[----:B------:R-:W-:Y:S01]  /*197e0*/  IADD3 R6, P0, R16, UR54, RZ ;  /* 0x0000003610067c10 */ /* 0x000fe2000ff1e0ff */
[----:B------:R-:W-:Y:S01]  /*197f0*/  UIADD3.X UR13, UR13, -0x3ffffff0, URZ, UP0, !UPT ;  /* 0xc00000100d0d7890 */ /* 0x000fe200087fe43f */
[----:B-1----:R-:W-:Y:S01]  /*19800*/  IADD3 R4, P1, R18, UR54, RZ ;  /* 0x0000003612047c10 */ /* 0x002fe2000ff3e0ff */
[----:B------:R0:W-:Y:S01]  /*19810*/  STL [R1+0x232c], R5 ;  /* 0x00232c0501007387 */ /* 0x0001e20000100800 */
[----:B------:R-:W-:Y:S02]  /*19820*/  CS2R R132, SRZ ;  /* 0x0000000000847805 */ /* 0x000fe4000001ff00 */
[----:B------:R-:W-:Y:S02]  /*19830*/  CS2R R134, SRZ ;  /* 0x0000000000867805 */ /* 0x000fe4000001ff00 */
[----:B------:R-:W-:Y:S01]  /*19840*/  CS2R R136, SRZ ;  /* 0x0000000000887805 */ /* 0x000fe2000001ff00 */
[----:B------:R1:W-:Y:S01]  /*19850*/  STL [R1+0x2334], R6 ;  /* 0x0023340601007387 */ /* 0x0003e20000100800 */
[----:B------:R-:W-:-:S02]  /*19860*/  CS2R R138, SRZ ;  /* 0x00000000008a7805 */ /* 0x000fc4000001ff00 */
[----:B------:R-:W-:Y:S02]  /*19870*/  CS2R R140, SRZ ;  /* 0x00000000008c7805 */ /* 0x000fe4000001ff00 */
[----:B------:R-:W-:Y:S01]  /*19880*/  CS2R R142, SRZ ;  /* 0x00000000008e7805 */ /* 0x000fe2000001ff00 */
[----:B------:R3:W-:Y:S01]  /*19890*/  STL [R1+0x233c], R4 ;  /* 0x00233c0401007387 */ /* 0x0007e20000100800 */
[----:B------:R-:W-:Y:S02]  /*198a0*/  CS2R R144, SRZ ;  /* 0x0000000000907805 */ /* 0x000fe4000001ff00 */
[----:B0-----:R-:W-:Y:S02]  /*198b0*/  IADD3 R5, P6, R20, UR54, RZ ;  /* 0x0000003614057c10 */ /* 0x001fe4000ffde0ff */
[----:B------:R-:W-:Y:S02]  /*198c0*/  CS2R R146, SRZ ;  /* 0x0000000000927805 */ /* 0x000fe4000001ff00 */
[----:B------:R-:W-:-:S02]  /*198d0*/  CS2R R148, SRZ ;  /* 0x0000000000947805 */ /* 0x000fc4000001ff00 */
[----:B------:R-:W-:Y:S02]  /*198e0*/  CS2R R150, SRZ ;  /* 0x0000000000967805 */ /* 0x000fe4000001ff00 */
[----:B-1----:R-:W-:Y:S01]  /*198f0*/  IADD3 R6, P3, R18, UR17, RZ ;  /* 0x0000001112067c10 */ /* 0x002fe2000ff7e0ff */
[----:B------:R0:W-:Y:S01]  /*19900*/  STL [R1+0x2344], R5 ;  /* 0x0023440501007387 */ /* 0x0001e20000100800 */
[----:B------:R-:W-:Y:S01]  /*19910*/  USHF.R.S32.HI UR54, URZ, 0x1f, UR5 ;  /* 0x0000001f3f367899 */ /* 0x000fe20008011405 */
[----:B---3--:R-:W-:Y:S02]  /*19920*/  SHF.R.S32.HI R4, RZ, 0x5, R130 ;  /* 0x00000005ff047819 */ /* 0x008fe40000011482 */
[----:B------:R-:W-:Y:S01]  /*19930*/  CS2R R130, SRZ ;  /* 0x0000000000827805 */ /* 0x000fe2000001ff00 */
[----:B------:R-:W-:Y:S02]  /*19940*/  UMOV UR11, 0xc0000010 ;  /* 0xc0000010000b7882 */ /* 0x000fe40000000000 */
[----:B------:R1:W-:Y:S01]  /*19950*/  STL [R1+0x2634], R4 ;  /* 0x0026340401007387 */ /* 0x0003e20000100800 */
[----:B0-----:R-:W-:-:S05]  /*19960*/  IADD3 R5, P5, R14, UR17, RZ ;  /* 0x000000110e057c10 */ /* 0x001fca000ffbe0ff */
[----:B------:R0:W-:Y:S01]  /*19970*/  STL [R1+0x234c], R5 ;  /* 0x00234c0501007387 */ /* 0x0001e20000100800 */
[----:B-1----:R-:W-:-:S05]  /*19980*/  IADD3 R4, P2, R16, UR17, RZ ;  /* 0x0000001110047c10 */ /* 0x002fca000ff5e0ff */
[----:B------:R1:W-:Y:S01]  /*19990*/  STL [R1+0x2354], R4 ;  /* 0x0023540401007387 */ /* 0x0003e20000100800 */
[----:B0-----:R-:W-:-:S03]  /*199a0*/  IADD3.X R5, R13, UR16, RZ, P4, !PT ;  /* 0x000000100d057c10 */ /* 0x001fc6000a7fe4ff */
[----:B------:R0:W-:Y:S04]  /*199b0*/  STL [R1+0x235c], R6 ;  /* 0x00235c0601007387 */ /* 0x0001e80000100800 */
[----:B------:R3:W-:Y:S01]  /*199c0*/  STL [R1+0x2328], R5 ;  /* 0x0023280501007387 */ /* 0x0007e20000100800 */
[----:B-1----:R-:W-:Y:S02]  /*199d0*/  IADD3 R4, P4, R20, UR17, RZ ;  /* 0x0000001114047c10 */ /* 0x002fe4000ff9e0ff */
[----:B0-----:R-:W-:-:S03]  /*199e0*/  IADD3.X R6, R15, UR16, RZ, P0, !PT ;  /* 0x000000100f067c10 */ /* 0x001fc600087fe4ff */
[----:B------:R0:W-:Y:S01]  /*199f0*/  STL [R1+0x2364], R4 ;  /* 0x0023640401007387 */ /* 0x0001e20000100800 */
[----:B---3--:R-:W-:-:S03]  /*19a00*/  IADD3.X R5, R17, UR16, RZ, P1, !PT ;  /* 0x0000001011057c10 */ /* 0x008fc60008ffe4ff */
[----:B------:R1:W-:Y:S04]  /*19a10*/  STL [R1+0x2330], R6 ;  /* 0x0023300601007387 */ /* 0x0003e80000100800 */
[----:B------:R3:W-:Y:S01]  /*19a20*/  STL [R1+0x2338], R5 ;  /* 0x0023380501007387 */ /* 0x0007e20000100800 */
[----:B0-----:R-:W-:Y:S01]  /*19a30*/  IADD3.X R4, R19, UR16, RZ, P6, !PT ;  /* 0x0000001013047c10 */ /* 0x001fe2000b7fe4ff */
[----:B------:R-:W-:Y:S01]  /*19a40*/  UIADD3.64 UR16, UR12, 0x80, URZ ;  /* 0x000000800c107897 */ /* 0x000fe2000fffe03f */
[----:B-1----:R-:W-:-:S03]  /*19a50*/  IADD3 R6, P1, R18, UR60, RZ ;  /* 0x0000003c12067c10 */ /* 0x002fc6000ff3e0ff */
[----:B------:R0:W-:Y:S01]  /*19a60*/  STL [R1+0x2340], R4 ;  /* 0x0023400401007387 */ /* 0x0001e20000100800 */
[----:B---3--:R-:W-:-:S05]  /*19a70*/  IADD3 R5, P6, R14, UR60, RZ ;  /* 0x0000003c0e057c10 */ /* 0x008fca000ffde0ff */
[----:B------:R1:W-:Y:S01]  /*19a80*/  STL [R1+0x236c], R5 ;  /* 0x00236c0501007387 */ /* 0x0003e20000100800 */
[----:B0-----:R-:W-:-:S05]  /*19a90*/  IADD3 R4, P0, R16, UR60, RZ ;  /* 0x0000003c10047c10 */ /* 0x001fca000ff1e0ff */
[----:B------:R0:W-:Y:S01]  /*19aa0*/  STL [R1+0x2374], R4 ;  /* 0x0023740401007387 */ /* 0x0001e20000100800 */
[----:B-1----:R-:W-:-:S03]  /*19ab0*/  IADD3.X R5, R13, UR61, RZ, P5, !PT ;  /* 0x0000003d0d057c10 */ /* 0x002fc6000affe4ff */
[----:B------:R1:W-:Y:S04]  /*19ac0*/  STL [R1+0x237c], R6 ;  /* 0x00237c0601007387 */ /* 0x0003e80000100800 */
[----:B------:R3:W-:Y:S01]  /*19ad0*/  STL [R1+0x2348], R5 ;  /* 0x0023480501007387 */ /* 0x0007e20000100800 */
[----:B0-----:R-:W-:Y:S02]  /*19ae0*/  IADD3 R4, P5, R20, UR60, RZ ;  /* 0x0000003c14047c10 */ /* 0x001fe4000ffbe0ff */
[----:B-1----:R-:W-:-:S03]  /*19af0*/  IADD3.X R6, R15, UR61, RZ, P2, !PT ;  /* 0x0000003d0f067c10 */ /* 0x002fc600097fe4ff */
[----:B------:R0:W-:Y:S01]  /*19b00*/  STL [R1+0x2384], R4 ;  /* 0x0023840401007387 */ /* 0x0001e20000100800 */
[----:B---3--:R-:W-:-:S03]  /*19b10*/  IADD3.X R5, R17, UR61, RZ, P3, !PT ;  /* 0x0000003d11057c10 */ /* 0x008fc60009ffe4ff */
[----:B------:R-:W-:Y:S04]  /*19b20*/  STL [R1+0x2350], R6 ;  /* 0x0023500601007387 */ /* 0x000fe80000100800 */
[----:B------:R1:W-:Y:S01]  /*19b30*/  STL [R1+0x2358], R5 ;  /* 0x0023580501007387 */ /* 0x0003e20000100800 */
[----:B0-----:R-:W-:Y:S01]  /*19b40*/  IADD3.X R4, R19, UR61, RZ, P4, !PT ;  /* 0x0000003d13047c10 */ /* 0x001fe2000a7fe4ff */
[----:B------:R-:W-:-:S04]  /*19b50*/  UIADD3.64 UR60, UR12, 0x100, URZ ;  /* 0x000001000c3c7897 */ /* 0x000fc8000fffe03f */
[----:B------:R0:W-:Y:S03]  /*19b60*/  STL [R1+0x2360], R4 ;  /* 0x0023600401007387 */ /* 0x0001e60000100800 */
[----:B------:R-:W-:Y:S02]  /*19b70*/  R2UR UR60, R0 ;  /* 0x00000000003c72ca */ /* 0x000fe400000e0000 */
[----:B------:R-:W-:Y:S02]  /*19b80*/  IADD3 R0, P3, R16, UR20, RZ ;  /* 0x0000001410007c10 */ /* 0x000fe4000ff7e0ff */
[----:B-1----:R-:W-:Y:S02]  /*19b90*/  IADD3 R5, P4, R18, UR20, RZ ;  /* 0x0000001412057c10 */ /* 0x002fe4000ff9e0ff */
[----:B0-----:R-:W-:-:S05]  /*19ba0*/  IADD3 R4, P2, R14, UR20, RZ ;  /* 0x000000140e047c10 */ /* 0x001fca000ff5e0ff */
[----:B------:R0:W-:Y:S04]  /*19bb0*/  STL [R1+0x238c], R4 ;  /* 0x00238c0401007387 */ /* 0x0001e80000100800 */
[----:B------:R1:W-:Y:S04]  /*19bc0*/  STL [R1+0x2394], R0 ;  /* 0x0023940001007387 */ /* 0x0003e80000100800 */
[----:B------:R3:W-:Y:S01]  /*19bd0*/  STL [R1+0x239c], R5 ;  /* 0x00239c0501007387 */ /* 0x0007e20000100800 */
[----:B0-----:R-:W-:Y:S02]  /*19be0*/  IADD3.X R4, R13, UR21, RZ, P6, !PT ;  /* 0x000000150d047c10 */ /* 0x001fe4000b7fe4ff */
[----:B-1----:R-:W-:-:S03]  /*19bf0*/  IADD3 R0, P6, R20, UR20, RZ ;  /* 0x0000001414007c10 */ /* 0x002fc6000ffde0ff */
[----:B------:R0:W-:Y:S01]  /*19c00*/  STL [R1+0x2368], R4 ;  /* 0x0023680401007387 */ /* 0x0001e20000100800 */
[----:B---3--:R-:W-:-:S03]  /*19c10*/  IADD3.X R5, R15, UR21, RZ, P0, !PT ;  /* 0x000000150f057c10 */ /* 0x008fc600087fe4ff */
[----:B------:R1:W-:Y:S04]  /*19c20*/  STL [R1+0x23a4], R0 ;  /* 0x0023a40001007387 */ /* 0x0003e80000100800 */
[----:B------:R3:W-:Y:S01]  /*19c30*/  STL [R1+0x2370], R5 ;  /* 0x0023700501007387 */ /* 0x0007e20000100800 */
[----:B0-----:R-:W-:Y:S02]  /*19c40*/  IADD3.X R4, R17, UR21, RZ, P1, !PT ;  /* 0x0000001511047c10 */ /* 0x001fe40008ffe4ff */
[----:B-1----:R-:W-:-:S03]  /*19c50*/  IADD3.X R0, R19, UR21, RZ, P5, !PT ;  /* 0x0000001513007c10 */ /* 0x002fc6000affe4ff */
[----:B------:R0:W-:Y:S01]  /*19c60*/  STL [R1+0x2378], R4 ;  /* 0x0023780401007387 */ /* 0x0001e20000100800 */
[----:B------:R-:W-:Y:S01]  /*19c70*/  UIADD3.64 UR20, UR12, 0x180, URZ ;  /* 0x000001800c147897 */ /* 0x000fe2000fffe03f */
[----:B---3--:R-:W-:Y:S02]  /*19c80*/  IADD3 R5, P1, R18, UR28, RZ ;  /* 0x0000001c12057c10 */ /* 0x008fe4000ff3e0ff */
[----:B------:R1:W-:Y:S01]  /*19c90*/  STL [R1+0x2380], R0 ;  /* 0x0023800001007387 */ /* 0x0003e20000100800 */
[----:B0-----:R-:W-:Y:S02]  /*19ca0*/  IADD3 R4, P5, R14, UR28, RZ ;  /* 0x0000001c0e047c10 */ /* 0x001fe4000ffbe0ff */
[----:B-1----:R-:W-:-:S03]  /*19cb0*/  IADD3 R0, P0, R16, UR28, RZ ;  /* 0x0000001c10007c10 */ /* 0x002fc6000ff1e0ff */
        /* <DEDUP_REMOVED lines=50> */
[----:B-1----:R-:W-:-:S05]  /*19fe0*/  LOP3.LUT R0, R3, 0x10, RZ, 0x3c, !PT ;  /* 0x0000001003007812 */ /* 0x002fca00078e3cff */
[----:B------:R0:W-:Y:S04]  /*19ff0*/  STL [R1+0x2638], R0 ;  /* 0x0026380001007387 */ /* 0x0001e80000100800 */
[----:B------:R1:W-:Y:S04]  /*1a000*/  STL [R1+0x240c], R5 ;  /* 0x00240c0501007387 */ /* 0x0003e80000100800 */
[----:B------:R3:W-:Y:S01]  /*1a010*/  STL [R1+0x2414], R4 ;  /* 0x0024140401007387 */ /* 0x0007e20000100800 */
[----:B0-----:R-:W-:Y:S02]  /*1a020*/  IADD3 R0, P3, R18, UR9, RZ ;  /* 0x0000000912007c10 */ /* 0x001fe4000ff7e0ff */
[----:B-1----:R-:W-:-:S03]  /*1a030*/  IADD3.X R5, R13, UR39, RZ, P2, !PT ;  /* 0x000000270d057c10 */ /* 0x002fc600097fe4ff */
[----:B------:R0:W-:Y:S01]  /*1a040*/  STL [R1+0x241c], R0 ;  /* 0x00241c0001007387 */ /* 0x0001e20000100800 */
[----:B---3--:R-:W-:-:S03]  /*1a050*/  IADD3 R4, P2, R20, UR9, RZ ;  /* 0x0000000914047c10 */ /* 0x008fc6000ff5e0ff */
[----:B------:R1:W-:Y:S01]  /*1a060*/  STL [R1+0x23e8], R5 ;  /* 0x0023e80501007387 */ /* 0x0003e20000100800 */
[----:B------:R-:W-:-:S03]  /*1a070*/  UMOV UR9, 0xc0000010 ;  /* 0xc000001000097882 */ /* 0x000fc60000000000 */
[----:B------:R3:W-:Y:S01]  /*1a080*/  STL [R1+0x2424], R4 ;  /* 0x0024240401007387 */ /* 0x0007e20000100800 */
[----:B0-----:R-:W-:Y:S02]  /*1a090*/  IADD3.X R0, R15, UR39, RZ, P1, !PT ;  /* 0x000000270f007c10 */ /* 0x001fe40008ffe4ff */
[----:B-1----:R-:W-:-:S03]  /*1a0a0*/  IADD3 R5, P1, R14, UR14, RZ ;  /* 0x0000000e0e057c10 */ /* 0x002fc6000ff3e0ff */
[----:B------:R0:W-:Y:S01]  /*1a0b0*/  STL [R1+0x23f0], R0 ;  /* 0x0023f00001007387 */ /* 0x0001e20000100800 */
[----:B---3--:R-:W-:-:S03]  /*1a0c0*/  IADD3.X R4, R17, UR39, RZ, P0, !PT ;  /* 0x0000002711047c10 */ /* 0x008fc600087fe4ff */
[----:B------:R1:W-:Y:S04]  /*1a0d0*/  STL [R1+0x242c], R5 ;  /* 0x00242c0501007387 */ /* 0x0003e80000100800 */
[----:B------:R3:W-:Y:S01]  /*1a0e0*/  STL [R1+0x23f8], R4 ;  /* 0x0023f80401007387 */ /* 0x0007e20000100800 */
[----:B0-----:R-:W-:Y:S02]  /*1a0f0*/  IADD3 R0, P0, R16, UR14, RZ ;  /* 0x0000000e10007c10 */ /* 0x001fe4000ff1e0ff */
[----:B-1----:R-:W-:-:S03]  /*1a100*/  IADD3.X R5, R19, UR39, RZ, P6, !PT ;  /* 0x0000002713057c10 */ /* 0x002fc6000b7fe4ff */
[----:B------:R0:W-:Y:S01]  /*1a110*/  STL [R1+0x2434], R0 ;  /* 0x0024340001007387 */ /* 0x0001e20000100800 */
[----:B---3--:R-:W-:-:S03]  /*1a120*/  IADD3 R4, P6, R18, UR14, RZ ;  /* 0x0000000e12047c10 */ /* 0x008fc6000ffde0ff */
        /* <DEDUP_REMOVED lines=228> */
[----:B------:R1:W-:Y:S01]  /*1af70*/  STL [R1+0x25c8], R5 ;  /* 0x0025c80501007387 */ /* 0x0003e20000100800 */
[----:B------:R-:W-:-:S03]  /*1af80*/  UMOV UR8, UR38 ;  /* 0x0000002600087c82 */ /* 0x000fc60008000000 */
[----:B------:R3:W-:Y:S01]  /*1af90*/  STL [R1+0x2604], R4 ;  /* 0x0026040401007387 */ /* 0x0007e20000100800 */
[----:B0-----:R-:W-:Y:S02]  /*1afa0*/  IADD3.X R0, R15, UR59, RZ, P4, !PT ;  /* 0x0000003b0f007c10 */ /* 0x001fe4000a7fe4ff */
[----:B-1----:R-:W-:-:S03]  /*1afb0*/  IADD3.X R5, R17, UR59, RZ, P3, !PT ;  /* 0x0000003b11057c10 */ /* 0x002fc60009ffe4ff */
[----:B------:R0:W-:Y:S01]  /*1afc0*/  STL [R1+0x25d0], R0 ;  /* 0x0025d00001007387 */ /* 0x0001e20000100800 */
[----:B---3--:R-:W-:-:S03]  /*1afd0*/  IADD3.X R4, R19, UR59, RZ, P2, !PT ;  /* 0x0000003b13047c10 */ /* 0x008fc600097fe4ff */
[----:B------:R1:W-:Y:S04]  /*1afe0*/  STL [R1+0x25d8], R5 ;  /* 0x0025d80501007387 */ /* 0x0003e80000100800 */
[----:B------:R3:W-:Y:S01]  /*1aff0*/  STL [R1+0x25e0], R4 ;  /* 0x0025e00401007387 */ /* 0x0007e20000100800 */
[----:B0-----:R-:W-:Y:S02]  /*1b000*/  IADD3.X R0, R13, UR60, RZ, P1, !PT ;  /* 0x0000003c0d007c10 */ /* 0x001fe40008ffe4ff */
[----:B-1----:R-:W-:-:S03]  /*1b010*/  IADD3.X R5, R15, UR60, RZ, P0, !PT ;  /* 0x0000003c0f057c10 */ /* 0x002fc600087fe4ff */
[----:B------:R0:W-:Y:S01]  /*1b020*/  STL [R1+0x25e8], R0 ;  /* 0x0025e80001007387 */ /* 0x0001e20000100800 */
[----:B---3--:R-:W-:-:S03]  /*1b030*/  IADD3.X R4, R17, UR60, RZ, P6, !PT ;  /* 0x0000003c11047c10 */ /* 0x008fc6000b7fe4ff */
[----:B------:R1:W-:Y:S04]  /*1b040*/  STL [R1+0x25f0], R5 ;  /* 0x0025f00501007387 */ /* 0x0003e80000100800 */
[----:B------:R1:W-:Y:S01]  /*1b050*/  STL [R1+0x25f8], R4 ;  /* 0x0025f80401007387 */ /* 0x0003e20000100800 */
[----:B0-----:R-:W-:-:S05]  /*1b060*/  IADD3.X R0, R19, UR60, RZ, P5, !PT ;  /* 0x0000003c13007c10 */ /* 0x001fca000affe4ff */
[----:B------:R1:W-:Y:S02]  /*1b070*/  STL [R1+0x2600], R0 ;  /* 0x0026000001007387 */ /* 0x0003e40000100800 */
.L_x_1:
[----:B------:R-:W-:Y:S01]  /*1b080*/  STL [R1+0x5bc4], R53 ;  /* 0x005bc43501007387 */ /* 0x000fe20000100800 */
[----:B-1----:R-:W0:Y:S03]  /*1b090*/  LDC R0, c[0x0][0x230] ;  /* 0x00008c00ff007b82 */ /* 0x002e260000000800 */
[----:B------:R-:W-:Y:S04]  /*1b0a0*/  STL [R1+0x5bc0], R50 ;  /* 0x005bc03201007387 */ /* 0x000fe80000100800 */
[----:B------:R1:W-:Y:S04]  /*1b0b0*/  STL [R1+0x5bbc], R51 ;  /* 0x005bbc3301007387 */ /* 0x0003e80000100800 */
[----:B-1----:R-:W3:Y:S04]  /*1b0c0*/  LDL R51, [R1+0x2604] ;  /* 0x0026040001337983 */ /* 0x002ee80000100800 */
[----:B------:R1:W-:Y:S04]  /*1b0d0*/  STL [R1+0x5bb8], R48 ;  /* 0x005bb83001007387 */ /* 0x0003e80000100800 */
[----:B-1----:R-:W4:Y:S04]  /*1b0e0*/  LDL R48, [R1+0x25e8] ;  /* 0x0025e80001307983 */ /* 0x002f280000100800 */
[----:B------:R1:W-:Y:S04]  /*1b0f0*/  STL [R1+0x5bb4], R49 ;  /* 0x005bb43101007387 */ /* 0x0003e80000100800 */
[----:B-1----:R-:W2:Y:S04]  /*1b100*/  LDL R49, [R1+0x25f8] ;  /* 0x0025f80001317983 */ /* 0x002ea80000100800 */
[----:B------:R1:W-:Y:S04]  /*1b110*/  STL [R1+0x5bb0], R46 ;  /* 0x005bb02e01007387 */ /* 0x0003e80000100800 */
[----:B-1----:R-:W4:Y:S04]  /*1b120*/  LDL R46, [R1+0x2600] ;  /* 0x00260000012e7983 */ /* 0x002f280000100800 */
[----:B------:R1:W-:Y:S04]  /*1b130*/  STL [R1+0x5bac], R47 ;  /* 0x005bac2f01007387 */ /* 0x0003e80000100800 */
[----:B-1----:R-:W2:Y:S04]  /*1b140*/  LDL R47, [R1+0x25f0] ;  /* 0x0025f000012f7983 */ /* 0x002ea80000100800 */
[----:B------:R-:W-:Y:S04]  /*1b150*/  STL [R1+0x5ba8], R44 ;  /* 0x005ba82c01007387 */ /* 0x000fe80000100800 */
[----:B------:R1:W-:Y:S04]  /*1b160*/  STL [R1+0x5ba4], R45 ;  /* 0x005ba42d01007387 */ /* 0x0003e80000100800 */
[----:B-1----:R-:W2:Y:S01]  /*1b170*/  LDL R45, [R1+0x25e0] ;  /* 0x0025e000012d7983 */ /* 0x002ea20000100800 */
[----:B0-----:R-:W-:-:S03]  /*1b180*/  IMAD R0, R21, -0x20, R0 ;  /* 0xffffffe015007824 */ /* 0x001fc600078e0200 */
[----:B------:R-:W-:Y:S02]  /*1b190*/  STL [R1+0x5ba0], R42 ;  /* 0x005ba02a01007387 */ /* 0x000fe40000100800 */
[----:B------:R-:W-:Y:S02]  /*1b1a0*/  ISETP.GT.AND P0, PT, R0, RZ, PT ;  /* 0x000000ff0000720c */ /* 0x000fe40003f04270 */
[----:B------:R-:W-:Y:S04]  /*1b1b0*/  STL [R1+0x5b9c], R43 ;  /* 0x005b9c2b01007387 */ /* 0x000fe80000100800 */
[----:B------:R-:W-:Y:S04]  /*1b1c0*/  STL [R1+0x5b98], R40 ;  /* 0x005b982801007387 */ /* 0x000fe80000100800 */
[----:B------:R0:W-:Y:S03]  /*1b1d0*/  STL [R1+0x5b94], R41 ;  /* 0x005b942901007387 */ /* 0x0001e60000100800 */
[----:B------:R-:W-:Y:S01]  /*1b1e0*/  @P0 IMAD.MOV.U32 R5, RZ, RZ, R19 ;  /* 0x000000ffff050224 */ /* 0x000fe200078e0013 */
[----:B------:R-:W-:Y:S01]  /*1b1f0*/  STL [R1+0x5b90], R38 ;  /* 0x005b902601007387 */ /* 0x000fe20000100800 */
[----:B------:R-:W-:-:S03]  /*1b200*/  @P0 IMAD.MOV.U32 R4, RZ, RZ, R20 ;  /* 0x000000ffff040224 */ /* 0x000fc600078e0014 */
[----:B------:R-:W-:Y:S01]  /*1b210*/  STL [R1+0x5b8c], R39 ;  /* 0x005b8c2701007387 */ /* 0x000fe20000100800 */
[----:B0-----:R-:W-:-:S03]  /*1b220*/  PRMT R41, RZ, 0x7610, R41 ;  /* 0x00007610ff297816 */ /* 0x001fc60000000029 */
[----:B------:R-:W-:Y:S04]  /*1b230*/  STL [R1+0x5b88], R36 ;  /* 0x005b882401007387 */ /* 0x000fe80000100800 */
        /* <DEDUP_REMOVED lines=41> */
[----:B-----5:R-:W-:Y:S04]  /*1b4d0*/  STL [R1+0x51d8], R12 ;  /* 0x0051d80c01007387 */ /* 0x020fe80000100800 */
[----:B------:R-:W-:Y:S04]  /*1b4e0*/  STL [R1+0x51d4], R11 ;  /* 0x0051d40b01007387 */ /* 0x000fe80000100800 */
[----:B------:R-:W-:Y:S04]  /*1b4f0*/  STL [R1+0x51d0], R10 ;  /* 0x0051d00a01007387 */ /* 0x000fe80000100800 */
[----:B------:R-:W-:Y:S04]  /*1b500*/  STL [R1+0x51cc], R9 ;  /* 0x0051cc0901007387 */ /* 0x000fe80000100800 */
[----:B------:R-:W-:Y:S04]  /*1b510*/  STL [R1+0x51c8], R8 ;  /* 0x0051c80801007387 */ /* 0x000fe80000100800 */
[----:B------:R-:W-:Y:S04]  /*1b520*/  STL [R1+0x5b20], R21 ;  /* 0x005b201501007387 */ /* 0x000fe80000100800 */
[----:B------:R-:W-:Y:S04]  /*1b530*/  STL [R1+0x5b28], R20 ;  /* 0x005b281401007387 */ /* 0x000fe80000100800 */
[----:B------:R0:W-:Y:S01]  /*1b540*/  STL [R1+0x5820], R19 ;  /* 0x0058201301007387 */ /* 0x0001e20000100800 */
[----:B------:R-:W-:-:S03]  /*1b550*/  PRMT R50, RZ, 0x7610, R50 ;  /* 0x00007610ff327816 */ /* 0x000fc60000000032 */
[----:B------:R1:W2:Y:S04]  /*1b560*/  @P0 LDG.E.U8 R41, desc[UR52][R4.64] ;  /* 0x0000003404290981 */ /* 0x0002a8000c1e1100 */
[----:B0-----:R-:W2:Y:S04]  /*1b570*/  LDL.LU R19, [R1+0x25fc] ;  /* 0x0025fc0001137983 */ /* 0x001ea80000300800 */
[----:B------:R-:W-:Y:S01]  /*1b580*/  STL [R1+0x5b2c], R18 ;  /* 0x005b2c1201007387 */ /* 0x000fe20000100800 */
[----:B-1----:R-:W-:Y:S02]  /*1b590*/  @P0 IMAD.MOV.U32 R4, RZ, RZ, R18 ;  /* 0x000000ffff040224 */ /* 0x002fe400078e0012 */
[----:B------:R-:W-:Y:S01]  /*1b5a0*/  @P0 IMAD.MOV.U32 R5, RZ, RZ, R17 ;  /* 0x000000ffff050224 */ /* 0x000fe200078e0011 */
[----:B------:R0:W-:Y:S01]  /*1b5b0*/  STL [R1+0x581c], R17 ;  /* 0x00581c1101007387 */ /* 0x0001e20000100800 */
[----:B------:R-:W-:-:S03]  /*1b5c0*/  PRMT R53, RZ, 0x7610, R53 ;  /* 0x00007610ff357816 */ /* 0x000fc60000000035 */
[----:B------:R1:W2:Y:S04]  /*1b5d0*/  @P0 LDG.E.U8 R50, desc[UR52][R4.64] ;  /* 0x0000003404320981 */ /* 0x0002a8000c1e1100 */
[----:B0-----:R-:W2:Y:S04]  /*1b5e0*/  LDL.LU R17, [R1+0x25f4] ;  /* 0x0025f40001117983 */ /* 0x001ea80000300800 */
[----:B------:R-:W-:Y:S01]  /*1b5f0*/  STL [R1+0x5b30], R16 ;  /* 0x005b301001007387 */ /* 0x000fe20000100800 */
[----:B-1----:R-:W-:Y:S02]  /*1b600*/  @P0 IMAD.MOV.U32 R4, RZ, RZ, R16 ;  /* 0x000000ffff040224 */ /* 0x002fe400078e0010 */
[----:B------:R-:W-:Y:S01]  /*1b610*/  @P0 IMAD.MOV.U32 R5, RZ, RZ, R15 ;  /* 0x000000ffff050224 */ /* 0x000fe200078e000f */
[----:B------:R0:W-:Y:S04]  /*1b620*/  STL [R1+0x5818], R15 ;  /* 0x0058180f01007387 */ /* 0x0001e80000100800 */
[----:B------:R1:W2:Y:S04]  /*1b630*/  @P0 LDG.E.U8 R53, desc[UR52][R4.64] ;  /* 0x0000003404350981 */ /* 0x0002a8000c1e1100 */
[----:B0-----:R-:W2:Y:S04]  /*1b640*/  LDL.LU R15, [R1+0x25ec] ;  /* 0x0025ec00010f7983 */ /* 0x001ea80000300800 */
[----:B------:R-:W-:Y:S01]  /*1b650*/  STL [R1+0x5b34], R14 ;  /* 0x005b340e01007387 */ /* 0x000fe20000100800 */
[----:B-1----:R-:W-:-:S03]  /*1b660*/  @P0 IMAD.MOV.U32 R5, RZ, RZ, R13 ;  /* 0x000000ffff050224 */ /* 0x002fc600078e000d */
[----:B------:R0:W-:Y:S01]  /*1b670*/  STL [R1+0x5814], R13 ;  /* 0x0058140d01007387 */ /* 0x0001e20000100800 */
[----:B------:R-:W-:-:S03]  /*1b680*/  ISETP.GT.AND P1, PT, R0, 0x1, PT ;  /* 0x000000010000780c */ /* 0x000fc60003f24270 */
[----:B0-----:R-:W2:Y:S04]  /*1b690*/  LDL.LU R13, [R1+0x25e4] ;  /* 0x0025e400010d7983 */ /* 0x001ea80000300800 */
[----:B------:R-:W2:Y:S01]  /*1b6a0*/  LDL R126, [R1+0x25dc] ;  /* 0x0025dc00017e7983 */ /* 0x000ea20000100800 */
[----:B------:R-:W-:Y:S01]  /*1b6b0*/  PRMT R152, RZ, 0x7610, R152 ;  /* 0x00007610ff987816 */ /* 0x000fe20000000098 */
[----:B------:R-:W-:Y:S02]  /*1b6c0*/  @P0 IMAD.MOV.U32 R4, RZ, RZ, R14 ;  /* 0x000000ffff040224 */ /* 0x000fe400078e000e */
[----:B------:R-:W2:Y:S04]  /*1b6d0*/  LDL R129, [R1+0x25d8] ;  /* 0x0025d80001817983 */ /* 0x000ea80000100800 */
[----:B------:R3:W2:Y:S01]  /*1b6e0*/  @P0 LDG.E.U8 R152, desc[UR52][R4.64] ;  /* 0x0000003404980981 */ /* 0x0006a2000c1e1100 */
[----:B------:R-:W-:-:S03]  /*1b6f0*/  PRMT R158, RZ, 0x7610, R158 ;  /* 0x00007610ff9e7816 */ /* 0x000fc6000000009e */
[----:B------:R-:W2:Y:S01]  /*1b700*/  LDL R43, [R1+0x25cc] ;  /* 0x0025cc00012b7983 */ /* 0x000ea20000100800 */
[----:B---3--:R-:W-:-:S03]  /*1b710*/  @P1 IMAD.MOV.U32 R4, RZ, RZ, R51 ;  /* 0x000000ffff041224 */ /* 0x008fc600078e0033 */
[----:B------:R-:W3:Y:S01]  /*1b720*/  LDL R51, [R1+0x25d0] ;  /* 0x0025d00001337983 */ /* 0x000ee20000100800 */
[----:B----4-:R-:W-:-:S03]  /*1b730*/  @P1 IMAD.MOV.U32 R5, RZ, RZ, R46 ;  /* 0x000000ffff051224 */ /* 0x010fc600078e002e */
[----:B------:R-:W4:Y:S04]  /*1b740*/  LDL R46, [R1+0x25d4] ;  /* 0x0025d400012e7983 */ /* 0x000f280000100800 */
[----:B------:R2:W4:Y:S02]  /*1b750*/  @P1 LDG.E.U8 R158, desc[UR52][R4.64] ;  /* 0x00000034049e1981 */ /* 0x000524000c1e1100 */
[----:B--2---:R-:W-:Y:S02]  /*1b760*/  @P1 IMAD.MOV.U32 R5, RZ, RZ, R49 ;  /* 0x000000ffff051224 */ /* 0x004fe400078e0031 */
[----:B------:R-:W2:Y:S04]  /*1b770*/  LDL R49, [R1+0x25c8] ;  /* 0x0025c80001317983 */ /* 0x000ea80000100800 */
[----:B------:R-:W-:Y:S04]  /*1b780*/  STL [R1+0x5b38], R19 ;  /* 0x005b381301007387 */ /* 0x000fe80000100800 */
[----:B------:R-:W2:Y:S01]  /*1b790*/  LDL R127, [R1+0x25c0] ;  /* 0x0025c000017f7983 */ /* 0x000ea20000100800 */
[----:B------:R-:W-:Y:S01]  /*1b7a0*/  PRMT R40, RZ, 0x7610, R40 ;  /* 0x00007610ff287816 */ /* 0x000fe20000000028 */
[----:B------:R-:W-:Y:S01]  /*1b7b0*/  @P1 IMAD.MOV.U32 R4, RZ, RZ, R19 ;  /* 0x000000ffff041224 */ /* 0x000fe200078e0013 */
[----:B------:R-:W-:Y:S01]  /*1b7c0*/  PRMT R35, RZ, 0x7610, R35 ;  /* 0x00007610ff237816 */ /* 0x000fe20000000023 */
[----:B------:R-:W2:Y:S01]  /*1b7d0*/  LDL R44, [R1+0x25c4] ;  /* 0x0025c400012c7983 */ /* 0x000ea20000100800 */
[----:B------:R-:W-:-:S03]  /*1b7e0*/  ISETP.GT.AND P0, PT, R0, 0x2, PT ;  /* 0x000000020000780c */ /* 0x000fc60003f04270 */
[----:B------:R0:W2:Y:S01]  /*1b7f0*/  @P1 LDG.E.U8 R40, desc[UR52][R4.64] ;  /* 0x0000003404281981 */ /* 0x0000a2000c1e1100 */
[----:B------:R-:W-:Y:S01]  /*1b800*/  PRMT R12, RZ, 0x7610, R12 ;  /* 0x00007610ff0c7816 */ /* 0x000fe2000000000c */
[----:B0-----:R-:W-:Y:S02]  /*1b810*/  @P1 IMAD.MOV.U32 R4, RZ, RZ, R17 ;  /* 0x000000ffff041224 */ /* 0x001fe400078e0011 */
[----:B------:R-:W-:Y:S01]  /*1b820*/  @P1 IMAD.MOV.U32 R5, RZ, RZ, R47 ;  /* 0x000000ffff051224 */ /* 0x000fe200078e002f */
[----:B------:R-:W-:Y:S04]  /*1b830*/  STL [R1+0x5b3c], R17 ;  /* 0x005b3c1101007387 */ /* 0x000fe80000100800 */
[----:B------:R0:W2:Y:S04]  /*1b840*/  @P1 LDG.E.U8 R35, desc[UR52][R4.64] ;  /* 0x0000003404231981 */ /* 0x0000a8000c1e1100 */
[----:B------:R-:W2:Y:S01]  /*1b850*/  LDL R125, [R1+0x25b8] ;  /* 0x0025b800017d7983 */ /* 0x000ea20000100800 */
[----:B------:R-:W-:-:S03]  /*1b860*/  PRMT R42, RZ, 0x7610, R42 ;  /* 0x00007610ff2a7816 */ /* 0x000fc6000000002a */
[----:B------:R-:W2:Y:S01]  /*1b870*/  LDL R128, [R1+0x25b0] ;  /* 0x0025b00001807983 */ /* 0x000ea20000100800 */
[----:B0-----:R-:W-:Y:S02]  /*1b880*/  @P1 IMAD.MOV.U32 R4, RZ, RZ, R15 ;  /* 0x000000ffff041224 */ /* 0x001fe400078e000f */
[----:B------:R-:W-:Y:S01]  /*1b890*/  @P1 IMAD.MOV.U32 R5, RZ, RZ, R48 ;  /* 0x000000ffff051224 */ /* 0x000fe200078e0030 */
[----:B------:R-:W2:Y:S04]  /*1b8a0*/  LDL R47, [R1+0x25b4] ;  /* 0x0025b400012f7983 */ /* 0x000ea80000100800 */
[----:B------:R-:W2:Y:S04]  /*1b8b0*/  LDL R48, [R1+0x25bc] ;  /* 0x0025bc0001307983 */ /* 0x000ea80000100800 */
[----:B------:R0:W2:Y:S04]  /*1b8c0*/  @P1 LDG.E.U8 R12, desc[UR52][R4.64] ;  /* 0x00000034040c1981 */ /* 0x0000a8000c1e1100 */
[----:B------:R-:W-:Y:S01]  /*1b8d0*/  STL [R1+0x5b40], R15 ;  /* 0x005b400f01007387 */ /* 0x000fe20000100800 */
[----:B0-----:R-:W-:-:S02]  /*1b8e0*/  @P0 IMAD.MOV.U32 R4, RZ, RZ, R13 ;  /* 0x000000ffff040224 */ /* 0x001fc400078e000d */
[----:B------:R-:W-:Y:S02]  /*1b8f0*/  @P0 IMAD.MOV.U32 R5, RZ, RZ, R45 ;  /* 0x000000ffff050224 */ /* 0x000fe400078e002d */
[----:B------:R-:W2:Y:S04]  /*1b900*/  LDL R45, [R1+0x25ac] ;  /* 0x0025ac00012d7983 */ /* 0x000ea80000100800 */
[----:B------:R0:W2:Y:S04]  /*1b910*/  @P0 LDG.E.U8 R42, desc[UR52][R4.64] ;  /* 0x00000034042a0981 */ /* 0x0000a8000c1e1100 */
[----:B------:R-:W-:Y:S01]  /*1b920*/  STL [R1+0x5b44], R13 ;  /* 0x005b440d01007387 */ /* 0x000fe20000100800 */
[----:B------:R-:W-:-:S02]  /*1b930*/  PRMT R39, RZ, 0x7610, R39 ;  /* 0x00007610ff277816 */ /* 0x000fc40000000027 */
[----:B------:R-:W-:Y:S01]  /*1b940*/  PRMT R33, RZ, 0x7610, R33 ;  /* 0x00007610ff217816 */ /* 0x000fe20000000021 */
[----:B------:R-:W2:Y:S01]  /*1b950*/  LDL R130, [R1+0x2280] ;  /* 0x0022800001827983 */ /* 0x000ea20000100800 */
[----:B0-----:R-:W-:-:S03]  /*1b960*/  @P0 IMAD.MOV.U32 R4, RZ, RZ, R126 ;  /* 0x000000ffff040224 */ /* 0x001fc600078e007e */
[----:B------:R-:W2:Y:S01]  /*1b970*/  LDL R126, [R1+0x25a8] ;  /* 0x0025a800017e7983 */ /* 0x000ea20000100800 */
[----:B------:R-:W-:Y:S01]  /*1b980*/  @P0 IMAD.MOV.U32 R5, RZ, RZ, R129 ;  /* 0x000000ffff050224 */ /* 0x000fe200078e0081 */
[----:B------:R-:W-:Y:S02]  /*1b990*/  ISETP.GT.AND P1, PT, R0, 0x3, PT ;  /* 0x000000030000780c */ /* 0x000fe40003f24270 */
[----:B------:R-:W-:Y:S01]  /*1b9a0*/  PRMT R11, RZ, 0x7610, R11 ;  /* 0x00007610ff0b7816 */ /* 0x000fe2000000000b */
[----:B------:R-:W2:Y:S04]  /*1b9b0*/  LDL R129, [R1+0x2578] ;  /* 0x0025780001817983 */ /* 0x000ea80000100800 */
[----:B------:R3:W2:Y:S02]  /*1b9c0*/  @P0 LDG.E.U8 R39, desc[UR52][R4.64] ;  /* 0x0000003404270981 */ /* 0x0006a4000c1e1100 */
[----:B---3--:R-:W-:-:S02]  /*1b9d0*/  @P0 IMAD.MOV.U32 R5, RZ, RZ, R51 ;  /* 0x000000ffff050224 */ /* 0x008fc400078e0033 */
[----:B------:R-:W3:Y:S01]  /*1b9e0*/  LDL R51, [R1+0x25a0] ;  /* 0x0025a00001337983 */ /* 0x000ee20000100800 */
[----:B----4-:R-:W-:-:S03]  /*1b9f0*/  @P0 IMAD.MOV.U32 R4, RZ, RZ, R46 ;  /* 0x000000ffff040224 */ /* 0x010fc600078e002e */
[----:B------:R-:W4:Y:S04]  /*1ba00*/  LDL R46, [R1+0x25a4] ;  /* 0x0025a400012e7983 */ /* 0x000f280000100800 */
[----:B------:R0:W4:Y:S02]  /*1ba10*/  @P0 LDG.E.U8 R33, desc[UR52][R4.64] ;  /* 0x0000003404210981 */ /* 0x000124000c1e1100 */
[----:B0-----:R-:W-:Y:S02]  /*1ba20*/  @P0 IMAD.MOV.U32 R4, RZ, RZ, R43 ;  /* 0x000000ffff040224 */ /* 0x001fe400078e002b */
[----:B--2---:R-:W-:Y:S01]  /*1ba30*/  @P0 IMAD.MOV.U32 R5, RZ, RZ, R49 ;  /* 0x000000ffff050224 */ /* 0x004fe200078e0031 */
[----:B------:R-:W2:Y:S04]  /*1ba40*/  LDL R43, [R1+0x259c] ;  /* 0x00259c00012b7983 */ /* 0x000ea80000100800 */
[----:B------:R-:W2:Y:S04]  /*1ba50*/  LDL R49, [R1+0x2598] ;  /* 0x0025980001317983 */ /* 0x000ea80000100800 */
[----:B------:R0:W2:Y:S02]  /*1ba60*/  @P0 LDG.E.U8 R11, desc[UR52][R4.64] ;  /* 0x00000034040b0981 */ /* 0x0000a4000c1e1100 */
[----:B0-----:R-:W-:-:S02]  /*1ba70*/  @P1 IMAD.MOV.U32 R5, RZ, RZ, R127 ;  /* 0x000000ffff051224 */ /* 0x001fc400078e007f */
[----:B------:R-:W2:Y:S01]  /*1ba80*/  LDL R127, [R1+0x2590] ;  /* 0x00259000017f7983 */ /* 0x000ea20000100800 */
[----:B------:R-:W-:Y:S01]  /*1ba90*/  PRMT R22, RZ, 0x7610, R22 ;  /* 0x00007610ff167816 */ /* 0x000fe20000000016 */
[----:B------:R-:W-:Y:S02]  /*1baa0*/  @P1 IMAD.MOV.U32 R4, RZ, RZ, R44 ;  /* 0x000000ffff041224 */ /* 0x000fe400078e002c */
[----:B------:R-:W2:Y:S01]  /*1bab0*/  LDL R44, [R1+0x2594] ;  /* 0x00259400012c7983 */ /* 0x000ea20000100800 */
[----:B------:R-:W-:-:S03]  /*1bac0*/  PRMT R38, RZ, 0x7610, R38 ;  /* 0x00007610ff267816 */ /* 0x000fc60000000026 */
[----:B------:R0:W2:Y:S01]  /*1bad0*/  @P1 LDG.E.U8 R22, desc[UR52][R4.64] ;  /* 0x0000003404161981 */ /* 0x0000a2000c1e1100 */
[----:B------:R-:W-:Y:S02]  /*1bae0*/  PRMT R31, RZ, 0x7610, R31 ;  /* 0x00007610ff1f7816 */ /* 0x000fe4000000001f */
[----:B------:R-:W-:Y:S01]  /*1baf0*/  ISETP.GT.AND P0, PT, R0, 0x4, PT ;  /* 0x000000040000780c */ /* 0x000fe20003f04270 */
[----:B0-----:R-:W-:Y:S02]  /*1bb00*/  @P1 IMAD.MOV.U32 R5, RZ, RZ, R125 ;  /* 0x000000ffff051224 */ /* 0x001fe400078e007d */
[----:B------:R-:W2:Y:S01]  /*1bb10*/  LDL R125, [R1+0x2588] ;  /* 0x00258800017d7983 */ /* 0x000ea20000100800 */
[----:B------:R-:W-:-:S03]  /*1bb20*/  @P1 IMAD.MOV.U32 R4, RZ, RZ, R48 ;  /* 0x000000ffff041224 */ /* 0x000fc600078e0030 */
[----:B------:R-:W2:Y:S04]  /*1bb30*/  LDL R48, [R1+0x258c] ;  /* 0x00258c0001307983 */ /* 0x000ea80000100800 */
[----:B------:R0:W2:Y:S02]  /*1bb40*/  @P1 LDG.E.U8 R38, desc[UR52][R4.64] ;  /* 0x0000003404261981 */ /* 0x0000a4000c1e1100 */
[----:B0-----:R-:W-:Y:S02]  /*1bb50*/  @P1 IMAD.MOV.U32 R4, RZ, RZ, R47 ;  /* 0x000000ffff041224 */ /* 0x001fe400078e002f */
[----:B------:R-:W-:Y:S01]  /*1bb60*/  @P1 IMAD.MOV.U32 R5, RZ, RZ, R128 ;  /* 0x000000ffff051224 */ /* 0x000fe200078e0080 */
[----:B------:R-:W2:Y:S04]  /*1bb70*/  LDL R47, [R1+0x2584] ;  /* 0x00258400012f7983 */ /* 0x000ea80000100800 */
[----:B------:R-:W2:Y:S04]  /*1bb80*/  LDL R128, [R1+0x2580] ;  /* 0x0025800001807983 */ /* 0x000ea80000100800 */
[----:B------:R0:W2:Y:S01]  /*1bb90*/  @P1 LDG.E.U8 R31, desc[UR52][R4.64] ;  /* 0x00000034041f1981 */ /* 0x0000a2000c1e1100 */
[----:B------:R-:W-:Y:S01]  /*1bba0*/  PRMT R10, RZ, 0x7610, R10 ;  /* 0x00007610ff0a7816 */ /* 0x000fe2000000000a */
[----:B0-----:R-:W-:-:S02]  /*1bbb0*/  @P1 IMAD.MOV.U32 R5, RZ, RZ, R126 ;  /* 0x000000ffff051224 */ /* 0x001fc400078e007e */
[----:B------:R-:W2:Y:S01]  /*1bbc0*/  LDL R126, [R1+0x257c] ;  /* 0x00257c00017e7983 */ /* 0x000ea20000100800 */
[----:B------:R-:W-:Y:S01]  /*1bbd0*/  @P1 IMAD.MOV.U32 R4, RZ, RZ, R45 ;  /* 0x000000ffff041224 */ /* 0x000fe200078e002d */
[----:B------:R-:W-:Y:S02]  /*1bbe0*/  PRMT R251, RZ, 0x7610, R251 ;  /* 0x00007610fffb7816 */ /* 0x000fe400000000fb */
[----:B------:R-:W2:Y:S04]  /*1bbf0*/  LDL R45, [R1+0x2574] ;  /* 0x00257400012d7983 */ /* 0x000ea80000100800 */
[----:B------:R3:W2:Y:S02]  /*1bc00*/  @P1 LDG.E.U8 R10, desc[UR52][R4.64] ;  /* 0x00000034040a1981 */ /* 0x0006a4000c1e1100 */
[----:B---3--:R-:W-:-:S02]  /*1bc10*/  @P0 IMAD.MOV.U32 R5, RZ, RZ, R51 ;  /* 0x000000ffff050224 */ /* 0x008fc400078e0033 */
[----:B------:R-:W3:Y:S01]  /*1bc20*/  LDL R51, [R1+0x2570] ;  /* 0x0025700001337983 */ /* 0x000ee20000100800 */
[----:B----4-:R-:W-:Y:S01]  /*1bc30*/  @P0 IMAD.MOV.U32 R4, RZ, RZ, R46 ;  /* 0x000000ffff040224 */ /* 0x010fe200078e002e */
[----:B------:R-:W-:Y:S02]  /*1bc40*/  PRMT R36, RZ, 0x7610, R36 ;  /* 0x00007610ff247816 */ /* 0x000fe40000000024 */
[----:B------:R-:W4:Y:S04]  /*1bc50*/  LDL R46, [R1+0x256c] ;  /* 0x00256c00012e7983 */ /* 0x000f280000100800 */
[----:B------:R2:W4:Y:S02]  /*1bc60*/  @P0 LDG.E.U8 R251, desc[UR52][R4.64] ;  /* 0x0000003404fb0981 */ /* 0x000524000c1e1100 */
[----:B--2---:R-:W-:Y:S01]  /*1bc70*/  @P0 IMAD.MOV.U32 R4, RZ, RZ, R43 ;  /* 0x000000ffff040224 */ /* 0x004fe200078e002b */
[----:B------:R-:W-:Y:S01]  /*1bc80*/  PRMT R28, RZ, 0x7610, R28 ;  /* 0x00007610ff1c7816 */ /* 0x000fe2000000001c */
[----:B------:R-:W2:Y:S01]  /*1bc90*/  LDL R43, [R1+0x2564] ;  /* 0x00256400012b7983 */ /* 0x000ea20000100800 */
[----:B------:R-:W-:-:S03]  /*1bca0*/  @P0 IMAD.MOV.U32 R5, RZ, RZ, R49 ;  /* 0x000000ffff050224 */ /* 0x000fc600078e0031 */
[----:B------:R-:W2:Y:S04]  /*1bcb0*/  LDL R49, [R1+0x2568] ;  /* 0x0025680001317983 */ /* 0x000ea80000100800 */
[----:B------:R0:W2:Y:S02]  /*1bcc0*/  @P0 LDG.E.U8 R36, desc[UR52][R4.64] ;  /* 0x0000003404240981 */ /* 0x0000a4000c1e1100 */
[----:B0-----:R-:W-:Y:S02]  /*1bcd0*/  @P0 IMAD.MOV.U32 R5, RZ, RZ, R127 ;  /* 0x000000ffff050224 */ /* 0x001fe400078e007f */
[----:B------:R-:W2:Y:S01]  /*1bce0*/  LDL R127, [R1+0x2560] ;  /* 0x00256000017f7983 */ /* 0x000ea20000100800 */
[----:B------:R-:W-:Y:S01]  /*1bcf0*/  ISETP.GT.AND P1, PT, R0, 0x5, PT ;  /* 0x000000050000780c */ /* 0x000fe20003f24270 */
[----:B------:R-:W-:Y:S01]  /*1bd00*/  @P0 IMAD.MOV.U32 R4, RZ, RZ, R44 ;  /* 0x000000ffff040224 */ /* 0x000fe200078e002c */
[----:B------:R-:W-:Y:S01]  /*1bd10*/  PRMT R9, RZ, 0x7610, R9 ;  /* 0x00007610ff097816 */ /* 0x000fe20000000009 */
[----:B------:R-:W2:Y:S04]  /*1bd20*/  LDL R44, [R1+0x255c] ;  /* 0x00255c00012c7983 */ /* 0x000ea80000100800 */
[----:B------:R0:W2:Y:S01]  /*1bd30*/  @P0 LDG.E.U8 R28, desc[UR52][R4.64] ;  /* 0x00000034041c0981 */ /* 0x0000a2000c1e1100 */
[----:B------:R-:W-:Y:S01]  /*1bd40*/  PRMT R23, RZ, 0x7610, R23 ;  /* 0x00007610ff177816 */ /* 0x000fe20000000017 */
[----:B0-----:R-:W-:-:S02]  /*1bd50*/  @P0 IMAD.MOV.U32 R5, RZ, RZ, R125 ;  /* 0x000000ffff050224 */ /* 0x001fc400078e007d */
[----:B------:R-:W2:Y:S01]  /*1bd60*/  LDL R125, [R1+0x2558] ;  /* 0x00255800017d7983 */ /* 0x000ea20000100800 */
[----:B------:R-:W-:-:S03]  /*1bd70*/  @P0 IMAD.MOV.U32 R4, RZ, RZ, R48 ;  /* 0x000000ffff040224 */ /* 0x000fc600078e0030 */
[----:B------:R-:W2:Y:S04]  /*1bd80*/  LDL R48, [R1+0x2554] ;  /* 0x0025540001307983 */ /* 0x000ea80000100800 */
[----:B------:R0:W2:Y:S02]  /*1bd90*/  @P0 LDG.E.U8 R9, desc[UR52][R4.64] ;  /* 0x0000003404090981 */ /* 0x0000a4000c1e1100 */
[----:B0-----:R-:W-:Y:S01]  /*1bda0*/  @P1 IMAD.MOV.U32 R4, RZ, RZ, R47 ;  /* 0x000000ffff041224 */ /* 0x001fe200078e002f */
[----:B------:R-:W-:Y:S01]  /*1bdb0*/  PRMT R252, RZ, 0x7610, R252 ;  /* 0x00007610fffc7816 */ /* 0x000fe200000000fc */
[----:B------:R-:W2:Y:S01]  /*1bdc0*/  LDL R47, [R1+0x254c] ;  /* 0x00254c00012f7983 */ /* 0x000ea20000100800 */
[----:B------:R-:W-:-:S03]  /*1bdd0*/  @P1 IMAD.MOV.U32 R5, RZ, RZ, R128 ;  /* 0x000000ffff051224 */ /* 0x000fc600078e0080 */
[----:B------:R-:W2:Y:S04]  /*1bde0*/  LDL R128, [R1+0x2550] ;  /* 0x0025500001807983 */ /* 0x000ea80000100800 */
[----:B------:R0:W2:Y:S02]  /*1bdf0*/  @P1 LDG.E.U8 R23, desc[UR52][R4.64] ;  /* 0x0000003404171981 */ /* 0x0000a4000c1e1100 */
[----:B0-----:R-:W-:Y:S02]  /*1be00*/  @P1 IMAD.MOV.U32 R4, RZ, RZ, R126 ;  /* 0x000000ffff041224 */ /* 0x001fe400078e007e */
[----:B------:R-:W2:Y:S01]  /*1be10*/  LDL R126, [R1+0x2548] ;  /* 0x00254800017e7983 */ /* 0x000ea20000100800 */
[----:B------:R-:W-:Y:S01]  /*1be20*/  @P1 IMAD.MOV.U32 R5, RZ, RZ, R129 ;  /* 0x000000ffff051224 */ /* 0x000fe200078e0081 */
[----:B------:R-:W-:-:S02]  /*1be30*/  PRMT R25, RZ, 0x7610, R25 ;  /* 0x00007610ff197816 */ /* 0x000fc40000000019 */
[----:B------:R-:W-:Y:S01]  /*1be40*/  ISETP.GT.AND P0, PT, R0, 0x6, PT ;  /* 0x000000060000780c */ /* 0x000fe20003f04270 */
[----:B------:R-:W2:Y:S04]  /*1be50*/  LDL R129, [R1+0x2518] ;  /* 0x0025180001817983 */ /* 0x000ea80000100800 */
[----:B------:R3:W2:Y:S02]  /*1be60*/  @P1 LDG.E.U8 R252, desc[UR52][R4.64] ;  /* 0x0000003404fc1981 */ /* 0x0006a4000c1e1100 */
[----:B---3--:R-:W-:Y:S02]  /*1be70*/  @P1 IMAD.MOV.U32 R5, RZ, RZ, R51 ;  /* 0x000000ffff051224 */ /* 0x008fe400078e0033 */
[----:B------:R-:W3:Y:S01]  /*1be80*/  LDL R51, [R1+0x2540] ;  /* 0x0025400001337983 */ /* 0x000ee20000100800 */
[----:B------:R-:W-:-:S03]  /*1be90*/  @P1 IMAD.MOV.U32 R4, RZ, RZ, R45 ;  /* 0x000000ffff041224 */ /* 0x000fc600078e002d */
[----:B------:R-:W3:Y:S01]  /*1bea0*/  LDL R45, [R1+0x2544] ;  /* 0x00254400012d7983 */ /* 0x000ee20000100800 */
[----:B------:R-:W-:-:S03]  /*1beb0*/  PRMT R8, RZ, 0x7610, R8 ;  /* 0x00007610ff087816 */ /* 0x000fc60000000008 */
[----:B------:R4:W3:Y:S02]  /*1bec0*/  @P1 LDG.E.U8 R25, desc[UR52][R4.64] ;  /* 0x0000003404191981 */ /* 0x0008e4000c1e1100 */
[----:B----4-:R-:W-:Y:S02]  /*1bed0*/  @P1 IMAD.MOV.U32 R4, RZ, RZ, R46 ;  /* 0x000000ffff041224 */ /* 0x010fe400078e002e */
[----:B------:R-:W4:Y:S01]  /*1bee0*/  LDL R46, [R1+0x253c] ;  /* 0x00253c00012e7983 */ /* 0x000f220000100800 */
[----:B--2---:R-:W-:-:S03]  /*1bef0*/  @P1 IMAD.MOV.U32 R5, RZ, RZ, R49 ;  /* 0x000000ffff051224 */ /* 0x004fc600078e0031 */
[----:B------:R-:W2:Y:S04]  /*1bf00*/  LDL R49, [R1+0x2538] ;  /* 0x0025380001317983 */ /* 0x000ea80000100800 */
[----:B------:R0:W2:Y:S02]  /*1bf10*/  @P1 LDG.E.U8 R8, desc[UR52][R4.64] ;  /* 0x0000003404081981 */ /* 0x0000a4000c1e1100 */
[----:B0-----:R-:W-:Y:S02]  /*1bf20*/  @P0 IMAD.MOV.U32 R5, RZ, RZ, R127 ;  /* 0x000000ffff050224 */ /* 0x001fe400078e007f */
[----:B------:R-:W2:Y:S01]  /*1bf30*/  LDL R127, [R1+0x2530] ;  /* 0x00253000017f7983 */ /* 0x000ea20000100800 */
[----:B------:R-:W-:Y:S01]  /*1bf40*/  PRMT R245, RZ, 0x7610, R245 ;  /* 0x00007610fff57816 */ /* 0x000fe200000000f5 */
[----:B------:R-:W-:-:S02]  /*1bf50*/  @P0 IMAD.MOV.U32 R4, RZ, RZ, R43 ;  /* 0x000000ffff040224 */ /* 0x000fc400078e002b */
[----:B------:R-:W2:Y:S01]  /*1bf60*/  LDL R43, [R1+0x2534] ;  /* 0x00253400012b7983 */ /* 0x000ea20000100800 */
[----:B------:R-:W-:-:S03]  /*1bf70*/  PRMT R248, RZ, 0x7610, R248 ;  /* 0x00007610fff87816 */ /* 0x000fc600000000f8 */
[----:B------:R0:W2:Y:S01]  /*1bf80*/  @P0 LDG.E.U8 R245, desc[UR52][R4.64] ;  /* 0x0000003404f50981 */ /* 0x0000a2000c1e1100 */
[----:B------:R-:W-:Y:S01]  /*1bf90*/  PRMT R249, RZ, 0x7610, R249 ;  /* 0x00007610fff97816 */ /* 0x000fe200000000f9 */
[----:B0-----:R-:W-:Y:S02]  /*1bfa0*/  @P0 IMAD.MOV.U32 R4, RZ, RZ, R44 ;  /* 0x000000ffff040224 */ /* 0x001fe400078e002c */
[----:B------:R-:W2:Y:S01]  /*1bfb0*/  LDL R44, [R1+0x252c] ;  /* 0x00252c00012c7983 */ /* 0x000ea20000100800 */
[----:B------:R-:W-:-:S03]  /*1bfc0*/  @P0 IMAD.MOV.U32 R5, RZ, RZ, R125 ;  /* 0x000000ffff050224 */ /* 0x000fc600078e007d */
[----:B------:R-:W2:Y:S04]  /*1bfd0*/  LDL R125, [R1+0x2528] ;  /* 0x00252800017d7983 */ /* 0x000ea80000100800 */
[----:B------:R0:W2:Y:S01]  /*1bfe0*/  @P0 LDG.E.U8 R248, desc[UR52][R4.64] ;  /* 0x0000003404f80981 */ /* 0x0000a2000c1e1100 */
[----:B------:R-:W-:Y:S01]  /*1bff0*/  ISETP.GT.AND P1, PT, R0, 0x7, PT ;  /* 0x000000070000780c */ /* 0x000fe20003f24270 */
[----:B0-----:R-:W-:Y:S02]  /*1c000*/  @P0 IMAD.MOV.U32 R4, RZ, RZ, R48 ;  /* 0x000000ffff040224 */ /* 0x001fe400078e0030 */
[----:B------:R-:W2:Y:S01]  /*1c010*/  LDL R48, [R1+0x2524] ;  /* 0x0025240001307983 */ /* 0x000ea20000100800 */
[----:B------:R-:W-:Y:S01]  /*1c020*/  PRMT R250, RZ, 0x7610, R250 ;  /* 0x00007610fffa7816 */ /* 0x000fe200000000fa */
[----:B------:R-:W-:-:S02]  /*1c030*/  @P0 IMAD.MOV.U32 R5, RZ, RZ, R128 ;  /* 0x000000ffff050224 */ /* 0x000fc400078e0080 */
[----:B------:R-:W2:Y:S04]  /*1c040*/  LDL R128, [R1+0x2520] ;  /* 0x0025200001807983 */ /* 0x000ea80000100800 */
[----:B------:R0:W2:Y:S02]  /*1c050*/  @P0 LDG.E.U8 R249, desc[UR52][R4.64] ;  /* 0x0000003404f90981 */ /* 0x0000a4000c1e1100 */
[----:B0-----:R-:W-:Y:S02]  /*1c060*/  @P0 IMAD.MOV.U32 R5, RZ, RZ, R126 ;  /* 0x000000ffff050224 */ /* 0x001fe400078e007e */
[----:B------:R-:W2:Y:S01]  /*1c070*/  LDL R126, [R1+0x251c] ;  /* 0x00251c00017e7983 */ /* 0x000ea20000100800 */
[----:B------:R-:W-:Y:S01]  /*1c080*/  @P0 IMAD.MOV.U32 R4, RZ, RZ, R47 ;  /* 0x000000ffff040224 */ /* 0x000fe200078e002f */
[----:B------:R-:W-:-:S02]  /*1c090*/  PRMT R153, RZ, 0x7610, R153 ;  /* 0x00007610ff997816 */ /* 0x000fc40000000099 */
[----:B------:R-:W2:Y:S04]  /*1c0a0*/  LDL R47, [R1+0x2514] ;  /* 0x00251400012f7983 */ /* 0x000ea80000100800 */
[----:B------:R3:W2:Y:S02]  /*1c0b0*/  @P0 LDG.E.U8 R250, desc[UR52][R4.64] ;  /* 0x0000003404fa0981 */ /* 0x0006a4000c1e1100 */
[----:B---3--:R-:W-:Y:S02]  /*1c0c0*/  @P1 IMAD.MOV.U32 R5, RZ, RZ, R51 ;  /* 0x000000ffff051224 */ /* 0x008fe400078e0033 */
[----:B------:R-:W3:Y:S01]  /*1c0d0*/  LDL R51, [R1+0x2510] ;  /* 0x0025100001337983 */ /* 0x000ee20000100800 */
[----:B------:R-:W-:Y:S01]  /*1c0e0*/  @P1 IMAD.MOV.U32 R4, RZ, RZ, R45 ;  /* 0x000000ffff041224 */ /* 0x000fe200078e002d */
[----:B------:R-:W-:-:S02]  /*1c0f0*/  PRMT R244, RZ, 0x7610, R244 ;  /* 0x00007610fff47816 */ /* 0x000fc400000000f4 */
[----:B------:R-:W3:Y:S04]  /*1c100*/  LDL R45, [R1+0x250c] ;  /* 0x00250c00012d7983 */ /* 0x000ee80000100800 */
[----:B------:R4:W3:Y:S02]  /*1c110*/  @P1 LDG.E.U8 R153, desc[UR52][R4.64] ;  /* 0x0000003404991981 */ /* 0x0008e4000c1e1100 */
[----:B----4-:R-:W-:Y:S01]  /*1c120*/  @P1 IMAD.MOV.U32 R4, RZ, RZ, R46 ;  /* 0x000000ffff041224 */ /* 0x010fe200078e002e */
[----:B------:R-:W-:Y:S01]  /*1c130*/  PRMT R246, RZ, 0x7610, R246 ;  /* 0x00007610fff67816 */ /* 0x000fe200000000f6 */
[----:B------:R-:W4:Y:S01]  /*1c140*/  LDL R46, [R1+0x2504] ;  /* 0x00250400012e7983 */ /* 0x000f220000100800 */
[----:B--2---:R-:W-:-:S03]  /*1c150*/  @P1 IMAD.MOV.U32 R5, RZ, RZ, R49 ;  /* 0x000000ffff051224 */ /* 0x004fc600078e0031 */
[----:B------:R-:W2:Y:S04]  /*1c160*/  LDL R49, [R1+0x2508] ;  /* 0x0025080001317983 */ /* 0x000ea80000100800 */
[----:B------:R0:W4:Y:S02]  /*1c170*/  @P1 LDG.E.U8 R244, desc[UR52][R4.64] ;  /* 0x0000003404f41981 */ /* 0x000124000c1e1100 */
[----:B0-----:R-:W-:Y:S02]  /*1c180*/  @P1 IMAD.MOV.U32 R5, RZ, RZ, R127 ;  /* 0x000000ffff051224 */ /* 0x001fe400078e007f */
[----:B------:R-:W4:Y:S01]  /*1c190*/  LDL R127, [R1+0x2500] ;  /* 0x00250000017f7983 */ /* 0x000f220000100800 */
[----:B------:R-:W-:Y:S01]  /*1c1a0*/  ISETP.GT.AND P0, PT, R0, 0x8, PT ;  /* 0x000000080000780c */ /* 0x000fe20003f04270 */
[----:B------:R-:W-:Y:S01]  /*1c1b0*/  @P1 IMAD.MOV.U32 R4, RZ, RZ, R43 ;  /* 0x000000ffff041224 */ /* 0x000fe200078e002b */
[----:B------:R-:W-:Y:S01]  /*1c1c0*/  PRMT R247, RZ, 0x7610, R247 ;  /* 0x00007610fff77816 */ /* 0x000fe200000000f7 */
[----:B------:R-:W4:Y:S04]  /*1c1d0*/  LDL R43, [R1+0x24fc] ;  /* 0x0024fc00012b7983 */ /* 0x000f280000100800 */
[----:B------:R0:W4:Y:S01]  /*1c1e0*/  @P1 LDG.E.U8 R246, desc[UR52][R4.64] ;  /* 0x0000003404f61981 */ /* 0x000122000c1e1100 */
[----:B------:R-:W-:Y:S01]  /*1c1f0*/  PRMT R239, RZ, 0x7610, R239 ;  /* 0x00007610ffef7816 */ /* 0x000fe200000000ef */
[----:B0-----:R-:W-:-:S02]  /*1c200*/  @P1 IMAD.MOV.U32 R4, RZ, RZ, R44 ;  /* 0x000000ffff041224 */ /* 0x001fc400078e002c */
[----:B------:R-:W4:Y:S01]  /*1c210*/  LDL R44, [R1+0x24f4] ;  /* 0x0024f400012c7983 */ /* 0x000f220000100800 */
[----:B------:R-:W-:-:S03]  /*1c220*/  @P1 IMAD.MOV.U32 R5, RZ, RZ, R125 ;  /* 0x000000ffff051224 */ /* 0x000fc600078e007d */
[----:B------:R-:W4:Y:S04]  /*1c230*/  LDL R125, [R1+0x24f8] ;  /* 0x0024f800017d7983 */ /* 0x000f280000100800 */
[----:B------:R0:W4:Y:S02]  /*1c240*/  @P1 LDG.E.U8 R247, desc[UR52][R4.64] ;  /* 0x0000003404f71981 */ /* 0x000124000c1e1100 */
[----:B0-----:R-:W-:Y:S01]  /*1c250*/  @P0 IMAD.MOV.U32 R4, RZ, RZ, R48 ;  /* 0x000000ffff040224 */ /* 0x001fe200078e0030 */
[----:B------:R-:W-:Y:S01]  /*1c260*/  PRMT R241, RZ, 0x7610, R241 ;  /* 0x00007610fff17816 */ /* 0x000fe200000000f1 */
[----:B------:R-:W4:Y:S01]  /*1c270*/  LDL R48, [R1+0x24ec] ;  /* 0x0024ec0001307983 */ /* 0x000f220000100800 */
[----:B------:R-:W-:-:S03]  /*1c280*/  @P0 IMAD.MOV.U32 R5, RZ, RZ, R128 ;  /* 0x000000ffff050224 */ /* 0x000fc600078e0080 */
[----:B------:R-:W4:Y:S04]  /*1c290*/  LDL R128, [R1+0x24f0] ;  /* 0x0024f00001807983 */ /* 0x000f280000100800 */
[----:B------:R0:W4:Y:S02]  /*1c2a0*/  @P0 LDG.E.U8 R239, desc[UR52][R4.64] ;  /* 0x0000003404ef0981 */ /* 0x000124000c1e1100 */
[----:B0-----:R-:W-:Y:S02]  /*1c2b0*/  @P0 IMAD.MOV.U32 R4, RZ, RZ, R126 ;  /* 0x000000ffff040224 */ /* 0x001fe400078e007e */
[----:B------:R-:W4:Y:S01]  /*1c2c0*/  LDL R126, [R1+0x24e8] ;  /* 0x0024e800017e7983 */ /* 0x000f220000100800 */
[----:B------:R-:W-:Y:S01]  /*1c2d0*/  @P0 IMAD.MOV.U32 R5, RZ, RZ, R129 ;  /* 0x000000ffff050224 */ /* 0x000fe200078e0081 */
[----:B------:R-:W-:-:S02]  /*1c2e0*/  PRMT R242, RZ, 0x7610, R242 ;  /* 0x00007610fff27816 */ /* 0x000fc400000000f2 */
[----:B------:R-:W-:Y:S01]  /*1c2f0*/  ISETP.GT.AND P1, PT, R0, 0x9, PT ;  /* 0x000000090000780c */ /* 0x000fe20003f24270 */
[----:B------:R-:W4:Y:S04]  /*1c300*/  LDL R129, [R1+0x24b8] ;  /* 0x0024b80001817983 */ /* 0x000f280000100800 */
[----:B------:R3:W4:Y:S02]  /*1c310*/  @P0 LDG.E.U8 R241, desc[UR52][R4.64] ;  /* 0x0000003404f10981 */ /* 0x000724000c1e1100 */
[----:B---3--:R-:W-:Y:S02]  /*1c320*/  @P0 IMAD.MOV.U32 R5, RZ, RZ, R51 ;  /* 0x000000ffff050224 */ /* 0x008fe400078e0033 */
[----:B------:R-:W3:Y:S01]  /*1c330*/  LDL R51, [R1+0x24e0] ;  /* 0x0024e00001337983 */ /* 0x000ee20000100800 */
[----:B------:R-:W-:-:S03]  /*1c340*/  @P0 IMAD.MOV.U32 R4, RZ, RZ, R47 ;  /* 0x000000ffff040224 */ /* 0x000fc600078e002f */
[----:B------:R-:W3:Y:S01]  /*1c350*/  LDL R47, [R1+0x24e4] ;  /* 0x0024e400012f7983 */ /* 0x000ee20000100800 */
[----:B------:R-:W-:-:S03]  /*1c360*/  PRMT R243, RZ, 0x7610, R243 ;  /* 0x00007610fff37816 */ /* 0x000fc600000000f3 */
[----:B------:R0:W3:Y:S02]  /*1c370*/  @P0 LDG.E.U8 R242, desc[UR52][R4.64] ;  /* 0x0000003404f20981 */ /* 0x0000e4000c1e1100 */
[----:B0-----:R-:W-:Y:S02]  /*1c380*/  @P0 IMAD.MOV.U32 R4, RZ, RZ, R45 ;  /* 0x000000ffff040224 */ /* 0x001fe400078e002d */
[----:B------:R-:W3:Y:S01]  /*1c390*/  LDL R45, [R1+0x24dc] ;  /* 0x0024dc00012d7983 */ /* 0x000ee20000100800 */
[----:B--2---:R-:W-:-:S03]  /*1c3a0*/  @P0 IMAD.MOV.U32 R5, RZ, RZ, R49 ;  /* 0x000000ffff050224 */ /* 0x004fc600078e0031 */
[----:B------:R-:W2:Y:S04]  /*1c3b0*/  LDL R49, [R1+0x24d8] ;  /* 0x0024d80001317983 */ /* 0x000ea80000100800 */
[----:B------:R4:W2:Y:S02]  /*1c3c0*/  @P0 LDG.E.U8 R243, desc[UR52][R4.64] ;  /* 0x0000003404f30981 */ /* 0x0008a4000c1e1100 */
[----:B----4-:R-:W-:Y:S02]  /*1c3d0*/  @P1 IMAD.MOV.U32 R5, RZ, RZ, R127 ;  /* 0x000000ffff051224 */ /* 0x010fe400078e007f */
[----:B------:R-:W4:Y:S01]  /*1c3e0*/  LDL R127, [R1+0x24d0] ;  /* 0x0024d000017f7983 */ /* 0x000f220000100800 */
[----:B------:R-:W-:Y:S01]  /*1c3f0*/  PRMT R154, RZ, 0x7610, R154 ;  /* 0x00007610ff9a7816 */ /* 0x000fe2000000009a */
[----:B------:R-:W-:-:S02]  /*1c400*/  @P1 IMAD.MOV.U32 R4, RZ, RZ, R46 ;  /* 0x000000ffff041224 */ /* 0x000fc400078e002e */
[----:B------:R-:W4:Y:S01]  /*1c410*/  LDL R46, [R1+0x24d4] ;  /* 0x0024d400012e7983 */ /* 0x000f220000100800 */
[----:B------:R-:W-:-:S03]  /*1c420*/  PRMT R237, RZ, 0x7610, R237 ;  /* 0x00007610ffed7816 */ /* 0x000fc600000000ed */
[----:B------:R0:W4:Y:S01]  /*1c430*/  @P1 LDG.E.U8 R154, desc[UR52][R4.64] ;  /* 0x00000034049a1981 */ /* 0x000122000c1e1100 */
[----:B------:R-:W-:Y:S01]  /*1c440*/  PRMT R238, RZ, 0x7610, R238 ;  /* 0x00007610ffee7816 */ /* 0x000fe200000000ee */
[----:B0-----:R-:W-:Y:S02]  /*1c450*/  @P1 IMAD.MOV.U32 R4, RZ, RZ, R43 ;  /* 0x000000ffff041224 */ /* 0x001fe400078e002b */
[----:B------:R-:W4:Y:S01]  /*1c460*/  LDL R43, [R1+0x24cc] ;  /* 0x0024cc00012b7983 */ /* 0x000f220000100800 */
[----:B------:R-:W-:-:S03]  /*1c470*/  @P1 IMAD.MOV.U32 R5, RZ, RZ, R125 ;  /* 0x000000ffff051224 */ /* 0x000fc600078e007d */
[----:B------:R-:W4:Y:S04]  /*1c480*/  LDL R125, [R1+0x24c8] ;  /* 0x0024c800017d7983 */ /* 0x000f280000100800 */
[----:B------:R0:W4:Y:S01]  /*1c490*/  @P1 LDG.E.U8 R237, desc[UR52][R4.64] ;  /* 0x0000003404ed1981 */ /* 0x000122000c1e1100 */
[----:B------:R-:W-:Y:S01]  /*1c4a0*/  ISETP.GT.AND P0, PT, R0, 0xa, PT ;  /* 0x0000000a0000780c */ /* 0x000fe20003f04270 */
[----:B0-----:R-:W-:Y:S02]  /*1c4b0*/  @P1 IMAD.MOV.U32 R4, RZ, RZ, R44 ;  /* 0x000000ffff041224 */ /* 0x001fe400078e002c */
[----:B------:R-:W4:Y:S01]  /*1c4c0*/  LDL R44, [R1+0x24c4] ;  /* 0x0024c400012c7983 */ /* 0x000f220000100800 */
[----:B------:R-:W-:Y:S01]  /*1c4d0*/  PRMT R240, RZ, 0x7610, R240 ;  /* 0x00007610fff07816 */ /* 0x000fe200000000f0 */
[----:B------:R-:W-:-:S02]  /*1c4e0*/  @P1 IMAD.MOV.U32 R5, RZ, RZ, R128 ;  /* 0x000000ffff051224 */ /* 0x000fc400078e0080 */
[----:B------:R-:W4:Y:S04]  /*1c4f0*/  LDL R128, [R1+0x24c0] ;  /* 0x0024c00001807983 */ /* 0x000f280000100800 */
[----:B------:R0:W4:Y:S02]  /*1c500*/  @P1 LDG.E.U8 R238, desc[UR52][R4.64] ;  /* 0x0000003404ee1981 */ /* 0x000124000c1e1100 */
[----:B0-----:R-:W-:Y:S02]  /*1c510*/  @P1 IMAD.MOV.U32 R5, RZ, RZ, R126 ;  /* 0x000000ffff051224 */ /* 0x001fe400078e007e */
[----:B------:R-:W4:Y:S01]  /*1c520*/  LDL R126, [R1+0x24bc] ;  /* 0x0024bc00017e7983 */ /* 0x000f220000100800 */
[----:B------:R-:W-:Y:S01]  /*1c530*/  @P1 IMAD.MOV.U32 R4, RZ, RZ, R48 ;  /* 0x000000ffff041224 */ /* 0x000fe200078e0030 */
[----:B------:R-:W-:-:S02]  /*1c540*/  PRMT R233, RZ, 0x7610, R233 ;  /* 0x00007610ffe97816 */ /* 0x000fc400000000e9 */
[----:B------:R-:W4:Y:S04]  /*1c550*/  LDL R48, [R1+0x24b4] ;  /* 0x0024b40001307983 */ /* 0x000f280000100800 */
[----:B------:R3:W4:Y:S02]  /*1c560*/  @P1 LDG.E.U8 R240, desc[UR52][R4.64] ;  /* 0x0000003404f01981 */ /* 0x000724000c1e1100 */
[----:B---3--:R-:W-:Y:S02]  /*1c570*/  @P0 IMAD.MOV.U32 R5, RZ, RZ, R51 ;  /* 0x000000ffff050224 */ /* 0x008fe400078e0033 */
[----:B------:R-:W3:Y:S01]  /*1c580*/  LDL R51, [R1+0x24b0] ;  /* 0x0024b00001337983 */ /* 0x000ee20000100800 */
[----:B------:R-:W-:Y:S01]  /*1c590*/  @P0 IMAD.MOV.U32 R4, RZ, RZ, R47 ;  /* 0x000000ffff040224 */ /* 0x000fe200078e002f */
[----:B------:R-:W-:-:S02]  /*1c5a0*/  PRMT R234, RZ, 0x7610, R234 ;  /* 0x00007610ffea7816 */ /* 0x000fc400000000ea */
[----:B------:R-:W3:Y:S04]  /*1c5b0*/  LDL R47, [R1+0x24ac] ;  /* 0x0024ac00012f7983 */ /* 0x000ee80000100800 */
[----:B------:R0:W3:Y:S02]  /*1c5c0*/  @P0 LDG.E.U8 R233, desc[UR52][R4.64] ;  /* 0x0000003404e90981 */ /* 0x0000e4000c1e1100 */
[----:B0-----:R-:W-:Y:S01]  /*1c5d0*/  @P0 IMAD.MOV.U32 R4, RZ, RZ, R45 ;  /* 0x000000ffff040224 */ /* 0x001fe200078e002d */
[----:B------:R-:W-:Y:S01]  /*1c5e0*/  PRMT R235, RZ, 0x7610, R235 ;  /* 0x00007610ffeb7816 */ /* 0x000fe200000000eb */
[----:B------:R-:W3:Y:S01]  /*1c5f0*/  LDL R45, [R1+0x24a4] ;  /* 0x0024a400012d7983 */ /* 0x000ee20000100800 */
[----:B--2---:R-:W-:-:S03]  /*1c600*/  @P0 IMAD.MOV.U32 R5, RZ, RZ, R49 ;  /* 0x000000ffff050224 */ /* 0x004fc600078e0031 */
[----:B------:R-:W2:Y:S04]  /*1c610*/  LDL R49, [R1+0x24a8] ;  /* 0x0024a80001317983 */ /* 0x000ea80000100800 */
[----:B------:R4:W2:Y:S02]  /*1c620*/  @P0 LDG.E.U8 R234, desc[UR52][R4.64] ;  /* 0x0000003404ea0981 */ /* 0x0008a4000c1e1100 */
[----:B----4-:R-:W-:Y:S02]  /*1c630*/  @P0 IMAD.MOV.U32 R5, RZ, RZ, R127 ;  /* 0x000000ffff050224 */ /* 0x010fe400078e007f */
        /* <DEDUP_REMOVED lines=58> */
[----:B------:R-:W-:-:S03]  /*1c9e0*/  @P0 IMAD.MOV.U32 R4, RZ, RZ, R44 ;  /* 0x000000ffff040224 */ /* 0x000fc600078e002c */
[----:B------:R-:W4:Y:S04]  /*1c9f0*/  LDL R44, [R1+0x2454] ;  /* 0x00245400012c7983 */ /* 0x000f280000100800 */
[----:B------:R3:W4:Y:S01]  /*1ca00*/  @P0 LDG.E.U8 R228, desc[UR52][R4.64] ;  /* 0x0000003404e40981 */ /* 0x000722000c1e1100 */
[----:B------:R-:W-:Y:S01]  /*1ca10*/  PRMT R221, RZ, 0x7610, R221 ;  /* 0x00007610ffdd7816 */ /* 0x000fe200000000dd */
[----:B---3--:R-:W-:Y:S02]  /*1ca20*/  @P1 IMAD.MOV.U32 R5, RZ, RZ, R51 ;  /* 0x000000ffff051224 */ /* 0x008fe400078e0033 */
[----:B------:R-:W3:Y:S01]  /*1ca30*/  LDL R51, [R1+0x2450] ;  /* 0x0024500001337983 */ /* 0x000ee20000100800 */
[----:B------:R-:W-:-:S03]  /*1ca40*/  @P1 IMAD.MOV.U32 R4, RZ, RZ, R48 ;  /* 0x000000ffff041224 */ /* 0x000fc600078e0030 */
[----:B------:R-:W3:Y:S01]  /*1ca50*/  LDL R48, [R1+0x244c] ;  /* 0x00244c0001307983 */ /* 0x000ee20000100800 */
[----:B------:R-:W-:-:S03]  /*1ca60*/  PRMT R222, RZ, 0x7610, R222 ;  /* 0x00007610ffde7816 */ /* 0x000fc600000000de */
        /* <DEDUP_REMOVED lines=33> */
[----:B0-----:R-:W-:Y:S02]  /*1cc80*/  @P0 IMAD.MOV.U32 R4, RZ, RZ, R44 ;  /* 0x000000ffff040224 */ /* 0x001fe400078e002c */
[----:B---3--:R-:W-:Y:S01]  /*1cc90*/  @P0 IMAD.MOV.U32 R5, RZ, RZ, R51 ;  /* 0x000000ffff050224 */ /* 0x008fe200078e0033 */
[----:B------:R-:W3:Y:S04]  /*1cca0*/  LDL R44, [R1+0x2424] ;  /* 0x00242400012c7983 */ /* 0x000ee80000100800 */
[----:B------:R-:W3:Y:S04]  /*1ccb0*/  LDL R51, [R1+0x2420] ;  /* 0x0024200001337983 */ /* 0x000ee80000100800 */
[----:B------:R0:W3:Y:S01]  /*1ccc0*/  @P0 LDG.E.U8 R218, desc[UR52][R4.64] ;  /* 0x0000003404da0981 */ /* 0x0000e2000c1e1100 */
[----:B------:R-:W-:Y:S01]  /*1ccd0*/  PRMT R220, RZ, 0x7610, R220 ;  /* 0x00007610ffdc7816 */ /* 0x000fe200000000dc */
[----:B0-----:R-:W-:-:S02]  /*1cce0*/  @P0 IMAD.MOV.U32 R4, RZ, RZ, R48 ;  /* 0x000000ffff040224 */ /* 0x001fc400078e0030 */
        /* <DEDUP_REMOVED lines=29> */
[----:B------:R3:W4:Y:S01]  /*1cec0*/  @P1 LDG.E.U8 R213, desc[UR52][R4.64] ;  /* 0x0000003404d51981 */ /* 0x000722000c1e1100 */
[----:B------:R-:W-:Y:S01]  /*1ced0*/  PRMT R215, RZ, 0x7610, R215 ;  /* 0x00007610ffd77816 */ /* 0x000fe200000000d7 */
[----:B---3--:R-:W-:Y:S02]  /*1cee0*/  @P0 IMAD.MOV.U32 R4, RZ, RZ, R44 ;  /* 0x000000ffff040224 */ /* 0x008fe400078e002c */
[----:B------:R-:W3:Y:S01]  /*1cef0*/  LDL R44, [R1+0x23ec] ;  /* 0x0023ec00012c7983 */ /* 0x000ee20000100800 */
[----:B------:R-:W-:-:S03]  /*1cf00*/  @P0 IMAD.MOV.U32 R5, RZ, RZ, R51 ;  /* 0x000000ffff050224 */ /* 0x000fc600078e0033 */
[----:B------:R-:W3:Y:S04]  /*1cf10*/  LDL R51, [R1+0x23f0] ;  /* 0x0023f00001337983 */ /* 0x000ee80000100800 */
[----:B------:R0:W3:Y:S02]  /*1cf20*/  @P0 LDG.E.U8 R214, desc[UR52][R4.64] ;  /* 0x0000003404d60981 */ /* 0x0000e4000c1e1100 */
[----:B0-----:R-:W-:Y:S02]  /*1cf30*/  @P0 IMAD.MOV.U32 R4, RZ, RZ, R48 ;  /* 0x000000ffff040224 */ /* 0x001fe400078e0030 */
[----:B------:R-:W3:Y:S01]  /*1cf40*/  LDL R48, [R1+0x23e8] ;  /* 0x0023e80001307983 */ /* 0x000ee20000100800 */
[----:B--2---:R-:W-:Y:S01]  /*1cf50*/  @P0 IMAD.MOV.U32 R5, RZ, RZ, R49 ;  /* 0x000000ffff050224 */ /* 0x004fe200078e0031 */
[----:B------:R-:W-:-:S02]  /*1cf60*/  PRMT R217, RZ, 0x7610, R217 ;  /* 0x00007610ffd97816 */ /* 0x000fc400000000d9 */
[----:B------:R-:W2:Y:S04]  /*1cf70*/  LDL R49, [R1+0x23e4] ;  /* 0x0023e40001317983 */ /* 0x000ea80000100800 */
[----:B------:R4:W2:Y:S02]  /*1cf80*/  @P0 LDG.E.U8 R215, desc[UR52][R4.64] ;  /* 0x0000003404d70981 */ /* 0x0008a4000c1e1100 */
[----:B----4-:R-:W-:Y:S02]  /*1cf90*/  @P0 IMAD.MOV.U32 R5, RZ, RZ, R127 ;  /* 0x000000ffff050224 */ /* 0x010fe400078e007f */
[----:B------:R-:W4:Y:S01]  /*1cfa0*/  LDL R127, [R1+0x23e0] ;  /* 0x0023e000017f7983 */ /* 0x000f220000100800 */
        /* <DEDUP_REMOVED lines=24> */
[----:B0-----:R-:W-:Y:S02]  /*1d130*/  @P1 IMAD.MOV.U32 R4, RZ, RZ, R43 ;  /* 0x000000ffff041224 */ /* 0x001fe400078e002b */
[----:B------:R-:W2:Y:S01]  /*1d140*/  LDL R43, [R1+0x23c4] ;  /* 0x0023c400012b7983 */ /* 0x000ea20000100800 */
[----:B---3--:R-:W-:-:S03]  /*1d150*/  @P1 IMAD.MOV.U32 R5, RZ, RZ, R51 ;  /* 0x000000ffff051224 */ /* 0x008fc600078e0033 */
[----:B------:R-:W3:Y:S04]  /*1d160*/  LDL R51, [R1+0x23c0] ;  /* 0x0023c00001337983 */ /* 0x000ee80000100800 */
[----:B------:R0:W3:Y:S01]  /*1d170*/  @P1 LDG.E.U8 R210, desc[UR52][R4.64] ;  /* 0x0000003404d21981 */ /* 0x0000e2000c1e1100 */
[----:B------:R-:W-:Y:S01]  /*1d180*/  PRMT R212, RZ, 0x7610, R212 ;  /* 0x00007610ffd47816 */ /* 0x000fe200000000d4 */
[----:B0-----:R-:W-:Y:S02]  /*1d190*/  @P1 IMAD.MOV.U32 R5, RZ, RZ, R48 ;  /* 0x000000ffff051224 */ /* 0x001fe400078e0030 */
[----:B------:R-:W3:Y:S01]  /*1d1a0*/  LDL R48, [R1+0x23b8] ;  /* 0x0023b80001307983 */ /* 0x000ee20000100800 */
[----:B------:R-:W-:-:S03]  /*1d1b0*/  @P1 IMAD.MOV.U32 R4, RZ, RZ, R44 ;  /* 0x000000ffff041224 */ /* 0x000fc600078e002c */
[----:B------:R-:W3:Y:S04]  /*1d1c0*/  LDL R44, [R1+0x23bc] ;  /* 0x0023bc00012c7983 */ /* 0x000ee80000100800 */
[----:B------:R4:W3:Y:S02]  /*1d1d0*/  @P1 LDG.E.U8 R212, desc[UR52][R4.64] ;  /* 0x0000003404d41981 */ /* 0x0008e4000c1e1100 */
[----:B----4-:R-:W-:Y:S02]  /*1d1e0*/  @P0 IMAD.MOV.U32 R5, RZ, RZ, R127 ;  /* 0x000000ffff050224 */ /* 0x010fe400078e007f */
[----:B------:R-:W4:Y:S01]  /*1d1f0*/  LDL R127, [R1+0x23b0] ;  /* 0x0023b000017f7983 */ /* 0x000f220000100800 */
[----:B------:R-:W-:Y:S01]  /*1d200*/  PRMT R203, RZ, 0x7610, R203 ;  /* 0x00007610ffcb7816 */ /* 0x000fe200000000cb */
[----:B--2---:R-:W-:-:S02]  /*1d210*/  @P0 IMAD.MOV.U32 R4, RZ, RZ, R49 ;  /* 0x000000ffff040224 */ /* 0x004fc400078e0031 */
        /* <DEDUP_REMOVED lines=22> */
[----:B0-----:R-:W-:Y:S01]  /*1d380*/  @P1 IMAD.MOV.U32 R4, RZ, RZ, R43 ;  /* 0x000000ffff041224 */ /* 0x001fe200078e002b */
[----:B------:R-:W-:Y:S01]  /*1d390*/  PRMT R200, RZ, 0x7610, R200 ;  /* 0x00007610ffc87816 */ /* 0x000fe200000000c8 */
[----:B------:R-:W2:Y:S01]  /*1d3a0*/  LDL R43, [R1+0x238c] ;  /* 0x00238c00012b7983 */ /* 0x000ea20000100800 */
[----:B---3--:R-:W-:-:S03]  /*1d3b0*/  @P1 IMAD.MOV.U32 R5, RZ, RZ, R51 ;  /* 0x000000ffff051224 */ /* 0x008fc600078e0033 */
[----:B------:R-:W3:Y:S04]  /*1d3c0*/  LDL R51, [R1+0x2390] ;  /* 0x0023900001337983 */ /* 0x000ee80000100800 */
[----:B------:R0:W3:Y:S02]  /*1d3d0*/  @P1 LDG.E.U8 R199, desc[UR52][R4.64] ;  /* 0x0000003404c71981 */ /* 0x0000e4000c1e1100 */
        /* <DEDUP_REMOVED lines=8> */
[----:B--2---:R-:W-:Y:S01]  /*1d460*/  @P1 IMAD.MOV.U32 R4, RZ, RZ, R49 ;  /* 0x000000ffff041224 */ /* 0x004fe200078e0031 */
[----:B------:R-:W-:Y:S01]  /*1d470*/  ISETP.GT.AND P0, PT, R0, 0x14, PT ;  /* 0x000000140000780c */ /* 0x000fe20003f04270 */
        /* <DEDUP_REMOVED lines=33> */
[----:B0-----:R-:W-:Y:S02]  /*1d690*/  @P1 IMAD.MOV.U32 R4, RZ, RZ, R44 ;  /* 0x000000ffff041224 */ /* 0x001fe400078e002c */
[----:B------:R-:W3:Y:S01]  /*1d6a0*/  LDL R44, [R1+0x2354] ;  /* 0x00235400012c7983 */ /* 0x000ee20000100800 */
[----:B----4-:R-:W-:-:S03]  /*1d6b0*/  @P1 IMAD.MOV.U32 R5, RZ, RZ, R127 ;  /* 0x000000ffff051224 */ /* 0x010fc600078e007f */
[----:B------:R-:W4:Y:S01]  /*1d6c0*/  LDL R127, [R1+0x2350] ;  /* 0x00235000017f7983 */ /* 0x000f220000100800 */
[----:B------:R-:W-:Y:S02]  /*1d6d0*/  PRMT R191, RZ, 0x7610, R191 ;  /* 0x00007610ffbf7816 */ /* 0x000fe400000000bf */
[----:B------:R-:W-:-:S04]  /*1d6e0*/  PRMT R192, RZ, 0x7610, R192 ;  /* 0x00007610ffc07816 */ /* 0x000fc800000000c0 */
[----:B------:R2:W4:Y:S01]  /*1d6f0*/  @P1 LDG.E.U8 R191, desc[UR52][R4.64] ;  /* 0x0000003404bf1981 */ /* 0x000522000c1e1100 */
[----:B------:R-:W-:Y:S01]  /*1d700*/  PRMT R193, RZ, 0x7610, R193 ;  /* 0x00007610ffc17816 */ /* 0x000fe200000000c1 */
[----:B--2---:R-:W-:Y:S02]  /*1d710*/  @P1 IMAD.MOV.U32 R4, RZ, RZ, R49 ;  /* 0x000000ffff041224 */ /* 0x004fe400078e0031 */
        /* <DEDUP_REMOVED lines=33> */
[----:B------:R-:W-:Y:S02]  /*1d930*/  ISETP.GT.AND P1, PT, R0, 0x17, PT ;  /* 0x000000170000780c */ /* 0x000fe40003f24270 */
[----:B------:R-:W-:Y:S02]  /*1d940*/  PRMT R190, RZ, 0x7610, R190 ;  /* 0x00007610ffbe7816 */ /* 0x000fe400000000be */
[----:B------:R2:W4:Y:S01]  /*1d950*/  @P0 LDG.E.U8 R189, desc[UR52][R4.64] ;  /* 0x0000003404bd0981 */ /* 0x000522000c1e1100 */
[----:B------:R-:W-:Y:S01]  /*1d960*/  PRMT R183, RZ, 0x7610, R183 ;  /* 0x00007610ffb77816 */ /* 0x000fe200000000b7 */
[----:B--2---:R-:W-:Y:S02]  /*1d970*/  @P0 IMAD.MOV.U32 R4, RZ, RZ, R49 ;  /* 0x000000ffff040224 */ /* 0x004fe400078e0031 */
        /* <DEDUP_REMOVED lines=26> */
[----:B------:R-:W3:Y:S01]  /*1db20*/  LDL R46, [R1+0x22fc] ;  /* 0x0022fc00012e7983 */ /* 0x000ee20000100800 */
[----:B------:R-:W-:-:S03]  /*1db30*/  PRMT R179, RZ, 0x7610, R179 ;  /* 0x00007610ffb37816 */ /* 0x000fc600000000b3 */
[----:B------:R0:W3:Y:S02]  /*1db40*/  @P1 LDG.E.U8 R186, desc[UR52][R4.64] ;  /* 0x0000003404ba1981 */ /* 0x0000e4000c1e1100 */
[----:B0-----:R-:W-:Y:S02]  /*1db50*/  @P0 IMAD.MOV.U32 R4, RZ, RZ, R43 ;  /* 0x000000ffff040224 */ /* 0x001fe400078e002b */
[----:B------:R-:W3:Y:S01]  /*1db60*/  LDL R43, [R1+0x22f4] ;  /* 0x0022f400012b7983 */ /* 0x000ee20000100800 */
[----:B----4-:R-:W-:-:S03]  /*1db70*/  @P0 IMAD.MOV.U32 R5, RZ, RZ, R127 ;  /* 0x000000ffff050224 */ /* 0x010fc600078e007f */
[----:B------:R-:W4:Y:S04]  /*1db80*/  LDL R127, [R1+0x22f0] ;  /* 0x0022f000017f7983 */ /* 0x000f280000100800 */
[----:B------:R0:W4:Y:S02]  /*1db90*/  @P0 LDG.E.U8 R179, desc[UR52][R4.64] ;  /* 0x0000003404b30981 */ /* 0x000124000c1e1100 */
[----:B0-----:R-:W-:Y:S02]  /*1dba0*/  @P0 IMAD.MOV.U32 R4, RZ, RZ, R44 ;  /* 0x000000ffff040224 */ /* 0x001fe400078e002c */
[----:B------:R-:W4:Y:S01]  /*1dbb0*/  LDL R44, [R1+0x22ec] ;  /* 0x0022ec00012c7983 */ /* 0x000f220000100800 */
[----:B------:R-:W-:Y:S02]  /*1dbc0*/  PRMT R180, RZ, 0x7610, R180 ;  /* 0x00007610ffb47816 */ /* 0x000fe400000000b4 */
[----:B------:R-:W-:Y:S01]  /*1dbd0*/  PRMT R181, RZ, 0x7610, R181 ;  /* 0x00007610ffb57816 */ /* 0x000fe200000000b5 */
[----:B--2---:R-:W-:-:S02]  /*1dbe0*/  @P0 IMAD.MOV.U32 R5, RZ, RZ, R125 ;  /* 0x000000ffff050224 */ /* 0x004fc400078e007d */
        /* <DEDUP_REMOVED lines=34> */
[----:B------:R-:W-:Y:S02]  /*1de10*/  ISETP.GT.AND P0, PT, R0, 0x1a, PT ;  /* 0x0000001a0000780c */ /* 0x000fe40003f04270 */
[----:B------:R-:W-:-:S02]  /*1de20*/  PRMT R178, RZ, 0x7610, R178 ;  /* 0x00007610ffb27816 */ /* 0x000fc400000000b2 */
[----:B------:R-:W-:Y:S01]  /*1de30*/  PRMT R171, RZ, 0x7610, R171 ;  /* 0x00007610ffab7816 */ /* 0x000fe200000000ab */
[----:B--2---:R-:W-:Y:S02]  /*1de40*/  @P1 IMAD.MOV.U32 R5, RZ, RZ, R125 ;  /* 0x000000ffff051224 */ /* 0x004fe400078e007d */
        /* <DEDUP_REMOVED lines=14> */
[----:B------:R0:W2:Y:S01]  /*1df30*/  @P0 LDG.E.U8 R172, desc[UR52][R4.64] ;  /* 0x0000003404ac0981 */ /* 0x0000a2000c1e1100 */
[----:B------:R-:W-:Y:S01]  /*1df40*/  PRMT R174, RZ, 0x7610, R174 ;  /* 0x00007610ffae7816 */ /* 0x000fe200000000ae */
[----:B0-----:R-:W-:Y:S02]  /*1df50*/  @P0 IMAD.MOV.U32 R4, RZ, RZ, R47 ;  /* 0x000000ffff040224 */ /* 0x001fe400078e002f */
[----:B------:R-:W2:Y:S01]  /*1df60*/  LDL R47, [R1+0x22a4] ;  /* 0x0022a400012f7983 */ /* 0x000ea20000100800 */
[----:B---3--:R-:W-:-:S03]  /*1df70*/  @P0 IMAD.MOV.U32 R5, RZ, RZ, R51 ;  /* 0x000000ffff050224 */ /* 0x008fc600078e0033 */
[----:B------:R-:W3:Y:S04]  /*1df80*/  LDL R51, [R1+0x22a0] ;  /* 0x0022a00001337983 */ /* 0x000ee80000100800 */
[----:B------:R0:W3:Y:S02]  /*1df90*/  @P0 LDG.E.U8 R173, desc[UR52][R4.64] ;  /* 0x0000003404ad0981 */ /* 0x0000e4000c1e1100 */
[----:B0-----:R-:W-:Y:S02]  /*1dfa0*/  @P0 IMAD.MOV.U32 R4, RZ, RZ, R45 ;  /* 0x000000ffff040224 */ /* 0x001fe400078e002d */
[----:B------:R-:W-:Y:S01]  /*1dfb0*/  @P0 IMAD.MOV.U32 R5, RZ, RZ, R48 ;  /* 0x000000ffff050224 */ /* 0x000fe200078e0030 */
[----:B------:R-:W3:Y:S04]  /*1dfc0*/  LDL R45, [R1+0x229c] ;  /* 0x00229c00012d7983 */ /* 0x000ee80000100800 */
[----:B------:R-:W3:Y:S04]  /*1dfd0*/  LDL R48, [R1+0x2298] ;  /* 0x0022980001307983 */ /* 0x000ee80000100800 */
[----:B------:R0:W3:Y:S01]  /*1dfe0*/  @P0 LDG.E.U8 R174, desc[UR52][R4.64] ;  /* 0x0000003404ae0981 */ /* 0x0000e2000c1e1100 */
[----:B------:R-:W-:Y:S01]  /*1dff0*/  PRMT R167, RZ, 0x7610, R167 ;  /* 0x00007610ffa77816 */ /* 0x000fe200000000a7 */
[----:B0-----:R-:W-:-:S02]  /*1e000*/  @P1 IMAD.MOV.U32 R4, RZ, RZ, R46 ;  /* 0x000000ffff041224 */ /* 0x001fc400078e002e */
[----:B------:R-:W3:Y:S01]  /*1e010*/  LDL R46, [R1+0x2294] ;  /* 0x00229400012e7983 */ /* 0x000ee20000100800 */
[----:B----4-:R-:W-:-:S03]  /*1e020*/  @P1 IMAD.MOV.U32 R5, RZ, RZ, R127 ;  /* 0x000000ffff051224 */ /* 0x010fc600078e007f */
[----:B------:R-:W4:Y:S04]  /*1e030*/  LDL R127, [R1+0x2290] ;  /* 0x00229000017f7983 */ /* 0x000f280000100800 */
[----:B------:R0:W4:Y:S02]  /*1e040*/  @P1 LDG.E.U8 R167, desc[UR52][R4.64] ;  /* 0x0000003404a71981 */ /* 0x000124000c1e1100 */
[----:B0-----:R-:W-:Y:S02]  /*1e050*/  @P1 IMAD.MOV.U32 R4, RZ, RZ, R43 ;  /* 0x000000ffff041224 */ /* 0x001fe400078e002b */
[----:B------:R-:W-:Y:S01]  /*1e060*/  @P1 IMAD.MOV.U32 R5, RZ, RZ, R44 ;  /* 0x000000ffff051224 */ /* 0x000fe200078e002c */
[----:B------:R-:W4:Y:S04]  /*1e070*/  LDL R43, [R1+0x228c] ;  /* 0x00228c00012b7983 */ /* 0x000f280000100800 */
[----:B------:R-:W4:Y:S01]  /*1e080*/  LDL R44, [R1+0x2288] ;  /* 0x00228800012c7983 */ /* 0x000f220000100800 */
[----:B------:R-:W-:-:S02]  /*1e090*/  PRMT R168, RZ, 0x7610, R168 ;  /* 0x00007610ffa87816 */ /* 0x000fc400000000a8 */
[----:B------:R-:W-:-:S04]  /*1e0a0*/  PRMT R169, RZ, 0x7610, R169 ;  /* 0x00007610ffa97816 */ /* 0x000fc800000000a9 */
[----:B------:R2:W4:Y:S01]  /*1e0b0*/  @P1 LDG.E.U8 R168, desc[UR52][R4.64] ;  /* 0x0000003404a81981 */ /* 0x000522000c1e1100 */
[----:B------:R-:W-:Y:S01]  /*1e0c0*/  ISETP.GT.AND P0, PT, R0, 0x1c, PT ;  /* 0x0000001c0000780c */ /* 0x000fe20003f04270 */
[----:B--2---:R-:W-:Y:S02]  /*1e0d0*/  @P1 IMAD.MOV.U32 R4, RZ, RZ, R125 ;  /* 0x000000ffff041224 */ /* 0x004fe400078e007d */
[----:B------:R-:W2:Y:S01]  /*1e0e0*/  LDL R125, [R1+0x2284] ;  /* 0x00228400017d7983 */ /* 0x000ea20000100800 */
[----:B------:R-:W-:Y:S02]  /*1e0f0*/  PRMT R170, RZ, 0x7610, R170 ;  /* 0x00007610ffaa7816 */ /* 0x000fe400000000aa */
[----:B------:R-:W-:Y:S01]  /*1e100*/  PRMT R163, RZ, 0x7610, R163 ;  /* 0x00007610ffa37816 */ /* 0x000fe200000000a3 */
[----:B------:R-:W-:Y:S01]  /*1e110*/  @P1 IMAD.MOV.U32 R5, RZ, RZ, R128 ;  /* 0x000000ffff051224 */ /* 0x000fe200078e0080 */
[----:B------:R-:W-:Y:S01]  /*1e120*/  PRMT R164, RZ, 0x7610, R164 ;  /* 0x00007610ffa47816 */ /* 0x000fe200000000a4 */
[----:B------:R-:W2:Y:S04]  /*1e130*/  LDL R128, [R1+0x2258] ;  /* 0x0022580001807983 */ /* 0x000ea80000100800 */
[----:B------:R0:W2:Y:S02]  /*1e140*/  @P1 LDG.E.U8 R169, desc[UR52][R4.64] ;  /* 0x0000003404a91981 */ /* 0x0000a4000c1e1100 */
[----:B0-----:R-:W-:-:S02]  /*1e150*/  @P1 IMAD.MOV.U32 R5, RZ, RZ, R126 ;  /* 0x000000ffff051224 */ /* 0x001fc400078e007e */
[----:B------:R-:W2:Y:S01]  /*1e160*/  LDL R126, [R1+0x227c] ;  /* 0x00227c00017e7983 */ /* 0x000ea20000100800 */
[----:B------:R-:W-:-:S03]  /*1e170*/  @P1 IMAD.MOV.U32 R4, RZ, RZ, R49 ;  /* 0x000000ffff041224 */ /* 0x000fc600078e0031 */
[----:B------:R-:W2:Y:S04]  /*1e180*/  LDL R49, [R1+0x2274] ;  /* 0x0022740001317983 */ /* 0x000ea80000100800 */
[----:B------:R0:W2:Y:S02]  /*1e190*/  @P1 LDG.E.U8 R170, desc[UR52][R4.64] ;  /* 0x0000003404aa1981 */ /* 0x0000a4000c1e1100 */
[----:B0-----:R-:W-:Y:S02]  /*1e1a0*/  @P0 IMAD.MOV.U32 R4, RZ, RZ, R47 ;  /* 0x000000ffff040224 */ /* 0x001fe400078e002f */
        /* <DEDUP_REMOVED lines=8> */
[----:B------:R0:W3:Y:S01]  /*1e230*/  @P0 LDG.E.U8 R164, desc[UR52][R4.64] ;  /* 0x0000003404a40981 */ /* 0x0000e2000c1e1100 */
[----:B------:R-:W-:Y:S01]  /*1e240*/  PRMT R165, RZ, 0x7610, R165 ;  /* 0x00007610ffa57816 */ /* 0x000fe200000000a5 */
[----:B0-----:R-:W-:Y:S02]  /*1e250*/  @P0 IMAD.MOV.U32 R4, RZ, RZ, R46 ;  /* 0x000000ffff040224 */ /* 0x001fe400078e002e */
[----:B------:R-:W3:Y:S01]  /*1e260*/  LDL R46, [R1+0x2260] ;  /* 0x00226000012e7983 */ /* 0x000ee20000100800 */
[----:B----4-:R-:W-:-:S03]  /*1e270*/  @P0 IMAD.MOV.U32 R5, RZ, RZ, R127 ;  /* 0x000000ffff050224 */ /* 0x010fc600078e007f */
[----:B------:R-:W4:Y:S04]  /*1e280*/  LDL R127, [R1+0x225c] ;  /* 0x00225c00017f7983 */ /* 0x000f280000100800 */
[----:B------:R0:W4:Y:S02]  /*1e290*/  @P0 LDG.E.U8 R165, desc[UR52][R4.64] ;  /* 0x0000003404a50981 */ /* 0x000124000c1e1100 */
[----:B0-----:R-:W-:Y:S02]  /*1e2a0*/  @P0 IMAD.MOV.U32 R4, RZ, RZ, R43 ;  /* 0x000000ffff040224 */ /* 0x001fe400078e002b */
[----:B------:R-:W4:Y:S01]  /*1e2b0*/  LDL R43, [R1+0x2254] ;  /* 0x00225400012b7983 */ /* 0x000f220000100800 */
[----:B------:R-:W-:-:S03]  /*1e2c0*/  @P0 IMAD.MOV.U32 R5, RZ, RZ, R44 ;  /* 0x000000ffff050224 */ /* 0x000fc600078e002c */
[----:B------:R-:W4:Y:S01]  /*1e2d0*/  LDL R44, [R1+0x2250] ;  /* 0x00225000012c7983 */ /* 0x000f220000100800 */
[----:B------:R-:W-:Y:S02]  /*1e2e0*/  ISETP.GT.AND P1, PT, R0, 0x1d, PT ;  /* 0x0000001d0000780c */ /* 0x000fe40003f24270 */
[----:B------:R-:W-:Y:S02]  /*1e2f0*/  PRMT R166, RZ, 0x7610, R166 ;  /* 0x00007610ffa67816 */ /* 0x000fe400000000a6 */
[----:B------:R-:W-:-:S04]  /*1e300*/  PRMT R159, RZ, 0x7610, R159 ;  /* 0x00007610ff9f7816 */ /* 0x000fc8000000009f */
[----:B------:R2:W4:Y:S05]  /*1e310*/  @P0 LDG.E.U8 R166, desc[UR52][R4.64] ;  /* 0x0000003404a60981 */ /* 0x00052a000c1e1100 */
[----:B--2---:R-:W-:Y:S02]  /*1e320*/  @P1 IMAD.MOV.U32 R4, RZ, RZ, R125 ;  /* 0x000000ffff041224 */ /* 0x004fe400078e007d */
[----:B------:R-:W-:Y:S01]  /*1e330*/  @P1 IMAD.MOV.U32 R5, RZ, RZ, R130 ;  /* 0x000000ffff051224 */ /* 0x000fe200078e0082 */
[----:B------:R-:W2:Y:S04]  /*1e340*/  LDL R125, [R1+0x224c] ;  /* 0x00224c00017d7983 */ /* 0x000ea80000100800 */
[----:B------:R0:W2:Y:S01]  /*1e350*/  @P1 LDG.E.U8 R159, desc[UR52][R4.64] ;  /* 0x00000034049f1981 */ /* 0x0000a2000c1e1100 */
[----:B------:R-:W-:-:S02]  /*1e360*/  PRMT R160, RZ, 0x7610, R160 ;  /* 0x00007610ffa07816 */ /* 0x000fc400000000a0 */
[----:B------:R-:W-:Y:S02]  /*1e370*/  PRMT R161, RZ, 0x7610, R161 ;  /* 0x00007610ffa17816 */ /* 0x000fe400000000a1 */
[----:B------:R-:W-:Y:S01]  /*1e380*/  ISETP.GT.AND P0, PT, R0, 0x1e, PT ;  /* 0x0000001e0000780c */ /* 0x000fe20003f04270 */
[----:B0-----:R-:W-:Y:S01]  /*1e390*/  @P1 IMAD.MOV.U32 R5, RZ, RZ, R129 ;  /* 0x000000ffff051224 */ /* 0x001fe200078e0081 */
[----:B------:R-:W-:Y:S01]  /*1e3a0*/  PRMT R162, RZ, 0x7610, R162 ;  /* 0x00007610ffa27816 */ /* 0x000fe200000000a2 */
[----:B------:R-:W-:Y:S02]  /*1e3b0*/  @P1 IMAD.MOV.U32 R4, RZ, RZ, R126 ;  /* 0x000000ffff041224 */ /* 0x000fe400078e007e */
[----:B------:R-:W2:Y:S04]  /*1e3c0*/  LDL R126, [R1+0x2248] ;  /* 0x00224800017e7983 */ /* 0x000ea80000100800 */
[----:B------:R0:W2:Y:S02]  /*1e3d0*/  @P1 LDG.E.U8 R160, desc[UR52][R4.64] ;  /* 0x0000003404a01981 */ /* 0x0000a4000c1e1100 */
[----:B0-----:R-:W-:-:S02]  /*1e3e0*/  @P1 IMAD.MOV.U32 R4, RZ, RZ, R49 ;  /* 0x000000ffff041224 */ /* 0x001fc400078e0031 */
        /* <DEDUP_REMOVED lines=9> */
[----:B------:R0:W3:Y:S01]  /*1e480*/  @P1 LDG.E.U8 R162, desc[UR52][R4.64] ;  /* 0x0000003404a21981 */ /* 0x0000e2000c1e1100 */
[----:B------:R-:W-:Y:S01]  /*1e490*/  PRMT R156, RZ, 0x7610, R156 ;  /* 0x00007610ff9c7816 */ /* 0x000fe2000000009c */
[----:B0-----:R-:W-:Y:S02]  /*1e4a0*/  @P0 IMAD.MOV.U32 R4, RZ, RZ, R45 ;  /* 0x000000ffff040224 */ /* 0x001fe400078e002d */
[----:B------:R-:W-:Y:S01]  /*1e4b0*/  @P0 IMAD.MOV.U32 R5, RZ, RZ, R46 ;  /* 0x000000ffff050224 */ /* 0x000fe200078e002e */
[----:B------:R-:W3:Y:S04]  /*1e4c0*/  LDL R45, [R1+0x2234] ;  /* 0x00223400012d7983 */ /* 0x000ee80000100800 */
[----:B------:R0:W3:Y:S04]  /*1e4d0*/  @P0 LDG.E.U8 R155, desc[UR52][R4.64] ;  /* 0x00000034049b0981 */ /* 0x0000e8000c1e1100 */
[----:B------:R-:W3:Y:S01]  /*1e4e0*/  LDL R46, [R1+0x2230] ;  /* 0x00223000012e7983 */ /* 0x000ee20000100800 */
[----:B0-----:R-:W-:-:S02]  /*1e4f0*/  @P0 IMAD.MOV.U32 R5, RZ, RZ, R128 ;  /* 0x000000ffff050224 */ /* 0x001fc400078e0080 */
[----:B----4-:R-:W-:-:S05]  /*1e500*/  @P0 IMAD.MOV.U32 R4, RZ, RZ, R127 ;  /* 0x000000ffff040224 */ /* 0x010fca00078e007f */
[----:B------:R0:W4:Y:S02]  /*1e510*/  @P0 LDG.E.U8 R156, desc[UR52][R4.64] ;  /* 0x00000034049c0981 */ /* 0x000124000c1e1100 */
[----:B0-----:R-:W-:Y:S02]  /*1e520*/  @P0 IMAD.MOV.U32 R4, RZ, RZ, R43 ;  /* 0x000000ffff040224 */ /* 0x001fe400078e002b */
[----:B------:R-:W4:Y:S01]  /*1e530*/  LDL R43, [R1+0x222c] ;  /* 0x00222c00012b7983 */ /* 0x000f220000100800 */
[----:B------:R-:W-:-:S03]  /*1e540*/  @P0 IMAD.MOV.U32 R5, RZ, RZ, R44 ;  /* 0x000000ffff050224 */ /* 0x000fc600078e002c */
[----:B------:R-:W4:Y:S01]  /*1e550*/  LDL R44, [R1+0x2228] ;  /* 0x00222800012c7983 */ /* 0x000f220000100800 */
[----:B------:R-:W-:Y:S02]  /*1e560*/  PRMT R157, RZ, 0x7610, R157 ;  /* 0x00007610ff9d7816 */ /* 0x000fe4000000009d */
[----:B------:R-:W-:-:S04]  /*1e570*/  LOP3.LUT R158, R158, 0xffff, RZ, 0xc0, !PT ;  /* 0x0000ffff9e9e7812 */ /* 0x000fc800078ec0ff */
[----:B------:R0:W4:Y:S02]  /*1e580*/  @P0 LDG.E.U8 R157, desc[UR52][R4.64] ;  /* 0x00000034049d0981 */ /* 0x000124000c1e1100 */
[----:B0-----:R-:W-:-:S04]  /*1e590*/  LOP3.LUT R4, R41, 0xffff, RZ, 0xc0, !PT ;  /* 0x0000ffff29047812 */ /* 0x001fc800078ec0ff */
[--C-:B------:R-:W-:Y:S01]  /*1e5a0*/  PRMT R41, R4, 0x3340, R158.reuse ;  /* 0x0000334004297816 */ /* 0x100fe2000000009e */
[----:B--2---:R-:W-:Y:S01]  /*1e5b0*/  @P0 IMAD.MOV.U32 R4, RZ, RZ, R125 ;  /* 0x000000ffff040224 */ /* 0x004fe200078e007d */
[----:B------:R-:W-:Y:S02]  /*1e5c0*/  PRMT R158, RZ, 0x7610, R158 ;  /* 0x00007610ff9e7816 */ /* 0x000fe4000000009e */
[----:B------:R-:W-:Y:S02]  /*1e5d0*/  LOP3.LUT R22, R22, 0xffff, RZ, 0xc0, !PT ;  /* 0x0000ffff16167812 */ /* 0x000fe400078ec0ff */
[----:B------:R-:W-:Y:S02]  /*1e5e0*/  LOP3.LUT R251, R251, 0xffff, RZ, 0xc0, !PT ;  /* 0x0000fffffbfb7812 */ /* 0x000fe400078ec0ff */
[----:B------:R-:W-:Y:S02]  /*1e5f0*/  LOP3.LUT R23, R23, 0xffff, RZ, 0xc0, !PT ;  /* 0x0000ffff17177812 */ /* 0x000fe400078ec0ff */
[----:B------:R-:W-:-:S02]  /*1e600*/  LOP3.LUT R245, R245, 0xffff, RZ, 0xc0, !PT ;  /* 0x0000fffff5f57812 */ /* 0x000fc400078ec0ff */
[----:B------:R-:W-:Y:S01]  /*1e610*/  PRMT R251, R251, 0x3340, R23 ;  /* 0x00003340fbfb7816 */ /* 0x000fe20000000017 */
[----:B------:R-:W-:-:S05]  /*1e620*/  @P0 IMAD.MOV.U32 R5, RZ, RZ, R126 ;  /* 0x000000ffff050224 */ /* 0x000fca00078e007e */
[----:B------:R0:W2:Y:S01]  /*1e630*/  @P0 LDG.E.U8 R158, desc[UR52][R4.64] ;  /* 0x00000034049e0981 */ /* 0x0000a2000c1e1100 */
[----:B------:R-:W-:Y:S02]  /*1e640*/  ISETP.GT.AND P0, PT, R0, 0x1f, PT ;  /* 0x0000001f0000780c */ /* 0x000fe40003f04270 */
[----:B0-----:R-:W-:-:S04]  /*1e650*/  LOP3.LUT R4, R42, 0xffff, RZ, 0xc0, !PT ;  /* 0x0000ffff2a047812 */ /* 0x001fc800078ec0ff */
[----:B------:R-:W-:-:S07]  /*1e660*/  PRMT R42, R4, 0x3340, R22 ;  /* 0x00003340042a7816 */ /* 0x000fce0000000016 */
[----:B------:R-:W-:Y:S01]  /*1e670*/  @P0 IMAD.MOV.U32 R4, RZ, RZ, R49 ;  /* 0x000000ffff040224 */ /* 0x000fe200078e0031 */
[----:B------:R-:W-:Y:S01]  /*1e680*/  PRMT R22, RZ, 0x7610, R22 ;  /* 0x00007610ff167816 */ /* 0x000fe20000000016 */
[----:B---3--:R-:W-:Y:S01]  /*1e690*/  @P0 IMAD.MOV.U32 R5, RZ, RZ, R51 ;  /* 0x000000ffff050224 */ /* 0x008fe200078e0033 */
[----:B------:R-:W-:Y:S02]  /*1e6a0*/  PRMT R23, RZ, 0x7610, R23 ;  /* 0x00007610ff177816 */ /* 0x000fe40000000017 */
[----:B------:R-:W-:Y:S02]  /*1e6b0*/  LOP3.LUT R153, R153, 0xffff, RZ, 0xc0, !PT ;  /* 0x0000ffff99997812 */ /* 0x000fe400078ec0ff */
[----:B------:R0:W3:Y:S02]  /*1e6c0*/  @P0 LDG.E.U8 R22, desc[UR52][R4.64] ;  /* 0x0000003404160981 */ /* 0x0000e4000c1e1100 */
[--C-:B------:R-:W-:Y:S02]  /*1e6d0*/  PRMT R245, R245, 0x3340, R153.reuse ;  /* 0x00003340f5f57816 */ /* 0x100fe40000000099 */
[----:B------:R-:W-:Y:S01]  /*1e6e0*/  PRMT R153, RZ, 0x7610, R153 ;  /* 0x00007610ff997816 */ /* 0x000fe20000000099 */
[----:B0-----:R-:W-:-:S02]  /*1e6f0*/  @P0 IMAD.MOV.U32 R4, RZ, RZ, R47 ;  /* 0x000000ffff040224 */ /* 0x001fc400078e002f */
[----:B------:R-:W-:Y:S01]  /*1e700*/  @P0 IMAD.MOV.U32 R5, RZ, RZ, R48 ;  /* 0x000000ffff050224 */ /* 0x000fe200078e0030 */
[----:B------:R-:W-:Y:S02]  /*1e710*/  LOP3.LUT R239, R239, 0xffff, RZ, 0xc0, !PT ;  /* 0x0000ffffefef7812 */ /* 0x000fe400078ec0ff */
[----:B------:R-:W-:Y:S02]  /*1e720*/  LOP3.LUT R154, R154, 0xffff, RZ, 0xc0, !PT ;  /* 0x0000ffff9a9a7812 */ /* 0x000fe400078ec0ff */
[----:B------:R0:W2:Y:S02]  /*1e730*/  @P0 LDG.E.U8 R23, desc[UR52][R4.64] ;  /* 0x0000003404170981 */ /* 0x0000a4000c1e1100 */
[--C-:B------:R-:W-:Y:S02]  /*1e740*/  PRMT R239, R239, 0x3340, R154.reuse ;  /* 0x00003340efef7816 */ /* 0x100fe4000000009a */
[----:B------:R-:W-:Y:S01]  /*1e750*/  PRMT R154, RZ, 0x7610, R154 ;  /* 0x00007610ff9a7816 */ /* 0x000fe2000000009a */
[----:B0-----:R-:W-:-:S02]  /*1e760*/  @P0 IMAD.MOV.U32 R4, RZ, RZ, R45 ;  /* 0x000000ffff040224 */ /* 0x001fc400078e002d */
[----:B------:R-:W-:-:S05]  /*1e770*/  @P0 IMAD.MOV.U32 R5, RZ, RZ, R46 ;  /* 0x000000ffff050224 */ /* 0x000fca00078e002e */
[----:B------:R4:W2:Y:S01]  /*1e780*/  @P0 LDG.E.U8 R153, desc[UR52][R4.64] ;  /* 0x0000003404990981 */ /* 0x0008a2000c1e1100 */
[----:B------:R-:W-:Y:S02]  /*1e790*/  LOP3.LUT R233, R233, 0xffff, RZ, 0xc0, !PT ;  /* 0x0000ffffe9e97812 */ /* 0x000fe400078ec0ff */
[----:B------:R-:W-:Y:S02]  /*1e7a0*/  LOP3.LUT R229, R229, 0xffff, RZ, 0xc0, !PT ;  /* 0x0000ffffe5e57812 */ /* 0x000fe400078ec0ff */
[----:B------:R-:W-:Y:S02]  /*1e7b0*/  LOP3.LUT R225, R225, 0xffff, RZ, 0xc0, !PT ;  /* 0x0000ffffe1e17812 */ /* 0x000fe400078ec0ff */
[----:B------:R-:W-:Y:S02]  /*1e7c0*/  LOP3.LUT R221, R221, 0xffff, RZ, 0xc0, !PT ;  /* 0x0000ffffdddd7812 */ /* 0x000fe400078ec0ff */
[----:B------:R-:W-:Y:S02]  /*1e7d0*/  LOP3.LUT R7, R7, 0xffff, RZ, 0xc0, !PT ;  /* 0x0000ffff07077812 */ /* 0x000fe400078ec0ff */
[----:B------:R-:W-:-:S02]  /*1e7e0*/  LOP3.LUT R6, R6, 0xffff, RZ, 0xc0, !PT ;  /* 0x0000ffff06067812 */ /* 0x000fc400078ec0ff */
[----:B------:R-:W-:Y:S02]  /*1e7f0*/  PRMT R229, R233, 0x3340, R229 ;  /* 0x00003340e9e57816 */ /* 0x000fe400000000e5 */
[----:B------:R-:W-:Y:S02]  /*1e800*/  PRMT R221, R225, 0x3340, R221 ;  /* 0x00003340e1dd7816 */ /* 0x000fe400000000dd */
[----:B------:R-:W-:Y:S02]  /*1e810*/  PRMT R7, R7, 0x3340, R6 ;  /* 0x0000334007077816 */ /* 0x000fe40000000006 */
[----:B------:R-:W-:Y:S02]  /*1e820*/  PRMT R6, R239, 0x5410, R229 ;  /* 0x00005410ef067816 */ /* 0x000fe400000000e5 */
[----:B------:R-:W-:Y:S02]  /*1e830*/  PRMT R7, R221, 0x5410, R7 ;  /* 0x00005410dd077816 */ /* 0x000fe40000000007 */
[----:B------:R-:W-:-:S02]  /*1e840*/  LOP3.LUT R252, R252, 0xffff, RZ, 0xc0, !PT ;  /* 0x0000fffffcfc7812 */ /* 0x000fc400078ec0ff */
[----:B------:R-:W-:Y:S02]  /*1e850*/  LOP3.LUT R248, R248, 0xffff, RZ, 0xc0, !PT ;  /* 0x0000fffff8f87812 */ /* 0x000fe400078ec0ff */
[----:B------:R-:W-:Y:S02]  /*1e860*/  LOP3.LUT R244, R244, 0xffff, RZ, 0xc0, !PT ;  /* 0x0000fffff4f47812 */ /* 0x000fe400078ec0ff */
[----:B------:R-:W-:Y:S02]  /*1e870*/  LOP3.LUT R241, R241, 0xffff, RZ, 0xc0, !PT ;  /* 0x0000fffff1f17812 */ /* 0x000fe400078ec0ff */
[----:B------:R-:W-:Y:S02]  /*1e880*/  LOP3.LUT R237, R237, 0xffff, RZ, 0xc0, !PT ;  /* 0x0000ffffeded7812 */ /* 0x000fe400078ec0ff */
[----:B------:R-:W-:Y:S02]  /*1e890*/  LOP3.LUT R234, R234, 0xffff, RZ, 0xc0, !PT ;  /* 0x0000ffffeaea7812 */ /* 0x000fe400078ec0ff */
[----:B------:R-:W-:-:S02]  /*1e8a0*/  LOP3.LUT R230, R230, 0xffff, RZ, 0xc0, !PT ;  /* 0x0000ffffe6e67812 */ /* 0x000fc400078ec0ff */
[----:B------:R-:W-:Y:S02]  /*1e8b0*/  LOP3.LUT R226, R226, 0xffff, RZ, 0xc0, !PT ;  /* 0x0000ffffe2e27812 */ /* 0x000fe400078ec0ff */
[----:B------:R-:W-:Y:S02]  /*1e8c0*/  LOP3.LUT R222, R222, 0xffff, RZ, 0xc0, !PT ;  /* 0x0000ffffdede7812 */ /* 0x000fe400078ec0ff */
[----:B------:R-:W-:Y:S02]  /*1e8d0*/  LOP3.LUT R216, R216, 0xffff, RZ, 0xc0, !PT ;  /* 0x0000ffffd8d87812 */ /* 0x000fe400078ec0ff */
[----:B------:R-:W-:Y:S02]  /*1e8e0*/  LOP3.LUT R209, R209, 0xffff, RZ, 0xc0, !PT ;  /* 0x0000ffffd1d17812 */ /* 0x000fe400078ec0ff */
[----:B------:R-:W-:Y:S02]  /*1e8f0*/  PRMT R237, R241, 0x3340, R237 ;  /* 0x00003340f1ed7816 */ /* 0x000fe400000000ed */
[----:B------:R-:W-:-:S02]  /*1e900*/  PRMT R222, R226, 0x3340, R222 ;  /* 0x00003340e2de7816 */ /* 0x000fc400000000de */
        /* <DEDUP_REMOVED lines=11> */
[----:B------:R-:W-:Y:S01]  /*1e9c0*/  PRMT R223, R227, 0x3340, R223 ;  /* 0x00003340e3df7816 */ /* 0x000fe200000000df */
[----:B----4-:R-:W-:-:S02]  /*1e9d0*/  @P0 IMAD.MOV.U32 R4, RZ, RZ, R43 ;  /* 0x000000ffff040224 */ /* 0x010fc400078e002b */
[----:B------:R-:W-:-:S05]  /*1e9e0*/  @P0 IMAD.MOV.U32 R5, RZ, RZ, R44 ;  /* 0x000000ffff050224 */ /* 0x000fca00078e002c */
[----:B------:R0:W4:Y:S02]  /*1e9f0*/  @P0 LDG.E.U8 R154, desc[UR52][R4.64] ;  /* 0x00000034049a0981 */ /* 0x000124000c1e1100 */
[----:B0-----:R-:W-:Y:S02]  /*1ea00*/  PRMT R4, R41, 0x5410, R42 ;  /* 0x0000541029047816 */ /* 0x001fe4000000002a */
[----:B------:R-:W-:Y:S01]  /*1ea10*/  PRMT R5, R251, 0x5410, R245 ;  /* 0x00005410fb057816 */ /* 0x000fe200000000f5 */
[----:B------:R-:W-:Y:S06]  /*1ea20*/  BAR.SYNC.DEFER_BLOCKING 0x0 ;  /* 0x0000000000007b1d */ /* 0x000fec0000010000 */
[----:B------:R0:W-:Y:S02]  /*1ea30*/  STS.128 [R3+UR4], R4 ;  /* 0x0000000403007988 */ /* 0x0001e40008000c04 */
[----:B0-----:R-:W-:-:S02]  /*1ea40*/  LOP3.LUT R5, R39, 0xffff, RZ, 0xc0, !PT ;  /* 0x0000ffff27057812 */ /* 0x001fc400078ec0ff */
[----:B------:R-:W-:Y:S02]  /*1ea50*/  LOP3.LUT R4, R38, 0xffff, RZ, 0xc0, !PT ;  /* 0x0000ffff26047812 */ /* 0x000fe400078ec0ff */
[----:B------:R-:W-:Y:S02]  /*1ea60*/  LOP3.LUT R7, R50, 0xffff, RZ, 0xc0, !PT ;  /* 0x0000ffff32077812 */ /* 0x000fe400078ec0ff */
[----:B------:R-:W-:Y:S02]  /*1ea70*/  LOP3.LUT R6, R40, 0xffff, RZ, 0xc0, !PT ;  /* 0x0000ffff28067812 */ /* 0x000fe400078ec0ff */
[----:B------:R-:W-:Y:S02]  /*1ea80*/  PRMT R221, R5, 0x3340, R4 ;  /* 0x0000334005dd7816 */ /* 0x000fe40000000004 */
[----:B------:R-:W-:Y:S02]  /*1ea90*/  LOP3.LUT R4, R36, 0xffff, RZ, 0xc0, !PT ;  /* 0x0000ffff24047812 */ /* 0x000fe400078ec0ff */
[----:B------:R-:W-:-:S02]  /*1eaa0*/  PRMT R225, R7, 0x3340, R6 ;  /* 0x0000334007e17816 */ /* 0x000fc40000000006 */
[----:B------:R-:W-:Y:S02]  /*1eab0*/  PRMT R252, R4, 0x3340, R252 ;  /* 0x0000334004fc7816 */ /* 0x000fe400000000fc */
[----:B------:R-:W-:Y:S02]  /*1eac0*/  PRMT R5, R248, 0x3340, R244 ;  /* 0x00003340f8057816 */ /* 0x000fe400000000f4 */
[----:B------:R-:W-:Y:S02]  /*1ead0*/  PRMT R6, R234, 0x3340, R230 ;  /* 0x00003340ea067816 */ /* 0x000fe400000000e6 */
[----:B------:R-:W-:Y:S02]  /*1eae0*/  PRMT R7, R216, 0x3340, R209 ;  /* 0x00003340d8077816 */ /* 0x000fe400000000d1 */
[----:B------:R-:W-:Y:S02]  /*1eaf0*/  PRMT R4, R225, 0x5410, R221 ;  /* 0x00005410e1047816 */ /* 0x000fe400000000dd */
[----:B------:R-:W-:-:S02]  /*1eb00*/  PRMT R5, R252, 0x5410, R5 ;  /* 0x00005410fc057816 */ /* 0x000fc40000000005 */
[----:B------:R-:W-:Y:S02]  /*1eb10*/  PRMT R6, R237, 0x5410, R6 ;  /* 0x00005410ed067816 */ /* 0x000fe40000000006 */
[----:B------:R-:W-:-:S05]  /*1eb20*/  PRMT R7, R222, 0x5410, R7 ;  /* 0x00005410de077816 */ /* 0x000fca0000000007 */
[----:B------:R0:W-:Y:S02]  /*1eb30*/  STS.128 [R3+UR4+0x1000], R4 ;  /* 0x0010000403007988 */ /* 0x0001e40008000c04 */
[----:B0-----:R-:W-:Y:S02]  /*1eb40*/  LOP3.LUT R5, R33, 0xffff, RZ, 0xc0, !PT ;  /* 0x0000ffff21057812 */ /* 0x001fe400078ec0ff */
[----:B------:R-:W-:Y:S02]  /*1eb50*/  LOP3.LUT R4, R31, 0xffff, RZ, 0xc0, !PT ;  /* 0x0000ffff1f047812 */ /* 0x000fe400078ec0ff */
[----:B------:R-:W-:Y:S02]  /*1eb60*/  LOP3.LUT R7, R53, 0xffff, RZ, 0xc0, !PT ;  /* 0x0000ffff35077812 */ /* 0x000fe400078ec0ff */
[----:B------:R-:W-:Y:S02]  /*1eb70*/  PRMT R216, R5, 0x3340, R4 ;  /* 0x0000334005d87816 */ /* 0x000fe40000000004 */
[----:B------:R-:W-:-:S02]  /*1eb80*/  LOP3.LUT R6, R35, 0xffff, RZ, 0xc0, !PT ;  /* 0x0000ffff23067812 */ /* 0x000fc400078ec0ff */
[----:B------:R-:W-:Y:S02]  /*1eb90*/  LOP3.LUT R5, R28, 0xffff, RZ, 0xc0, !PT ;  /* 0x0000ffff1c057812 */ /* 0x000fe400078ec0ff */
[----:B------:R-:W-:Y:S02]  /*1eba0*/  LOP3.LUT R4, R25, 0xffff, RZ, 0xc0, !PT ;  /* 0x0000ffff19047812 */ /* 0x000fe400078ec0ff */
[----:B------:R-:W-:Y:S02]  /*1ebb0*/  PRMT R221, R7, 0x3340, R6 ;  /* 0x0000334007dd7816 */ /* 0x000fe40000000006 */
[----:B------:R-:W-:Y:S02]  /*1ebc0*/  PRMT R209, R5, 0x3340, R4 ;  /* 0x0000334005d17816 */ /* 0x000fe40000000004 */
[----:B------:R-:W-:Y:S02]  /*1ebd0*/  PRMT R5, R249, 0x3340, R246 ;  /* 0x00003340f9057816 */ /* 0x000fe400000000f6 */
[----:B------:R-:W-:-:S02]  /*1ebe0*/  PRMT R6, R235, 0x3340, R231 ;  /* 0x00003340eb067816 */ /* 0x000fc400000000e7 */
[----:B------:R-:W-:Y:S02]  /*1ebf0*/  PRMT R7, R218, 0x3340, R211 ;  /* 0x00003340da077816 */ /* 0x000fe400000000d3 */
[----:B------:R-:W-:Y:S02]  /*1ec00*/  PRMT R4, R221, 0x5410, R216 ;  /* 0x00005410dd047816 */ /* 0x000fe400000000d8 */
[----:B------:R-:W-:Y:S02]  /*1ec10*/  PRMT R5, R209, 0x5410, R5 ;  /* 0x00005410d1057816 */ /* 0x000fe40000000005 */
[----:B------:R-:W-:Y:S02]  /*1ec20*/  PRMT R6, R238, 0x5410, R6 ;  /* 0x00005410ee067816 */ /* 0x000fe40000000006 */
[----:B------:R-:W-:-:S05]  /*1ec30*/  PRMT R7, R223, 0x5410, R7 ;  /* 0x00005410df077816 */ /* 0x000fca0000000007 */
[----:B------:R0:W-:Y:S02]  /*1ec40*/  STS.128 [R3+UR4+0x2000], R4 ;  /* 0x0020000403007988 */ /* 0x0001e40008000c04 */
[----:B0-----:R-:W-:Y:S02]  /*1ec50*/  LOP3.LUT R5, R11, 0xffff, RZ, 0xc0, !PT ;  /* 0x0000ffff0b057812 */ /* 0x001fe400078ec0ff */
[----:B------:R-:W-:-:S04]  /*1ec60*/  LOP3.LUT R4, R10, 0xffff, RZ, 0xc0, !PT ;  /* 0x0000ffff0a047812 */ /* 0x000fc800078ec0ff */
[----:B------:R-:W-:Y:S02]  /*1ec70*/  PRMT R211, R5, 0x3340, R4 ;  /* 0x0000334005d37816 */ /* 0x000fe40000000004 */
[----:B------:R-:W-:Y:S02]  /*1ec80*/  LOP3.LUT R4, R8, 0xffff, RZ, 0xc0, !PT ;  /* 0x0000ffff08047812 */ /* 0x000fe400078ec0ff */
[----:B------:R-:W0:Y:S01]  /*1ec90*/  S2R R8, SR_TID.X ;  /* 0x0000000000087919 */ /* 0x000e220000002100 */
[----:B------:R-:W-:Y:S02]  /*1eca0*/  LOP3.LUT R7, R152, 0xffff, RZ, 0xc0, !PT ;  /* 0x0000ffff98077812 */ /* 0x000fe400078ec0ff */
[----:B------:R-:W-:Y:S02]  /*1ecb0*/  LOP3.LUT R6, R12, 0xffff, RZ, 0xc0, !PT ;  /* 0x0000ffff0c067812 */ /* 0x000fe400078ec0ff */
[----:B------:R-:W-:Y:S02]  /*1ecc0*/  LOP3.LUT R5, R9, 0xffff, RZ, 0xc0, !PT ;  /* 0x0000ffff09057812 */ /* 0x000fe400078ec0ff */
[----:B------:R-:W-:Y:S01]  /*1ecd0*/  LOP3.LUT R250, R250, 0xffff, RZ, 0xc0, !PT ;  /* 0x0000fffffafa7812 */ /* 0x000fe200078ec0ff */
[----:B------:R-:W4:Y:S01]  /*1ece0*/  LDL R9, [R1+0x2638] ;  /* 0x0026380001097983 */ /* 0x000f220000100800 */
        /* <DEDUP_REMOVED lines=16> */
[----:B0-----:R-:W-:Y:S02]  /*1edf0*/  LOP3.LUT R8, R8, 0x1f, RZ, 0xc0, !PT ;  /* 0x0000001f08087812 */ /* 0x001fe400078ec0ff */
[----:B------:R-:W-:Y:S02]  /*1ee00*/  PRMT R4, R216, 0x5410, R211 ;  /* 0x00005410d8047816 */ /* 0x000fe400000000d3 */
[----:B------:R-:W-:-:S02]  /*1ee10*/  PRMT R5, R209, 0x5410, R5 ;  /* 0x00005410d1057816 */ /* 0x000fc40000000005 */
[----:B------:R-:W-:Y:S02]  /*1ee20*/  PRMT R6, R240, 0x5410, R6 ;  /* 0x00005410f0067816 */ /* 0x000fe40000000006 */
[----:B------:R-:W-:Y:S01]  /*1ee30*/  PRMT R7, R224, 0x5410, R7 ;  /* 0x00005410e0077816 */ /* 0x000fe20000000007 */
[----:B------:R-:W-:Y:S01]  /*1ee40*/  STL [R1+0x51dc], R3 ;  /* 0x0051dc0301007387 */ /* 0x000fe20000100800 */
[----:B------:R-:W-:-:S03]  /*1ee50*/  ISETP.GE.AND P0, PT, R8, R0, PT ;  /* 0x000000000800720c */ /* 0x000fc60003f06270 */
[----:B------:R-:W4:Y:S04]  /*1ee60*/  LDL R25, [R1+0x1e58] ;  /* 0x001e580001197983 */ /* 0x000f280000100800 */
[----:B------:R0:W-:Y:S04]  /*1ee70*/  STS.128 [R3+UR4+0x3000], R4 ;  /* 0x0030000403007988 */ /* 0x0001e80008000c04 */
[----:B------:R-:W4:Y:S04]  /*1ee80*/  LDL.LU R8, [R1+0x1e54] ;  /* 0x001e540001087983 */ /* 0x000f280000300800 */
[----:B0-----:R-:W4:Y:S04]  /*1ee90*/  LDL.LU R3, [R1+0x1e7c] ;  /* 0x001e7c0001037983 */ /* 0x001f280000300800 */
[----:B------:R-:W2:Y:S01]  /*1eea0*/  LDL.LU R12, [R1+0x1e74] ;  /* 0x001e7400010c7983 */ /* 0x000ea20000300800 */
        /* <DEDUP_REMOVED lines=15> */
[----:B---3--:R-:W-:Y:S02]  /*1efa0*/  LOP3.LUT R22, R22, 0xffff, RZ, 0xc0, !PT ;  /* 0x0000ffff16167812 */ /* 0x008fe400078ec0ff */
[----:B------:R-:W-:Y:S02]  /*1efb0*/  PRMT R207, R214, 0x3340, R207 ;  /* 0x00003340d6cf7816 */ /* 0x000fe400000000cf */
[----:B------:R-:W-:Y:S02]  /*1efc0*/  PRMT R4, R203, 0x3340, R199 ;  /* 0x00003340cb047816 */ /* 0x000fe400000000c7 */
[----:B------:R-:W-:Y:S01]  /*1efd0*/  PRMT R191, R195, 0x3340, R191 ;  /* 0x00003340c3bf7816 */ /* 0x000fe200000000bf */
[----:B--2---:R-:W-:Y:S04]  /*1efe0*/  STL [R1+0x5b50], R12 ;  /* 0x005b500c01007387 */ /* 0x004fe80000100800 */
[----:B------:R-:W2:Y:S04]  /*1eff0*/  LDL.LU R11, [R1+0x1e6c] ;  /* 0x001e6c00010b7983 */ /* 0x000ea80000300800 */
[----:B------:R-:W3:Y:S01]  /*1f000*/  LDL.LU R10, [R1+0x1e64] ;  /* 0x001e6400010a7983 */ /* 0x000ee20000300800 */
        /* <DEDUP_REMOVED lines=8> */
[----:B------:R-:W-:Y:S02]  /*1f090*/  PRMT R7, R159, 0x5410, R7 ;  /* 0x000054109f077816 */ /* 0x000fe40000000007 */
        /* <DEDUP_REMOVED lines=15> */
[----:B------:R-:W-:Y:S01]  /*1f190*/  LOP3.LUT R23, R23, 0xffff, RZ, 0xc0, !PT ;  /* 0x0000ffff17177812 */ /* 0x000fe200078ec0ff */
[----:B----4-:R0:W-:Y:S01]  /*1f1a0*/  STS.128 [R9+UR4], R4 ;  /* 0x0000000409007988 */ /* 0x0101e20008000c04 */
[----:B------:R-:W-:-:S02]  /*1f1b0*/  PRMT R208, R215, 0x3340, R208 ;  /* 0x00003340d7d07816 */ /* 0x000fc400000000d0 */
[----:B------:R-:W-:Y:S02]  /*1f1c0*/  PRMT R192, R196, 0x3340, R192 ;  /* 0x00003340c4c07816 */ /* 0x000fe400000000c0 */
[----:B------:R-:W-:Y:S02]  /*1f1d0*/  PRMT R176, R180, 0x3340, R176 ;  /* 0x00003340b4b07816 */ /* 0x000fe400000000b0 */
[----:B------:R-:W-:Y:S02]  /*1f1e0*/  PRMT R160, R164, 0x3340, R160 ;  /* 0x00003340a4a07816 */ /* 0x000fe400000000a0 */
[----:B------:R-:W-:Y:S02]  /*1f1f0*/  LOP3.LUT R217, R217, 0xffff, RZ, 0xc0, !PT ;  /* 0x0000ffffd9d97812 */ /* 0x000fe400078ec0ff */
[----:B0-----:R-:W-:Y:S02]  /*1f200*/  PRMT R4, R204, 0x3340, R200 ;  /* 0x00003340cc047816 */ /* 0x001fe400000000c8 */
[----:B------:R-:W-:-:S02]  /*1f210*/  PRMT R5, R188, 0x3340, R184 ;  /* 0x00003340bc057816 */ /* 0x000fc400000000b8 */
[----:B------:R-:W-:Y:S02]  /*1f220*/  PRMT R6, R172, 0x3340, R168 ;  /* 0x00003340ac067816 */ /* 0x000fe400000000a8 */
[----:B------:R-:W-:Y:S02]  /*1f230*/  PRMT R7, R156, 0x3340, R23 ;  /* 0x000033409c077816 */ /* 0x000fe40000000017 */
[----:B------:R-:W-:Y:S02]  /*1f240*/  PRMT R4, R208, 0x5410, R4 ;  /* 0x00005410d0047816 */ /* 0x000fe40000000004 */
[----:B------:R-:W-:Y:S02]  /*1f250*/  PRMT R5, R192, 0x5410, R5 ;  /* 0x00005410c0057816 */ /* 0x000fe40000000005 */
        /* <DEDUP_REMOVED lines=16> */
[----:B------:R-:W-:Y:S01]  /*1f360*/  LOP3.LUT R153, R153, 0xffff, RZ, 0xc0, !PT ;  /* 0x0000ffff99997812 */ /* 0x000fe200078ec0ff */
[----:B------:R0:W-:Y:S01]  /*1f370*/  STS.128 [R9+UR4+0x1000], R4 ;  /* 0x0010000409007988 */ /* 0x0001e20008000c04 */
[----:B------:R-:W-:Y:S02]  /*1f380*/  PRMT R210, R217, 0x3340, R210 ;  /* 0x00003340d9d27816 */ /* 0x000fe400000000d2 */
[----:B------:R-:W-:Y:S02]  /*1f390*/  PRMT R193, R197, 0x3340, R193 ;  /* 0x00003340c5c17816 */ /* 0x000fe400000000c1 */
[----:B------:R-:W-:-:S02]  /*1f3a0*/  PRMT R177, R181, 0x3340, R177 ;  /* 0x00003340b5b17816 */ /* 0x000fc400000000b1 */
[----:B------:R-:W-:Y:S02]  /*1f3b0*/  PRMT R161, R165, 0x3340, R161 ;  /* 0x00003340a5a17816 */ /* 0x000fe400000000a1 */
[----:B------:R-:W-:Y:S02]  /*1f3c0*/  LOP3.LUT R219, R219, 0xffff, RZ, 0xc0, !PT ;  /* 0x0000ffffdbdb7812 */ /* 0x000fe400078ec0ff */
[----:B0-----:R-:W-:Y:S02]  /*1f3d0*/  PRMT R4, R205, 0x3340, R201 ;  /* 0x00003340cd047816 */ /* 0x001fe400000000c9 */
[----:B------:R-:W-:Y:S02]  /*1f3e0*/  PRMT R5, R189, 0x3340, R185 ;  /* 0x00003340bd057816 */ /* 0x000fe400000000b9 */
[----:B------:R-:W-:Y:S02]  /*1f3f0*/  PRMT R6, R173, 0x3340, R169 ;  /* 0x00003340ad067816 */ /* 0x000fe400000000a9 */
[----:B------:R-:W-:-:S02]  /*1f400*/  PRMT R7, R157, 0x3340, R153 ;  /* 0x000033409d077816 */ /* 0x000fc40000000099 */
[----:B------:R-:W-:Y:S02]  /*1f410*/  PRMT R4, R210, 0x5410, R4 ;  /* 0x00005410d2047816 */ /* 0x000fe40000000004 */
[----:B------:R-:W-:Y:S02]  /*1f420*/  PRMT R5, R193, 0x5410, R5 ;  /* 0x00005410c1057816 */ /* 0x000fe40000000005 */
[----:B------:R-:W-:Y:S02]  /*1f430*/  PRMT R6, R177, 0x5410, R6 ;  /* 0x00005410b1067816 */ /* 0x000fe40000000006 */
[----:B------:R-:W-:Y:S02]  /*1f440*/  PRMT R7, R161, 0x5410, R7 ;  /* 0x00005410a1077816 */ /* 0x000fe40000000007 */
        /* <DEDUP_REMOVED lines=14> */
[----:B------:R-:W-:Y:S01]  /*1f530*/  LOP3.LUT R154, R154, 0xffff, RZ, 0xc0, !PT ;  /* 0x0000ffff9a9a7812 */ /* 0x000fe200078ec0ff */
[----:B------:R0:W-:Y:S01]  /*1f540*/  STS.128 [R9+UR4+0x2000], R4 ;  /* 0x0020000409007988 */ /* 0x0001e20008000c04 */
[----:B------:R-:W-:Y:S02]  /*1f550*/  PRMT R212, R219, 0x3340, R212 ;  /* 0x00003340dbd47816 */ /* 0x000fe400000000d4 */
[----:B------:R-:W-:Y:S02]  /*1f560*/  PRMT R194, R198, 0x3340, R194 ;  /* 0x00003340c6c27816 */ /* 0x000fe400000000c2 */
[----:B------:R-:W-:Y:S02]  /*1f570*/  PRMT R178, R182, 0x3340, R178 ;  /* 0x00003340b6b27816 */ /* 0x000fe400000000b2 */
[----:B------:R-:W-:Y:S02]  /*1f580*/  PRMT R162, R166, 0x3340, R162 ;  /* 0x00003340a6a27816 */ /* 0x000fe400000000a2 */
[----:B0-----:R-:W-:-:S02]  /*1f590*/  PRMT R4, R206, 0x3340, R202 ;  /* 0x00003340ce047816 */ /* 0x001fc400000000ca */
[----:B------:R-:W-:Y:S02]  /*1f5a0*/  PRMT R5, R190, 0x3340, R186 ;  /* 0x00003340be057816 */ /* 0x000fe400000000ba */
[----:B------:R-:W-:Y:S02]  /*1f5b0*/  PRMT R6, R174, 0x3340, R170 ;  /* 0x00003340ae067816 */ /* 0x000fe400000000aa */
[----:B------:R-:W-:Y:S02]  /*1f5c0*/  PRMT R7, R158, 0x3340, R154 ;  /* 0x000033409e077816 */ /* 0x000fe4000000009a */
[----:B------:R-:W-:Y:S02]  /*1f5d0*/  PRMT R4, R212, 0x5410, R4 ;  /* 0x00005410d4047816 */ /* 0x000fe40000000004 */
[----:B------:R-:W-:Y:S02]  /*1f5e0*/  PRMT R5, R194, 0x5410, R5 ;  /* 0x00005410c2057816 */ /* 0x000fe40000000005 */
[----:B------:R-:W-:-:S02]  /*1f5f0*/  PRMT R6, R178, 0x5410, R6 ;  /* 0x00005410b2067816 */ /* 0x000fc40000000006 */
[----:B------:R-:W-:-:S05]  /*1f600*/  PRMT R7, R162, 0x5410, R7 ;  /* 0x00005410a2077816 */ /* 0x000fca0000000007 */
[----:B------:R0:W-:Y:S02]  /*1f610*/  STS.128 [R9+UR4+0x3000], R4 ;  /* 0x0030000409007988 */ /* 0x0001e40008000c04 */
[----:B0-----:R-:W-:Y:S02]  /*1f620*/  @!P0 IMAD.MOV.U32 R4, RZ, RZ, R25 ;  /* 0x000000ffff048224 */ /* 0x001fe400078e0019 */
[----:B---3--:R0:W-:Y:S04]  /*1f630*/  STL [R1+0x5b4c], R10 ;  /* 0x005b4c0a01007387 */ /* 0x0081e80000100800 */
[----:B------:R-:W3:Y:S04]  /*1f640*/  LDL.LU R9, [R1+0x1e5c] ;  /* 0x001e5c0001097983 */ /* 0x000ee80000300800 */
[----:B------:R-:W4:Y:S04]  /*1f650*/  LDL R45, [R1+0x262c] ;  /* 0x00262c00012d7983 */ /* 0x000f280000100800 */
[----:B------:R-:W2:Y:S04]  /*1f660*/  LDL R33, [R1+0x2630] ;  /* 0x0026300001217983 */ /* 0x000ea80000100800 */
[----:B------:R-:W3:Y:S04]  /*1f670*/  LDL R31, [R1+0x2618] ;  /* 0x00261800011f7983 */ /* 0x000ee80000100800 */
[----:B------:R-:W3:Y:S04]  /*1f680*/  LDL R25, [R1+0x2628] ;  /* 0x0026280001197983 */ /* 0x000ee80000100800 */
[----:B------:R-:W3:Y:S04]  /*1f690*/  LDL R44, [R1+0x2610] ;  /* 0x00261000012c7983 */ /* 0x000ee80000100800 */
[----:B------:R-:W3:Y:S04]  /*1f6a0*/  LDL R28, [R1+0x2620] ;  /* 0x00262000011c7983 */ /* 0x000ee80000100800 */
[----:B------:R-:W3:Y:S04]  /*1f6b0*/  LDL R43, [R1+0x221c] ;  /* 0x00221c00012b7983 */ /* 0x000ee80000100800 */
[----:B------:R-:W3:Y:S04]  /*1f6c0*/  LDL R38, [R1+0x2220] ;  /* 0x0022200001267983 */ /* 0x000ee80000100800 */
[----:B------:R-:W3:Y:S04]  /*1f6d0*/  LDL R42, [R1+0x220c] ;  /* 0x00220c00012a7983 */ /* 0x000ee80000100800 */
[----:B------:R-:W3:Y:S01]  /*1f6e0*/  LDL R41, [R1+0x2210] ;  /* 0x0022100001297983 */ /* 0x000ee20000100800 */
[----:B------:R-:W-:Y:S01]  /*1f6f0*/  PRMT R21, RZ, 0x7610, R21 ;  /* 0x00007610ff157816 */ /* 0x000fe20000000015 */
[----:B------:R-:W-:Y:S01]  /*1f700*/  @!P0 IMAD.MOV.U32 R5, RZ, RZ, R8 ;  /* 0x000000ffff058224 */ /* 0x000fe200078e0008 */
[----:B------:R-:W-:Y:S01]  /*1f710*/  PRMT R0, RZ, 0x7610, R0 ;  /* 0x00007610ff007816 */ /* 0x000fe20000000000 */
[----:B------:R-:W3:Y:S04]  /*1f720*/  LDL R40, [R1+0x21fc] ;  /* 0x0021fc0001287983 */ /* 0x000ee80000100800 */
[----:B------:R4:W3:Y:S01]  /*1f730*/  @!P0 LDG.E.U8 R21, desc[UR52][R4.64] ;  /* 0x0000003404158981 */ /* 0x0008e2000c1e1100 */
[----:B------:R-:W-:-:S02]  /*1f740*/  PRMT R6, RZ, 0x7610, R6 ;  /* 0x00007610ff067816 */ /* 0x000fc40000000006 */
[----:B------:R-:W-:Y:S01]  /*1f750*/  PRMT R12, RZ, 0x7610, R12 ;  /* 0x00007610ff0c7816 */ /* 0x000fe2000000000c */
[----:B------:R-:W3:Y:S01]  /*1f760*/  LDL R39, [R1+0x2200] ;  /* 0x0022000001277983 */ /* 0x000ee20000100800 */
[----:B0-----:R-:W-:Y:S02]  /*1f770*/  PRMT R10, RZ, 0x7610, R10 ;  /* 0x00007610ff0a7816 */ /* 0x001fe4000000000a */
[----:B------:R-:W-:Y:S01]  /*1f780*/  PRMT R29, RZ, 0x7610, R29 ;  /* 0x00007610ff1d7816 */ /* 0x000fe2000000001d */
[----:B------:R-:W3:Y:S04]  /*1f790*/  LDL R36, [R1+0x21ec] ;  /* 0x0021ec0001247983 */ /* 0x000ee80000100800 */
[----:B------:R-:W3:Y:S04]  /*1f7a0*/  LDL R35, [R1+0x21f0] ;  /* 0x0021f00001237983 */ /* 0x000ee80000100800 */
[----:B------:R-:W3:Y:S04]  /*1f7b0*/  LDL.LU R127, [R1+0x215c] ;  /* 0x00215c00017f7983 */ /* 0x000ee80000300800 */
        /* <DEDUP_REMOVED lines=11> */
[----:B------:R-:W3:Y:S01]  /*1f870*/  LDL.LU R151, [R1+0x20fc] ;  /* 0x0020fc0001977983 */ /* 0x000ee20000300800 */
[----:B----4-:R-:W-:-:S02]  /*1f880*/  @!P0 IMAD.MOV.U32 R5, RZ, RZ, R45 ;  /* 0x000000ffff058224 */ /* 0x010fc400078e002d */
[----:B--2---:R-:W-:-:S05]  /*1f890*/  @!P0 IMAD.MOV.U32 R4, RZ, RZ, R33 ;  /* 0x000000ffff048224 */ /* 0x004fca00078e0021 */
[----:B------:R3:W2:Y:S02]  /*1f8a0*/  @!P0 LDG.E.U8 R0, desc[UR52][R4.64] ;  /* 0x0000003404008981 */ /* 0x0006a4000c1e1100 */
[----:B---3--:R-:W-:Y:S02]  /*1f8b0*/  @!P0 IMAD.MOV.U32 R4, RZ, RZ, R25 ;  /* 0x000000ffff048224 */ /* 0x008fe400078e0019 */
[----:B------:R-:W-:-:S05]  /*1f8c0*/  @!P0 IMAD.MOV.U32 R5, RZ, RZ, R31 ;  /* 0x000000ffff058224 */ /* 0x000fca00078e001f */
[----:B------:R0:W3:Y:S02]  /*1f8d0*/  @!P0 LDG.E.U8 R6, desc[UR52][R4.64] ;  /* 0x0000003404068981 */ /* 0x0000e4000c1e1100 */
[----:B0-----:R-:W-:Y:S02]  /*1f8e0*/  @!P0 IMAD.MOV.U32 R4, RZ, RZ, R28 ;  /* 0x000000ffff048224 */ /* 0x001fe400078e001c */
[----:B------:R-:W-:-:S05]  /*1f8f0*/  @!P0 IMAD.MOV.U32 R5, RZ, RZ, R44 ;  /* 0x000000ffff058224 */ /* 0x000fca00078e002c */
[----:B------:R0:W4:Y:S02]  /*1f900*/  @!P0 LDG.E.U8 R12, desc[UR52][R4.64] ;  /* 0x00000034040c8981 */ /* 0x000124000c1e1100 */
[----:B0-----:R-:W-:Y:S02]  /*1f910*/  @!P0 IMAD.MOV.U32 R4, RZ, RZ, R38 ;  /* 0x000000ffff048224 */ /* 0x001fe400078e0026 */
[----:B------:R-:W-:-:S05]  /*1f920*/  @!P0 IMAD.MOV.U32 R5, RZ, RZ, R43 ;  /* 0x000000ffff058224 */ /* 0x000fca00078e002b */
[----:B------:R0:W2:Y:S02]  /*1f930*/  @!P0 LDG.E.U8 R10, desc[UR52][R4.64] ;  /* 0x00000034040a8981 */ /* 0x0000a4000c1e1100 */
[----:B0-----:R-:W-:Y:S02]  /*1f940*/  @!P0 IMAD.MOV.U32 R4, RZ, RZ, R41 ;  /* 0x000000ffff048224 */ /* 0x001fe400078e0029 */
[----:B------:R-:W-:-:S05]  /*1f950*/  @!P0 IMAD.MOV.U32 R5, RZ, RZ, R42 ;  /* 0x000000ffff058224 */ /* 0x000fca00078e002a */
[----:B------:R0:W3:Y:S04]  /*1f960*/  @!P0 LDG.E.U8 R29, desc[UR52][R4.64] ;  /* 0x00000034041d8981 */ /* 0x0000e8000c1e1100 */
[----:B------:R1:W-:Y:S04]  /*1f970*/  STL [R1+0x51e0], R8 ;  /* 0x0051e00801007387 */ /* 0x0003e80000100800 */
[----:B-1----:R-:W2:Y:S04]  /*1f980*/  LDL.LU R8, [R1+0x1e84] ;  /* 0x001e840001087983 */ /* 0x002ea80000300800 */
[----:B------:R-:W-:Y:S04]  /*1f990*/  STL [R1+0x5b48], R21 ;  /* 0x005b481501007387 */ /* 0x000fe80000100800 */
[----:B------:R-:W4:Y:S04]  /*1f9a0*/  LDL R33, [R1+0x21e0] ;  /* 0x0021e00001217983 */ /* 0x000f280000100800 */
[----:B------:R-:W2:Y:S04]  /*1f9b0*/  LDL R31, [R1+0x21d0] ;  /* 0x0021d000011f7983 */ /* 0x000ea80000100800 */
[----:B------:R-:W2:Y:S04]  /*1f9c0*/  LDL.LU R25, [R1+0x21dc] ;  /* 0x0021dc0001197983 */ /* 0x000ea80000300800 */
[----:B------:R-:W2:Y:S04]  /*1f9d0*/  LDL R28, [R1+0x21c0] ;  /* 0x0021c000011c7983 */ /* 0x000ea80000100800 */
[----:B------:R-:W2:Y:S01]  /*1f9e0*/  LDL.LU R38, [R1+0x21cc] ;  /* 0x0021cc0001267983 */ /* 0x000ea20000300800 */
[----:B------:R-:W-:-:S03]  /*1f9f0*/  PRMT R37, RZ, 0x7610, R37 ;  /* 0x00007610ff257816 */ /* 0x000fc60000000025 */
[----:B------:R-:W2:Y:S01]  /*1fa00*/  LDL.LU R43, [R1+0x21bc] ;  /* 0x0021bc00012b7983 */ /* 0x000ea20000300800 */
[----:B0-----:R-:W-:Y:S02]  /*1fa10*/  @!P0 IMAD.MOV.U32 R4, RZ, RZ, R39 ;  /* 0x000000ffff048224 */ /* 0x001fe400078e0027 */
[----:B------:R-:W-:-:S05]  /*1fa20*/  @!P0 IMAD.MOV.U32 R5, RZ, RZ, R40 ;  /* 0x000000ffff058224 */ /* 0x000fca00078e0028 */
[----:B------:R0:W2:Y:S02]  /*1fa30*/  @!P0 LDG.E.U8 R37, desc[UR52][R4.64] ;  /* 0x0000003404258981 */ /* 0x0000a4000c1e1100 */
[----:B0-----:R-:W-:Y:S02]  /*1fa40*/  @!P0 IMAD.MOV.U32 R5, RZ, RZ, R36 ;  /* 0x000000ffff058224 */ /* 0x001fe400078e0024 */
[----:B---3--:R0:W-:Y:S04]  /*1fa50*/  STL [R1+0x1e4c], R29 ;  /* 0x001e4c1d01007387 */ /* 0x0081e80000100800 */
[----:B0-----:R-:W3:Y:S04]  /*1fa60*/  LDL.LU R29, [R1+0x21b0] ;  /* 0x0021b000011d7983 */ /* 0x001ee80000300800 */
[----:B------:R-:W3:Y:S04]  /*1fa70*/  LDL.LU R47, [R1+0x21ac] ;  /* 0x0021ac00012f7983 */ /* 0x000ee80000300800 */
[----:B------:R-:W3:Y:S04]  /*1fa80*/  LDL.LU R36, [R1+0x21a0] ;  /* 0x0021a00001247983 */ /* 0x000ee80000300800 */
[----:B------:R-:W3:Y:S01]  /*1fa90*/  LDL.LU R51, [R1+0x219c] ;  /* 0x00219c0001337983 */ /* 0x000ee20000300800 */
[----:B------:R-:W-:Y:S01]  /*1faa0*/  PRMT R34, RZ, 0x7610, R34 ;  /* 0x00007610ff227816 */ /* 0x000fe20000000022 */
[----:B------:R-:W-:Y:S01]  /*1fab0*/  @!P0 IMAD.MOV.U32 R4, RZ, RZ, R35 ;  /* 0x000000ffff048224 */ /* 0x000fe200078e0023 */
[----:B------:R-:W-:Y:S01]  /*1fac0*/  PRMT R32, RZ, 0x7610, R32 ;  /* 0x00007610ff207816 */ /* 0x000fe20000000020 */
[----:B------:R-:W3:Y:S04]  /*1fad0*/  LDL.LU R42, [R1+0x2190] ;  /* 0x00219000012a7983 */ /* 0x000ee80000300800 */
[----:B------:R4:W3:Y:S01]  /*1fae0*/  @!P0 LDG.E.U8 R34, desc[UR52][R4.64] ;  /* 0x0000003404228981 */ /* 0x0008e2000c1e1100 */
[----:B------:R-:W-:Y:S01]  /*1faf0*/  PRMT R30, RZ, 0x7610, R30 ;  /* 0x00007610ff1e7816 */ /* 0x000fe2000000001e */
[----:B----4-:R-:W-:-:S02]  /*1fb00*/  @!P0 IMAD.MOV.U32 R4, RZ, RZ, R33 ;  /* 0x000000ffff048224 */ /* 0x010fc400078e0021 */
[----:B--2---:R-:W-:-:S05]  /*1fb10*/  @!P0 IMAD.MOV.U32 R5, RZ, RZ, R25 ;  /* 0x000000ffff058224 */ /* 0x004fca00078e0019 */
[----:B------:R0:W2:Y:S01]  /*1fb20*/  @!P0 LDG.E.U8 R32, desc[UR52][R4.64] ;  /* 0x0000003404208981 */ /* 0x0000a2000c1e1100 */
[----:B------:R-:W-:Y:S01]  /*1fb30*/  PRMT R27, RZ, 0x7610, R27 ;  /* 0x00007610ff1b7816 */ /* 0x000fe2000000001b */
[----:B0-----:R-:W-:Y:S02]  /*1fb40*/  @!P0 IMAD.MOV.U32 R4, RZ, RZ, R31 ;  /* 0x000000ffff048224 */ /* 0x001fe400078e001f */
[----:B------:R-:W-:-:S05]  /*1fb50*/  @!P0 IMAD.MOV.U32 R5, RZ, RZ, R38 ;  /* 0x000000ffff058224 */ /* 0x000fca00078e0026 */
[----:B------:R0:W4:Y:S01]  /*1fb60*/  @!P0 LDG.E.U8 R30, desc[UR52][R4.64] ;  /* 0x00000034041e8981 */ /* 0x000122000c1e1100 */
[----:B------:R-:W-:Y:S01]  /*1fb70*/  PRMT R24, RZ, 0x7610, R24 ;  /* 0x00007610ff187816 */ /* 0x000fe20000000018 */
[----:B0-----:R-:W-:Y:S02]  /*1fb80*/  @!P0 IMAD.MOV.U32 R4, RZ, RZ, R28 ;  /* 0x000000ffff048224 */ /* 0x001fe400078e001c */
[----:B------:R-:W-:-:S05]  /*1fb90*/  @!P0 IMAD.MOV.U32 R5, RZ, RZ, R43 ;  /* 0x000000ffff058224 */ /* 0x000fca00078e002b */
[----:B------:R3:W2:Y:S01]  /*1fba0*/  @!P0 LDG.E.U8 R27, desc[UR52][R4.64] ;  /* 0x00000034041b8981 */ /* 0x0006a2000c1e1100 */
[----:B------:R-:W-:Y:S01]  /*1fbb0*/  PRMT R26, RZ, 0x7610, R26 ;  /* 0x00007610ff1a7816 */ /* 0x000fe2000000001a */
[----:B---3--:R-:W-:Y:S02]  /*1fbc0*/  @!P0 IMAD.MOV.U32 R4, RZ, RZ, R29 ;  /* 0x000000ffff048224 */ /* 0x008fe400078e001d */
[----:B------:R-:W-:-:S05]  /*1fbd0*/  @!P0 IMAD.MOV.U32 R5, RZ, RZ, R47 ;  /* 0x000000ffff058224 */ /* 0x000fca00078e002f */
[----:B------:R0:W3:Y:S02]  /*1fbe0*/  @!P0 LDG.E.U8 R24, desc[UR52][R4.64] ;  /* 0x0000003404188981 */ /* 0x0000e4000c1e1100 */
[----:B0-----:R-:W-:Y:S02]  /*1fbf0*/  @!P0 IMAD.MOV.U32 R4, RZ, RZ, R36 ;  /* 0x000000ffff048224 */ /* 0x001fe400078e0024 */
[----:B------:R-:W-:-:S05]  /*1fc00*/  @!P0 IMAD.MOV.U32 R5, RZ, RZ, R51 ;  /* 0x000000ffff058224 */ /* 0x000fca00078e0033 */
[----:B------:R-:W3:Y:S04]  /*1fc10*/  @!P0 LDG.E.U8 R26, desc[UR52][R4.64] ;  /* 0x00000034041a8981 */ /* 0x000ee8000c1e1100 */
[----:B------:R0:W-:Y:S04]  /*1fc20*/  STL [R1+0x1e40], R37 ;  /* 0x001e402501007387 */ /* 0x0001e80000100800 */
[----:B0-----:R-:W3:Y:S04]  /*1fc30*/  LDL.LU R37, [R1+0x218c] ;  /* 0x00218c0001257983 */ /* 0x001ee80000300800 */
[----:B----4-:R0:W-:Y:S04]  /*1fc40*/  STL [R1+0x1e34], R30 ;  /* 0x001e341e01007387 */ /* 0x0101e80000100800 */
[----:B0-----:R-:W4:Y:S04]  /*1fc50*/  LDL.LU R30, [R1+0x217c] ;  /* 0x00217c00011e7983 */ /* 0x001f280000300800 */
[----:B------:R-:W4:Y:S04]  /*1fc60*/  LDL.LU R46, [R1+0x2180] ;  /* 0x00218000012e7983 */ /* 0x000f280000300800 */
[----:B------:R-:W4:Y:S04]  /*1fc70*/  LDL.LU R50, [R1+0x2170] ;  /* 0x0021700001327983 */ /* 0x000f280000300800 */
[----:B------:R-:W4:Y:S04]  /*1fc80*/  LDL.LU R31, [R1+0x216c] ;  /* 0x00216c00011f7983 */ /* 0x000f280000300800 */
[----:B--2---:R0:W-:Y:S04]  /*1fc90*/  STL [R1+0x1e38], R32 ;  /* 0x001e382001007387 */ /* 0x0041e80000100800 */
[----:B0-----:R-:W2:Y:S04]  /*1fca0*/  LDL.LU R32, [R1+0x2160] ;  /* 0x0021600001207983 */ /* 0x001ea80000300800 */
[----:B---3--:R0:W-:Y:S04]  /*1fcb0*/  STL [R1+0x1e2c], R24 ;  /* 0x001e2c1801007387 */ /* 0x0081e80000100800 */
[----:B0-----:R-:W3:Y:S04]  /*1fcc0*/  LDL.LU R24, [R1+0x2150] ;  /* 0x0021500001187983 */ /* 0x001ee80000300800 */
[----:B------:R-:W3:Y:S04]  /*1fcd0*/  LDL R49, [R1+0x20ec] ;  /* 0x0020ec0001317983 */ /* 0x000ee80000100800 */
[----:B------:R-:W3:Y:S04]  /*1fce0*/  LDL R48, [R1+0x20dc] ;  /* 0x0020dc0001307983 */ /* 0x000ee80000100800 */
[----:B------:R-:W-:Y:S04]  /*1fcf0*/  STL [R1+0x1e3c], R34 ;  /* 0x001e3c2201007387 */ /* 0x000fe80000100800 */
[----:B------:R-:W3:Y:S04]  /*1fd00*/  LDL R33, [R1+0x20cc] ;  /* 0x0020cc0001217983 */ /* 0x000ee80000100800 */
[----:B------:R0:W-:Y:S04]  /*1fd10*/  STL [R1+0x1e28], R26 ;  /* 0x001e281a01007387 */ /* 0x0001e80000100800 */
[----:B------:R-:W3:Y:S04]  /*1fd20*/  LDL R41, [R1+0x20bc] ;  /* 0x0020bc0001297983 */ /* 0x000ee80000100800 */
[----:B0-----:R-:W3:Y:S04]  /*1fd30*/  LDL R26, [R1+0x20d0] ;  /* 0x0020d000011a7983 */ /* 0x001ee80000100800 */
[----:B------:R0:W-:Y:S04]  /*1fd40*/  STL [R1+0x1e30], R27 ;  /* 0x001e301b01007387 */ /* 0x0001e80000100800 */
[----:B------:R-:W3:Y:S04]  /*1fd50*/  LDL R45, [R1+0x20ac] ;  /* 0x0020ac00012d7983 */ /* 0x000ee80000100800 */
[----:B------:R-:W3:Y:S04]  /*1fd60*/  LDL R44, [R1+0x20b0] ;  /* 0x0020b000012c7983 */ /* 0x000ee80000100800 */
[----:B0-----:R-:W3:Y:S04]  /*1fd70*/  LDL R27, [R1+0x20c0] ;  /* 0x0020c000011b7983 */ /* 0x001ee80000100800 */
[----:B------:R-:W3:Y:S04]  /*1fd80*/  LDL R40, [R1+0x209c] ;  /* 0x00209c0001287983 */ /* 0x000ee80000100800 */
[----:B------:R-:W3:Y:S04]  /*1fd90*/  LDL R39, [R1+0x20a0] ;  /* 0x0020a00001277983 */ /* 0x000ee80000100800 */
[----:B------:R-:W3:Y:S04]  /*1fda0*/  LDL R35, [R1+0x208c] ;  /* 0x00208c0001237983 */ /* 0x000ee80000100800 */
[----:B------:R-:W3:Y:S04]  /*1fdb0*/  LDL R34, [R1+0x2090] ;  /* 0x0020900001227983 */ /* 0x000ee80000100800 */
[----:B------:R-:W3:Y:S01]  /*1fdc0*/  LDL.LU R28, [R1+0x2140] ;  /* 0x00214000011c7983 */ /* 0x000ee20000300800 */
[----:B------:R-:W-:Y:S01]  /*1fdd0*/  PRMT R21, RZ, 0x7610, R21 ;  /* 0x00007610ff157816 */ /* 0x000fe20000000015 */
[----:B------:R-:W-:-:S02]  /*1fde0*/  @!P0 IMAD.MOV.U32 R4, RZ, RZ, R42 ;  /* 0x000000ffff048224 */ /* 0x000fc400078e002a */
[----:B------:R-:W-:Y:S01]  /*1fdf0*/  @!P0 IMAD.MOV.U32 R5, RZ, RZ, R37 ;  /* 0x000000ffff058224 */ /* 0x000fe200078e0025 */
[----:B------:R-:W-:Y:S01]  /*1fe00*/  PRMT R13, RZ, 0x7610, R13 ;  /* 0x00007610ff0d7816 */ /* 0x000fe2000000000d */
[----:B------:R-:W3:Y:S04]  /*1fe10*/  LDL R125, [R1+0x1edc] ;  /* 0x001edc00017d7983 */ /* 0x000ee80000100800 */
[----:B------:R4:W3:Y:S01]  /*1fe20*/  @!P0 LDG.E.U8 R21, desc[UR52][R4.64] ;  /* 0x0000003404158981 */ /* 0x0008e2000c1e1100 */
[----:B------:R-:W-:Y:S02]  /*1fe30*/  PRMT R15, RZ, 0x7610, R15 ;  /* 0x00007610ff0f7816 */ /* 0x000fe4000000000f */
[----:B------:R-:W-:Y:S01]  /*1fe40*/  PRMT R17, RZ, 0x7610, R17 ;  /* 0x00007610ff117816 */ /* 0x000fe20000000011 */
[----:B------:R-:W3:Y:S01]  /*1fe50*/  LDL R53, [R1+0x1ee0] ;  /* 0x001ee00001357983 */ /* 0x000ee20000100800 */
[----:B----4-:R-:W-:-:S02]  /*1fe60*/  @!P0 IMAD.MOV.U32 R4, RZ, RZ, R46 ;  /* 0x000000ffff048224 */ /* 0x010fc400078e002e */
[----:B------:R-:W-:-:S05]  /*1fe70*/  @!P0 IMAD.MOV.U32 R5, RZ, RZ, R30 ;  /* 0x000000ffff058224 */ /* 0x000fca00078e001e */
[----:B------:R0:W4:Y:S02]  /*1fe80*/  @!P0 LDG.E.U8 R13, desc[UR52][R4.64] ;  /* 0x00000034040d8981 */ /* 0x000124000c1e1100 */
[----:B0-----:R-:W-:Y:S02]  /*1fe90*/  @!P0 IMAD.MOV.U32 R4, RZ, RZ, R50 ;  /* 0x000000ffff048224 */ /* 0x001fe400078e0032 */
[----:B------:R-:W-:-:S05]  /*1fea0*/  @!P0 IMAD.MOV.U32 R5, RZ, RZ, R31 ;  /* 0x000000ffff058224 */ /* 0x000fca00078e001f */
[----:B------:R2:W4:Y:S01]  /*1feb0*/  @!P0 LDG.E.U8 R15, desc[UR52][R4.64] ;  /* 0x00000034040f8981 */ /* 0x000522000c1e1100 */
[----:B------:R-:W-:Y:S01]  /*1fec0*/  PRMT R19, RZ, 0x7610, R19 ;  /* 0x00007610ff137816 */ /* 0x000fe20000000013 */
[----:B--2---:R-:W-:Y:S02]  /*1fed0*/  @!P0 IMAD.MOV.U32 R4, RZ, RZ, R32 ;  /* 0x000000ffff048224 */ /* 0x004fe400078e0020 */
[----:B------:R-:W-:-:S05]  /*1fee0*/  @!P0 IMAD.MOV.U32 R5, RZ, RZ, R127 ;  /* 0x000000ffff058224 */ /* 0x000fca00078e007f */
[----:B------:R0:W2:Y:S01]  /*1fef0*/  @!P0 LDG.E.U8 R17, desc[UR52][R4.64] ;  /* 0x0000003404118981 */ /* 0x0000a2000c1e1100 */
[----:B------:R-:W-:Y:S01]  /*1ff00*/  PRMT R14, RZ, 0x7610, R14 ;  /* 0x00007610ff0e7816 */ /* 0x000fe2000000000e */
[----:B0-----:R-:W-:Y:S01]  /*1ff10*/  @!P0 IMAD.MOV.U32 R5, RZ, RZ, R131 ;  /* 0x000000ffff058224 */ /* 0x001fe200078e0083 */
[----:B------:R-:W-:Y:S02]  /*1ff20*/  PRMT R16, RZ, 0x7610, R16 ;  /* 0x00007610ff107816 */ /* 0x000fe40000000010 */
[----:B------:R-:W-:Y:S02]  /*1ff30*/  PRMT R18, RZ, 0x7610, R18 ;  /* 0x00007610ff127816 */ /* 0x000fe40000000012 */
[----:B------:R-:W-:Y:S02]  /*1ff40*/  PRMT R20, RZ, 0x7610, R20 ;  /* 0x00007610ff147816 */ /* 0x000fe40000000014 */
[----:B------:R-:W-:Y:S02]  /*1ff50*/  PRMT R2, RZ, 0x7610, R2 ;  /* 0x00007610ff027816 */ /* 0x000fe40000000002 */
[----:B------:R-:W-:-:S02]  /*1ff60*/  PRMT R252, RZ, 0x7610, R252 ;  /* 0x00007610fffc7816 */ /* 0x000fc400000000fc */
[----:B------:R-:W-:Y:S01]  /*1ff70*/  PRMT R251, RZ, 0x7610, R251 ;  /* 0x00007610fffb7816 */ /* 0x000fe200000000fb */
[----:B---3--:R-:W-:-:S05]  /*1ff80*/  @!P0 IMAD.MOV.U32 R4, RZ, RZ, R24 ;  /* 0x000000ffff048224 */ /* 0x008fca00078e0018 */
[----:B------:R0:W3:Y:S02]  /*1ff90*/  @!P0 LDG.E.U8 R19, desc[UR52][R4.64] ;  /* 0x0000003404138981 */ /* 0x0000e4000c1e1100 */
[----:B0-----:R-:W-:Y:S02]  /*1ffa0*/  @!P0 IMAD.MOV.U32 R5, RZ, RZ, R135 ;  /* 0x000000ffff058224 */ /* 0x001fe400078e0087 */
[----:B------:R-:W-:-:S05]  /*1ffb0*/  @!P0 IMAD.MOV.U32 R4, RZ, RZ, R28 ;  /* 0x000000ffff048224 */ /* 0x000fca00078e001c */
        /* <DEDUP_REMOVED lines=14> */
[----:B------:R-:W-:Y:S01]  /*200a0*/  @!P0 IMAD.MOV.U32 R5, RZ, RZ, R49 ;  /* 0x000000ffff058224 */ /* 0x000fe200078e0031 */
[----:B------:R-:W-:Y:S01]  /*200b0*/  PRMT R250, RZ, 0x7610, R250 ;  /* 0x00007610fffa7816 */ /* 0x000fe200000000fa */
[----:B------:R-:W4:Y:S04]  /*200c0*/  LDL R49, [R1+0x1f6c] ;  /* 0x001f6c0001317983 */ /* 0x000f280000100800 */
[----:B------:R0:W3:Y:S02]  /*200d0*/  @!P0 LDG.E.U8 R252, desc[UR52][R4.64] ;  /* 0x0000003404fc8981 */ /* 0x0000e4000c1e1100 */
[----:B0-----:R-:W-:-:S02]  /*200e0*/  @!P0 IMAD.MOV.U32 R4, RZ, RZ, R148 ;  /* 0x000000ffff048224 */ /* 0x001fc400078e0094 */
[----:B------:R-:W-:Y:S01]  /*200f0*/  @!P0 IMAD.MOV.U32 R5, RZ, RZ, R48 ;  /* 0x000000ffff058224 */ /* 0x000fe200078e0030 */
[----:B------:R-:W-:Y:S01]  /*20100*/  PRMT R249, RZ, 0x7610, R249 ;  /* 0x00007610fff97816 */ /* 0x000fe200000000f9 */
[----:B------:R-:W2:Y:S04]  /*20110*/  LDL R48, [R1+0x1f70] ;  /* 0x001f700001307983 */ /* 0x000ea80000100800 */
[----:B------:R0:W3:Y:S02]  /*20120*/  @!P0 LDG.E.U8 R251, desc[UR52][R4.64] ;  /* 0x0000003404fb8981 */ /* 0x0000e4000c1e1100 */
[----:B0-----:R-:W-:Y:S02]  /*20130*/  @!P0 IMAD.MOV.U32 R4, RZ, RZ, R26 ;  /* 0x000000ffff048224 */ /* 0x001fe400078e001a */
[----:B------:R-:W4:Y:S01]  /*20140*/  LDL R26, [R1+0x2080] ;  /* 0x00208000011a7983 */ /* 0x000f220000100800 */
[----:B------:R-:W-:-:S03]  /*20150*/  @!P0 IMAD.MOV.U32 R5, RZ, RZ, R33 ;  /* 0x000000ffff058224 */ /* 0x000fc600078e0021 */
[----:B------:R-:W2:Y:S04]  /*20160*/  LDL R33, [R1+0x207c] ;  /* 0x00207c0001217983 */ /* 0x000ea80000100800 */
[----:B------:R0:W3:Y:S01]  /*20170*/  @!P0 LDG.E.U8 R250, desc[UR52][R4.64] ;  /* 0x0000003404fa8981 */ /* 0x0000e2000c1e1100 */
[----:B------:R-:W-:Y:S01]  /*20180*/  PRMT R248, RZ, 0x7610, R248 ;  /* 0x00007610fff87816 */ /* 0x000fe200000000f8 */
[----:B0-----:R-:W-:Y:S02]  /*20190*/  @!P0 IMAD.MOV.U32 R4, RZ, RZ, R27 ;  /* 0x000000ffff048224 */ /* 0x001fe400078e001b */
[----:B------:R-:W-:Y:S01]  /*201a0*/  @!P0 IMAD.MOV.U32 R5, RZ, RZ, R41 ;  /* 0x000000ffff058224 */ /* 0x000fe200078e0029 */
[----:B------:R-:W3:Y:S04]  /*201b0*/  LDL R27, [R1+0x2070] ;  /* 0x00207000011b7983 */ /* 0x000ee80000100800 */
[----:B------:R-:W3:Y:S04]  /*201c0*/  LDL R41, [R1+0x206c] ;  /* 0x00206c0001297983 */ /* 0x000ee80000100800 */
[----:B------:R0:W3:Y:S01]  /*201d0*/  @!P0 LDG.E.U8 R249, desc[UR52][R4.64] ;  /* 0x0000003404f98981 */ /* 0x0000e2000c1e1100 */
[----:B------:R-:W-:Y:S01]  /*201e0*/  PRMT R247, RZ, 0x7610, R247 ;  /* 0x00007610fff77816 */ /* 0x000fe200000000f7 */
[----:B0-----:R-:W-:-:S02]  /*201f0*/  @!P0 IMAD.MOV.U32 R4, RZ, RZ, R44 ;  /* 0x000000ffff048224 */ /* 0x001fc400078e002c */
        /* <DEDUP_REMOVED lines=9> */
[----:B------:R0:W3:Y:S02]  /*20290*/  @!P0 LDG.E.U8 R247, desc[UR52][R4.64] ;  /* 0x0000003404f78981 */ /* 0x0000e4000c1e1100 */
[----:B0-----:R-:W-:-:S02]  /*202a0*/  @!P0 IMAD.MOV.U32 R4, RZ, RZ, R34 ;  /* 0x000000ffff048224 */ /* 0x001fc400078e0022 */
[----:B------:R-:W-:Y:S01]  /*202b0*/  @!P0 IMAD.MOV.U32 R5, RZ, RZ, R35 ;  /* 0x000000ffff058224 */ /* 0x000fe200078e0023 */
[----:B------:R-:W3:Y:S04]  /*202c0*/  LDL R34, [R1+0x2040] ;  /* 0x0020400001227983 */ /* 0x000ee80000100800 */
[----:B------:R-:W3:Y:S04]  /*202d0*/  LDL R35, [R1+0x203c] ;  /* 0x00203c0001237983 */ /* 0x000ee80000100800 */
[----:B------:R4:W3:Y:S02]  /*202e0*/  @!P0 LDG.E.U8 R246, desc[UR52][R4.64] ;  /* 0x0000003404f68981 */ /* 0x0008e4000c1e1100 */
[----:B----4-:R-:W-:-:S02]  /*202f0*/  @!P0 IMAD.MOV.U32 R4, RZ, RZ, R26 ;  /* 0x000000ffff048224 */ /* 0x010fc400078e001a */
[----:B------:R-:W4:Y:S01]  /*20300*/  LDL R26, [R1+0x2030] ;  /* 0x00203000011a7983 */ /* 0x000f220000100800 */
[----:B--2---:R-:W-:-:S03]  /*20310*/  @!P0 IMAD.MOV.U32 R5, RZ, RZ, R33 ;  /* 0x000000ffff058224 */ /* 0x004fc600078e0021 */
[----:B------:R-:W2:Y:S01]  /*20320*/  LDL R33, [R1+0x202c] ;  /* 0x00202c0001217983 */ /* 0x000ea20000100800 */
[----:B------:R-:W-:Y:S02]  /*20330*/  PRMT R245, RZ, 0x7610, R245 ;  /* 0x00007610fff57816 */ /* 0x000fe400000000f5 */
[----:B------:R-:W-:-:S04]  /*20340*/  PRMT R244, RZ, 0x7610, R244 ;  /* 0x00007610fff47816 */ /* 0x000fc800000000f4 */
[----:B------:R3:W2:Y:S01]  /*20350*/  @!P0 LDG.E.U8 R245, desc[UR52][R4.64] ;  /* 0x0000003404f58981 */ /* 0x0006a2000c1e1100 */
[----:B------:R-:W-:Y:S01]  /*20360*/  PRMT R243, RZ, 0x7610, R243 ;  /* 0x00007610fff37816 */ /* 0x000fe200000000f3 */
[----:B---3--:R-:W-:Y:S02]  /*20370*/  @!P0 IMAD.MOV.U32 R4, RZ, RZ, R27 ;  /* 0x000000ffff048224 */ /* 0x008fe400078e001b */
        /* <DEDUP_REMOVED lines=30> */
[----:B------:R-:W3:Y:S01]  /*20560*/  LDL R27, [R1+0x1fd0] ;  /* 0x001fd000011b7983 */ /* 0x000ee20000100800 */
[----:B------:R-:W-:-:S03]  /*20570*/  @!P0 IMAD.MOV.U32 R5, RZ, RZ, R41 ;  /* 0x000000ffff058224 */ /* 0x000fc600078e0029 */
[----:B------:R-:W3:Y:S04]  /*20580*/  LDL R41, [R1+0x1fcc] ;  /* 0x001fcc0001297983 */ /* 0x000ee80000100800 */
[----:B------:R0:W3:Y:S01]  /*20590*/  @!P0 LDG.E.U8 R239, desc[UR52][R4.64] ;  /* 0x0000003404ef8981 */ /* 0x0000e2000c1e1100 */
[----:B------:R-:W-:Y:S01]  /*205a0*/  PRMT R237, RZ, 0x7610, R237 ;  /* 0x00007610ffed7816 */ /* 0x000fe200000000ed */
[----:B0-----:R-:W-:Y:S02]  /*205b0*/  @!P0 IMAD.MOV.U32 R4, RZ, RZ, R44 ;  /* 0x000000ffff048224 */ /* 0x001fe400078e002c */
        /* <DEDUP_REMOVED lines=9> */
[----:B------:R0:W3:Y:S02]  /*20650*/  @!P0 LDG.E.U8 R237, desc[UR52][R4.64] ;  /* 0x0000003404ed8981 */ /* 0x0000e4000c1e1100 */
[----:B0-----:R-:W-:Y:S02]  /*20660*/  @!P0 IMAD.MOV.U32 R4, RZ, RZ, R34 ;  /* 0x000000ffff048224 */ /* 0x001fe400078e0022 */
[----:B------:R-:W3:Y:S01]  /*20670*/  LDL R34, [R1+0x1fa0] ;  /* 0x001fa00001227983 */ /* 0x000ee20000100800 */
[----:B------:R-:W-:-:S03]  /*20680*/  @!P0 IMAD.MOV.U32 R5, RZ, RZ, R35 ;  /* 0x000000ffff058224 */ /* 0x000fc600078e0023 */
[----:B------:R-:W3:Y:S04]  /*20690*/  LDL R35, [R1+0x1f9c] ;  /* 0x001f9c0001237983 */ /* 0x000ee80000100800 */
[----:B------:R4:W3:Y:S02]  /*206a0*/  @!P0 LDG.E.U8 R236, desc[UR52][R4.64] ;  /* 0x0000003404ec8981 */ /* 0x0008e4000c1e1100 */
[----:B----4-:R-:W-:Y:S02]  /*206b0*/  @!P0 IMAD.MOV.U32 R4, RZ, RZ, R26 ;  /* 0x000000ffff048224 */ /* 0x010fe400078e001a */
        /* <DEDUP_REMOVED lines=13> */
[----:B0-----:R-:W-:Y:S01]  /*20790*/  @!P0 IMAD.MOV.U32 R4, RZ, RZ, R44 ;  /* 0x000000ffff048224 */ /* 0x001fe200078e002c */
[----:B------:R-:W-:Y:S01]  /*207a0*/  PRMT R231, RZ, 0x7610, R231 ;  /* 0x00007610ffe77816 */ /* 0x000fe200000000e7 */
        /* <DEDUP_REMOVED lines=24> */
[----:B------:R-:W-:Y:S01]  /*20930*/  @!P0 IMAD.MOV.U32 R5, RZ, RZ, R41 ;  /* 0x000000ffff058224 */ /* 0x000fe200078e0029 */
[----:B------:R-:W-:Y:S02]  /*20940*/  PRMT R227, RZ, 0x7610, R227 ;  /* 0x00007610ffe37816 */ /* 0x000fe400000000e3 */
[----:B------:R-:W3:Y:S04]  /*20950*/  LDL R41, [R1+0x1f1c] ;  /* 0x001f1c0001297983 */ /* 0x000ee80000100800 */
[----:B------:R0:W3:Y:S02]  /*20960*/  @!P0 LDG.E.U8 R229, desc[UR52][R4.64] ;  /* 0x0000003404e58981 */ /* 0x0000e4000c1e1100 */
[----:B0-----:R-:W-:-:S02]  /*20970*/  @!P0 IMAD.MOV.U32 R4, RZ, RZ, R48 ;  /* 0x000000ffff048224 */ /* 0x001fc400078e0030 */
[----:B------:R-:W-:Y:S01]  /*20980*/  @!P0 IMAD.MOV.U32 R5, RZ, RZ, R49 ;  /* 0x000000ffff058224 */ /* 0x000fe200078e0031 */
[----:B------:R-:W-:Y:S01]  /*20990*/  PRMT R226, RZ, 0x7610, R226 ;  /* 0x00007610ffe27816 */ /* 0x000fe200000000e2 */
[----:B------:R-:W3:Y:S04]  /*209a0*/  LDL R49, [R1+0x1ecc] ;  /* 0x001ecc0001317983 */ /* 0x000ee80000100800 */
[----:B------:R0:W3:Y:S01]  /*209b0*/  @!P0 LDG.E.U8 R228, desc[UR52][R4.64] ;  /* 0x0000003404e48981 */ /* 0x0000e2000c1e1100 */
[----:B------:R-:W-:Y:S02]  /*209c0*/  PRMT R225, RZ, 0x7610, R225 ;  /* 0x00007610ffe17816 */ /* 0x000fe400000000e1 */
[----:B------:R-:W-:Y:S01]  /*209d0*/  PRMT R224, RZ, 0x7610, R224 ;  /* 0x00007610ffe07816 */ /* 0x000fe200000000e0 */
[----:B------:R-:W3:Y:S01]  /*209e0*/  LDL R48, [R1+0x1ebc] ;  /* 0x001ebc0001307983 */ /* 0x000ee20000100800 */
[----:B0-----:R-:W-:-:S03]  /*209f0*/  @!P0 IMAD.MOV.U32 R4, RZ, RZ, R39 ;  /* 0x000000ffff048224 */ /* 0x001fc600078e0027 */
        /* <DEDUP_REMOVED lines=11> */
[----:B----4-:R-:W-:-:S03]  /*20ab0*/  @!P0 IMAD.MOV.U32 R4, RZ, RZ, R26 ;  /* 0x000000ffff048224 */ /* 0x010fc600078e001a */
[----:B------:R-:W4:Y:S04]  /*20ac0*/  LDL R26, [R1+0x1ef0] ;  /* 0x001ef000011a7983 */ /* 0x000f280000100800 */
[----:B------:R2:W4:Y:S02]  /*20ad0*/  @!P0 LDG.E.U8 R225, desc[UR52][R4.64] ;  /* 0x0000003404e18981 */ /* 0x000524000c1e1100 */
[----:B--2---:R-:W-:Y:S02]  /*20ae0*/  @!P0 IMAD.MOV.U32 R4, RZ, RZ, R33 ;  /* 0x000000ffff048224 */ /* 0x004fe400078e0021 */
[----:B------:R-:W2:Y:S01]  /*20af0*/  LDL R33, [R1+0x1eec] ;  /* 0x001eec0001217983 */ /* 0x000ea20000100800 */
[----:B------:R-:W-:Y:S01]  /*20b00*/  @!P0 IMAD.MOV.U32 R5, RZ, RZ, R44 ;  /* 0x000000ffff058224 */ /* 0x000fe200078e002c */
[----:B------:R-:W-:-:S02]  /*20b10*/  PRMT R223, RZ, 0x7610, R223 ;  /* 0x00007610ffdf7816 */ /* 0x000fc400000000df */
[----:B------:R-:W2:Y:S04]  /*20b20*/  LDL R44, [R1+0x1eac] ;  /* 0x001eac00012c7983 */ /* 0x000ea80000100800 */
[----:B------:R3:W2:Y:S02]  /*20b30*/  @!P0 LDG.E.U8 R224, desc[UR52][R4.64] ;  /* 0x0000003404e08981 */ /* 0x0006a4000c1e1100 */
[----:B---3--:R-:W-:Y:S02]  /*20b40*/  @!P0 IMAD.MOV.U32 R4, RZ, RZ, R27 ;  /* 0x000000ffff048224 */ /* 0x008fe400078e001b */
[----:B------:R-:W3:Y:S01]  /*20b50*/  LDL R27, [R1+0x1ed0] ;  /* 0x001ed000011b7983 */ /* 0x000ee20000100800 */
[----:B------:R-:W-:-:S03]  /*20b60*/  @!P0 IMAD.MOV.U32 R5, RZ, RZ, R41 ;  /* 0x000000ffff058224 */ /* 0x000fc600078e0029 */
[----:B------:R-:W3:Y:S01]  /*20b70*/  LDL R41, [R1+0x1eb0] ;  /* 0x001eb00001297983 */ /* 0x000ee20000100800 */
[----:B------:R-:W-:-:S03]  /*20b80*/  PRMT R222, RZ, 0x7610, R222 ;  /* 0x00007610ffde7816 */ /* 0x000fc600000000de */
        /* <DEDUP_REMOVED lines=18> */
[----:B------:R0:W4:Y:S01]  /*20cb0*/  @!P0 LDG.E.U8 R220, desc[UR52][R4.64] ;  /* 0x0000003404dc8981 */ /* 0x000122000c1e1100 */
[----:B------:R-:W-:Y:S01]  /*20cc0*/  PRMT R218, RZ, 0x7610, R218 ;  /* 0x00007610ffda7816 */ /* 0x000fe200000000da */
[----:B0-----:R-:W-:Y:S02]  /*20cd0*/  @!P0 IMAD.MOV.U32 R4, RZ, RZ, R53 ;  /* 0x000000ffff048224 */ /* 0x001fe400078e0035 */
[----:B------:R-:W-:-:S05]  /*20ce0*/  @!P0 IMAD.MOV.U32 R5, RZ, RZ, R125 ;  /* 0x000000ffff058224 */ /* 0x000fca00078e007d */
[----:B------:R3:W4:Y:S01]  /*20cf0*/  @!P0 LDG.E.U8 R219, desc[UR52][R4.64] ;  /* 0x0000003404db8981 */ /* 0x000722000c1e1100 */
[----:B------:R-:W-:Y:S01]  /*20d00*/  PRMT R217, RZ, 0x7610, R217 ;  /* 0x00007610ffd97816 */ /* 0x000fe200000000d9 */
[----:B---3--:R-:W-:Y:S02]  /*20d10*/  @!P0 IMAD.MOV.U32 R4, RZ, RZ, R27 ;  /* 0x000000ffff048224 */ /* 0x008fe400078e001b */
[----:B------:R-:W-:Y:S01]  /*20d20*/  @!P0 IMAD.MOV.U32 R5, RZ, RZ, R49 ;  /* 0x000000ffff058224 */ /* 0x000fe200078e0031 */
[----:B------:R-:W3:Y:S04]  /*20d30*/  LDL R27, [R1+0x1e60] ;  /* 0x001e6000011b7983 */ /* 0x000ee80000100800 */
[----:B------:R0:W3:Y:S01]  /*20d40*/  @!P0 LDG.E.U8 R218, desc[UR52][R4.64] ;  /* 0x0000003404da8981 */ /* 0x0000e2000c1e1100 */
[----:B------:R-:W-:Y:S01]  /*20d50*/  PRMT R216, RZ, 0x7610, R216 ;  /* 0x00007610ffd87816 */ /* 0x000fe200000000d8 */
[----:B0-----:R-:W-:-:S02]  /*20d60*/  @!P0 IMAD.MOV.U32 R4, RZ, RZ, R45 ;  /* 0x000000ffff048224 */ /* 0x001fc400078e002d */
[----:B------:R-:W-:-:S05]  /*20d70*/  @!P0 IMAD.MOV.U32 R5, RZ, RZ, R48 ;  /* 0x000000ffff058224 */ /* 0x000fca00078e0030 */
[----:B------:R0:W3:Y:S01]  /*20d80*/  @!P0 LDG.E.U8 R217, desc[UR52][R4.64] ;  /* 0x0000003404d98981 */ /* 0x0000e2000c1e1100 */
[----:B------:R-:W-:Y:S01]  /*20d90*/  PRMT R215, RZ, 0x7610, R215 ;  /* 0x00007610ffd77816 */ /* 0x000fe200000000d7 */
[----:B0-----:R-:W-:Y:S02]  /*20da0*/  @!P0 IMAD.MOV.U32 R4, RZ, RZ, R41 ;  /* 0x000000ffff048224 */ /* 0x001fe400078e0029 */
[----:B------:R-:W-:-:S05]  /*20db0*/  @!P0 IMAD.MOV.U32 R5, RZ, RZ, R44 ;  /* 0x000000ffff058224 */ /* 0x000fca00078e002c */
[----:B------:R0:W3:Y:S01]  /*20dc0*/  @!P0 LDG.E.U8 R216, desc[UR52][R4.64] ;  /* 0x0000003404d88981 */ /* 0x0000e2000c1e1100 */
[----:B------:R-:W-:-:S03]  /*20dd0*/  PRMT R214, RZ, 0x7610, R214 ;  /* 0x00007610ffd67816 */ /* 0x000fc600000000d6 */
[----:B------:R-:W-:Y:S01]  /*20de0*/  STL [R1+0x51e8], R3 ;  /* 0x0051e80301007387 */ /* 0x000fe20000100800 */
[----:B0-----:R-:W-:Y:S02]  /*20df0*/  @!P0 IMAD.MOV.U32 R4, RZ, RZ, R39 ;  /* 0x000000ffff048224 */ /* 0x001fe400078e0027 */
[----:B------:R-:W-:-:S05]  /*20e00*/  @!P0 IMAD.MOV.U32 R5, RZ, RZ, R40 ;  /* 0x000000ffff058224 */ /* 0x000fca00078e0028 */
[----:B------:R0:W3:Y:S01]  /*20e10*/  @!P0 LDG.E.U8 R215, desc[UR52][R4.64] ;  /* 0x0000003404d78981 */ /* 0x0000e2000c1e1100 */
[----:B------:R-:W-:Y:S01]  /*20e20*/  PRMT R213, RZ, 0x7610, R213 ;  /* 0x00007610ffd57816 */ /* 0x000fe200000000d5 */
[----:B0-----:R-:W-:Y:S02]  /*20e30*/  @!P0 IMAD.MOV.U32 R4, RZ, RZ, R34 ;  /* 0x000000ffff048224 */ /* 0x001fe400078e0022 */
[----:B------:R-:W-:Y:S01]  /*20e40*/  @!P0 IMAD.MOV.U32 R5, RZ, RZ, R35 ;  /* 0x000000ffff058224 */ /* 0x000fe200078e0023 */
[----:B------:R-:W3:Y:S04]  /*20e50*/  LDL R34, [R1+0x261c] ;  /* 0x00261c0001227983 */ /* 0x000ee80000100800 */
[----:B------:R-:W3:Y:S04]  /*20e60*/  LDL R35, [R1+0x2224] ;  /* 0x0022240001237983 */ /* 0x000ee80000100800 */
[----:B------:R0:W3:Y:S02]  /*20e70*/  @!P0 LDG.E.U8 R214, desc[UR52][R4.64] ;  /* 0x0000003404d68981 */ /* 0x0000e4000c1e1100 */
[----:B0-----:R-:W-:-:S02]  /*20e80*/  @!P0 IMAD.MOV.U32 R5, RZ, RZ, R3 ;  /* 0x000000ffff058224 */ /* 0x001fc400078e0003 */
[----:B--2---:R-:W-:Y:S02]  /*20e90*/  @!P0 IMAD.MOV.U32 R4, RZ, RZ, R33 ;  /* 0x000000ffff048224 */ /* 0x004fe400078e0021 */
[----:B------:R-:W2:Y:S04]  /*20ea0*/  LDL R33, [R1+0x2614] ;  /* 0x0026140001217983 */ /* 0x000ea80000100800 */
[----:B------:R4:W2:Y:S02]  /*20eb0*/  @!P0 LDG.E.U8 R213, desc[UR52][R4.64] ;  /* 0x0000003404d58981 */ /* 0x0008a4000c1e1100 */
[----:B----4-:R-:W-:Y:S02]  /*20ec0*/  @!P0 IMAD.MOV.U32 R4, RZ, RZ, R26 ;  /* 0x000000ffff048224 */ /* 0x010fe400078e001a */
[----:B------:R-:W4:Y:S01]  /*20ed0*/  LDL R26, [R1+0x2624] ;  /* 0x00262400011a7983 */ /* 0x000f220000100800 */
[----:B------:R-:W-:Y:S01]  /*20ee0*/  PRMT R212, RZ, 0x7610, R212 ;  /* 0x00007610ffd47816 */ /* 0x000fe200000000d4 */
[----:B------:R-:W-:-:S02]  /*20ef0*/  @!P0 IMAD.MOV.U32 R5, RZ, RZ, R11 ;  /* 0x000000ffff058224 */ /* 0x000fc400078e000b */
[----:B------:R-:W-:Y:S04]  /*20f00*/  STL [R1+0x51e4], R11 ;  /* 0x0051e40b01007387 */ /* 0x000fe80000100800 */
[----:B------:R3:W4:Y:S04]  /*20f10*/  @!P0 LDG.E.U8 R212, desc[UR52][R4.64] ;  /* 0x0000003404d48981 */ /* 0x000728000c1e1100 */
[----:B------:R-:W4:Y:S04]  /*20f20*/  LDL R45, [R1+0x2608] ;  /* 0x00260800012d7983 */ /* 0x000f280000100800 */
[----:B------:R-:W4:Y:S01]  /*20f30*/  LDL R44, [R1+0x260c] ;  /* 0x00260c00012c7983 */ /* 0x000f220000100800 */
[----:B---3--:R-:W-:-:S03]  /*20f40*/  @!P0 IMAD.MOV.U32 R4, RZ, RZ, R27 ;  /* 0x000000ffff048224 */ /* 0x008fc600078e001b */
        /* <DEDUP_REMOVED lines=8> */
[----:B------:R-:W3:Y:S01]  /*20fd0*/  LDL.LU R137, [R1+0x2134] ;  /* 0x0021340001897983 */ /* 0x000ee20000300800 */
[----:B------:R-:W-:-:S03]  /*20fe0*/  PRMT R211, RZ, 0x7610, R211 ;  /* 0x00007610ffd37816 */ /* 0x000fc600000000d3 */
[----:B------:R-:W3:Y:S01]  /*20ff0*/  LDL.LU R138, [R1+0x2108] ;  /* 0x00210800018a7983 */ /* 0x000ee20000300800 */
[----:B------:R-:W-:-:S03]  /*21000*/  @!P0 IMAD.MOV.U32 R5, RZ, RZ, R9 ;  /* 0x000000ffff058224 */ /* 0x000fc600078e0009 */
[----:B------:R-:W3:Y:S04]  /*21010*/  LDL.LU R141, [R1+0x2124] ;  /* 0x00212400018d7983 */ /* 0x000ee80000300800 */
[----:B------:R-:W3:Y:S04]  /*21020*/  LDL.LU R142, [R1+0x20f8] ;  /* 0x0020f800018e7983 */ /* 0x000ee80000300800 */
[----:B------:R-:W3:Y:S04]  /*21030*/  LDL.LU R145, [R1+0x2114] ;  /* 0x0021140001917983 */ /* 0x000ee80000300800 */
[----:B------:R-:W3:Y:S04]  /*21040*/  LDL.LU R146, [R1+0x20e8] ;  /* 0x0020e80001927983 */ /* 0x000ee80000300800 */
[----:B------:R-:W3:Y:S01]  /*21050*/  LDL.LU R149, [R1+0x2104] ;  /* 0x0021040001957983 */ /* 0x000ee20000300800 */
[----:B------:R-:W-:-:S03]  /*21060*/  PRMT R210, RZ, 0x7610, R210 ;  /* 0x00007610ffd27816 */ /* 0x000fc600000000d2 */
[----:B------:R-:W3:Y:S04]  /*21070*/  LDL.LU R150, [R1+0x20d8] ;  /* 0x0020d80001967983 */ /* 0x000ee80000300800 */
[----:B------:R0:W-:Y:S04]  /*21080*/  STL [R1+0x51ec], R9 ;  /* 0x0051ec0901007387 */ /* 0x0001e80000100800 */
[----:B------:R1:W3:Y:S04]  /*21090*/  @!P0 LDG.E.U8 R211, desc[UR52][R4.64] ;  /* 0x0000003404d38981 */ /* 0x0002e8000c1e1100 */
[----:B0-----:R-:W3:Y:S04]  /*210a0*/  LDL.LU R9, [R1+0x1e78] ;  /* 0x001e780001097983 */ /* 0x001ee80000300800 */
[----:B------:R-:W3:Y:S01]  /*210b0*/  LDL.LU R3, [R1+0x1e94] ;  /* 0x001e940001037983 */ /* 0x000ee20000300800 */
[----:B-1----:R-:W-:-:S02]  /*210c0*/  @!P0 IMAD.MOV.U32 R4, RZ, RZ, R34 ;  /* 0x000000ffff048224 */ /* 0x002fc400078e0022 */
[----:B------:R-:W-:Y:S01]  /*210d0*/  @!P0 IMAD.MOV.U32 R5, RZ, RZ, R35 ;  /* 0x000000ffff058224 */ /* 0x000fe200078e0023 */
[----:B------:R-:W3:Y:S04]  /*210e0*/  LDL.LU R11, [R1+0x1e68] ;  /* 0x001e6800010b7983 */ /* 0x000ee80000300800 */
[----:B------:R-:W3:Y:S04]  /*210f0*/  LDL R41, [R1+0x2204] ;  /* 0x0022040001297983 */ /* 0x000ee80000100800 */
[----:B------:R-:W3:Y:S04]  /*21100*/  LDL R40, [R1+0x2208] ;  /* 0x0022080001287983 */ /* 0x000ee80000100800 */
[----:B------:R2:W3:Y:S04]  /*21110*/  @!P0 LDG.E.U8 R210, desc[UR52][R4.64] ;  /* 0x0000003404d28981 */ /* 0x0004e8000c1e1100 */
[----:B------:R-:W3:Y:S01]  /*21120*/  LDL R35, [R1+0x21f4] ;  /* 0x0021f40001237983 */ /* 0x000ee20000100800 */
[----:B------:R-:W-:-:S02]  /*21130*/  PRMT R209, RZ, 0x7610, R209 ;  /* 0x00007610ffd17816 */ /* 0x000fc400000000d1 */
[----:B------:R-:W-:Y:S01]  /*21140*/  PRMT R208, RZ, 0x7610, R208 ;  /* 0x00007610ffd07816 */ /* 0x000fe200000000d0 */
[----:B------:R-:W3:Y:S01]  /*21150*/  LDL R34, [R1+0x21e4] ;  /* 0x0021e40001227983 */ /* 0x000ee20000100800 */
[----:B--2---:R-:W-:-:S03]  /*21160*/  @!P0 IMAD.MOV.U32 R5, RZ, RZ, R33 ;  /* 0x000000ffff058224 */ /* 0x004fc600078e0021 */
[----:B------:R-:W2:Y:S01]  /*21170*/  LDL R33, [R1+0x21f8] ;  /* 0x0021f80001217983 */ /* 0x000ea20000100800 */
[----:B----4-:R-:W-:-:S03]  /*21180*/  @!P0 IMAD.MOV.U32 R4, RZ, RZ, R26 ;  /* 0x000000ffff048224 */ /* 0x010fc600078e001a */
[----:B------:R-:W4:Y:S04]  /*21190*/  LDL R26, [R1+0x21e8] ;  /* 0x0021e800011a7983 */ /* 0x000f280000100800 */
[----:B------:R0:W4:Y:S01]  /*211a0*/  @!P0 LDG.E.U8 R209, desc[UR52][R4.64] ;  /* 0x0000003404d18981 */ /* 0x000122000c1e1100 */
[----:B------:R-:W-:-:S03]  /*211b0*/  PRMT R207, RZ, 0x7610, R207 ;  /* 0x00007610ffcf7816 */ /* 0x000fc600000000cf */
[----:B------:R-:W4:Y:S01]  /*211c0*/  LDL.LU R152, [R1+0x21d4] ;  /* 0x0021d40001987983 */ /* 0x000f220000300800 */
        /* <DEDUP_REMOVED lines=8> */
[----:B------:R-:W-:-:S03]  /*21250*/  PRMT R205, RZ, 0x7610, R205 ;  /* 0x00007610ffcd7816 */ /* 0x000fc600000000cd */
[----:B------:R-:W3:Y:S01]  /*21260*/  LDL.LU R39, [R1+0x21c4] ;  /* 0x0021c40001277983 */ /* 0x000ee20000300800 */
[----:B0-----:R-:W-:Y:S02]  /*21270*/  @!P0 IMAD.MOV.U32 R5, RZ, RZ, R41 ;  /* 0x000000ffff058224 */ /* 0x001fe400078e0029 */
[----:B------:R-:W-:-:S05]  /*21280*/  @!P0 IMAD.MOV.U32 R4, RZ, RZ, R40 ;  /* 0x000000ffff048224 */ /* 0x000fca00078e0028 */
[----:B------:R0:W3:Y:S02]  /*21290*/  @!P0 LDG.E.U8 R206, desc[UR52][R4.64] ;  /* 0x0000003404ce8981 */ /* 0x0000e4000c1e1100 */
[----:B0-----:R-:W-:Y:S02]  /*212a0*/  @!P0 IMAD.MOV.U32 R5, RZ, RZ, R35 ;  /* 0x000000ffff058224 */ /* 0x001fe400078e0023 */
[----:B--2---:R-:W-:Y:S02]  /*212b0*/  @!P0 IMAD.MOV.U32 R4, RZ, RZ, R33 ;  /* 0x000000ffff048224 */ /* 0x004fe400078e0021 */
[----:B------:R-:W2:Y:S04]  /*212c0*/  LDL R33, [R1+0x21c8] ;  /* 0x0021c80001217983 */ /* 0x000ea80000100800 */
[----:B------:R4:W2:Y:S04]  /*212d0*/  @!P0 LDG.E.U8 R205, desc[UR52][R4.64] ;  /* 0x0000003404cd8981 */ /* 0x0008a8000c1e1100 */
[----:B------:R-:W2:Y:S01]  /*212e0*/  LDL.LU R45, [R1+0x21b4] ;  /* 0x0021b400012d7983 */ /* 0x000ea20000300800 */
[----:B----4-:R-:W-:-:S03]  /*212f0*/  @!P0 IMAD.MOV.U32 R4, RZ, RZ, R26 ;  /* 0x000000ffff048224 */ /* 0x010fc600078e001a */
[----:B------:R-:W4:Y:S04]  /*21300*/  LDL R26, [R1+0x21b8] ;  /* 0x0021b800011a7983 */ /* 0x000f280000100800 */
[----:B------:R-:W4:Y:S04]  /*21310*/  LDL.LU R41, [R1+0x21a8] ;  /* 0x0021a80001297983 */ /* 0x000f280000300800 */
[----:B------:R-:W4:Y:S04]  /*21320*/  LDL.LU R53, [R1+0x2194] ;  /* 0x0021940001357983 */ /* 0x000f280000300800 */
[----:B------:R-:W4:Y:S04]  /*21330*/  LDL.LU R49, [R1+0x21a4] ;  /* 0x0021a40001317983 */ /* 0x000f280000300800 */
[----:B------:R-:W4:Y:S01]  /*21340*/  LDL.LU R44, [R1+0x2188] ;  /* 0x00218800012c7983 */ /* 0x000f220000300800 */
[----:B------:R-:W-:-:S03]  /*21350*/  PRMT R204, RZ, 0x7610, R204 ;  /* 0x00007610ffcc7816 */ /* 0x000fc600000000cc */
[----:B------:R-:W4:Y:S01]  /*21360*/  LDL.LU R40, [R1+0x2198] ;  /* 0x0021980001287983 */ /* 0x000f220000300800 */
[----:B------:R-:W-:-:S03]  /*21370*/  @!P0 IMAD.MOV.U32 R5, RZ, RZ, R34 ;  /* 0x000000ffff058224 */ /* 0x000fc600078e0022 */
[----:B------:R-:W4:Y:S04]  /*21380*/  LDL.LU R35, [R1+0x2184] ;  /* 0x0021840001237983 */ /* 0x000f280000300800 */
[----:B------:R3:W4:Y:S01]  /*21390*/  @!P0 LDG.E.U8 R204, desc[UR52][R4.64] ;  /* 0x0000003404cc8981 */ /* 0x000722000c1e1100 */
[----:B------:R-:W-:Y:S01]  /*213a0*/  PRMT R203, RZ, 0x7610, R203 ;  /* 0x00007610ffcb7816 */ /* 0x000fe200000000cb */
[----:B---3--:R-:W-:Y:S02]  /*213b0*/  @!P0 IMAD.MOV.U32 R4, RZ, RZ, R27 ;  /* 0x000000ffff048224 */ /* 0x008fe400078e001b */
[----:B------:R-:W3:Y:S04]  /*213c0*/  LDL.LU R27, [R1+0x2174] ;  /* 0x00217400011b7983 */ /* 0x000ee80000300800 */
[----:B------:R-:W3:Y:S01]  /*213d0*/  LDL.LU R48, [R1+0x2178] ;  /* 0x0021780001307983 */ /* 0x000ee20000300800 */
[----:B------:R-:W-:-:S03]  /*213e0*/  @!P0 IMAD.MOV.U32 R5, RZ, RZ, R152 ;  /* 0x000000ffff058224 */ /* 0x000fc600078e0098 */
[----:B------:R-:W3:Y:S01]  /*213f0*/  LDL.LU R34, [R1+0x2168] ;  /* 0x0021680001227983 */ /* 0x000ee20000300800 */
[----:B------:R-:W-:-:S03]  /*21400*/  PRMT R202, RZ, 0x7610, R202 ;  /* 0x00007610ffca7816 */ /* 0x000fc600000000ca */
[----:B------:R0:W3:Y:S02]  /*21410*/  @!P0 LDG.E.U8 R203, desc[UR52][R4.64] ;  /* 0x0000003404cb8981 */ /* 0x0000e4000c1e1100 */
[----:B0-----:R-:W-:Y:S02]  /*21420*/  @!P0 IMAD.MOV.U32 R5, RZ, RZ, R39 ;  /* 0x000000ffff058224 */ /* 0x001fe400078e0027 */
[----:B--2---:R-:W-:Y:S02]  /*21430*/  @!P0 IMAD.MOV.U32 R4, RZ, RZ, R33 ;  /* 0x000000ffff048224 */ /* 0x004fe400078e0021 */
[----:B------:R-:W2:Y:S04]  /*21440*/  LDL.LU R33, [R1+0x2158] ;  /* 0x0021580001217983 */ /* 0x000ea80000300800 */
[----:B------:R4:W2:Y:S02]  /*21450*/  @!P0 LDG.E.U8 R202, desc[UR52][R4.64] ;  /* 0x0000003404ca8981 */ /* 0x0008a4000c1e1100 */
[----:B----4-:R-:W-:-:S02]  /*21460*/  @!P0 IMAD.MOV.U32 R4, RZ, RZ, R26 ;  /* 0x000000ffff048224 */ /* 0x010fc400078e001a */
[----:B------:R-:W4:Y:S01]  /*21470*/  LDL.LU R26, [R1+0x2148] ;  /* 0x00214800011a7983 */ /* 0x000f220000300800 */
[----:B------:R-:W-:Y:S01]  /*21480*/  PRMT R201, RZ, 0x7610, R201 ;  /* 0x00007610ffc97816 */ /* 0x000fe200000000c9 */
[----:B------:R-:W-:Y:S01]  /*21490*/  @!P0 IMAD.MOV.U32 R5, RZ, RZ, R45 ;  /* 0x000000ffff058224 */ /* 0x000fe200078e002d */
[----:B------:R-:W-:-:S04]  /*214a0*/  PRMT R200, RZ, 0x7610, R200 ;  /* 0x00007610ffc87816 */ /* 0x000fc800000000c8 */
[----:B------:R0:W4:Y:S01]  /*214b0*/  @!P0 LDG.E.U8 R201, desc[UR52][R4.64] ;  /* 0x0000003404c98981 */ /* 0x000122000c1e1100 */
[----:B------:R-:W-:Y:S01]  /*214c0*/  PRMT R199, RZ, 0x7610, R199 ;  /* 0x00007610ffc77816 */ /* 0x000fe200000000c7 */
[----:B0-----:R-:W-:Y:S02]  /*214d0*/  @!P0 IMAD.MOV.U32 R4, RZ, RZ, R41 ;  /* 0x000000ffff048224 */ /* 0x001fe400078e0029 */
[----:B------:R-:W-:-:S05]  /*214e0*/  @!P0 IMAD.MOV.U32 R5, RZ, RZ, R49 ;  /* 0x000000ffff058224 */ /* 0x000fca00078e0031 */
        /* <DEDUP_REMOVED lines=10> */
[----:B---3--:R-:W-:Y:S02]  /*21590*/  @!P0 IMAD.MOV.U32 R4, RZ, RZ, R48 ;  /* 0x000000ffff048224 */ /* 0x008fe400078e0030 */
[----:B------:R-:W-:-:S05]  /*215a0*/  @!P0 IMAD.MOV.U32 R5, RZ, RZ, R27 ;  /* 0x000000ffff058224 */ /* 0x000fca00078e001b */
[----:B------:R0:W3:Y:S01]  /*215b0*/  @!P0 LDG.E.U8 R197, desc[UR52][R4.64] ;  /* 0x0000003404c58981 */ /* 0x0000e2000c1e1100 */
[----:B------:R-:W-:Y:S01]  /*215c0*/  PRMT R195, RZ, 0x7610, R195 ;  /* 0x00007610ffc37816 */ /* 0x000fe200000000c3 */
[----:B0-----:R-:W-:Y:S02]  /*215d0*/  @!P0 IMAD.MOV.U32 R4, RZ, RZ, R34 ;  /* 0x000000ffff048224 */ /* 0x001fe400078e0022 */
[----:B------:R-:W-:-:S05]  /*215e0*/  @!P0 IMAD.MOV.U32 R5, RZ, RZ, R125 ;  /* 0x000000ffff058224 */ /* 0x000fca00078e007d */
[----:B------:R0:W3:Y:S01]  /*215f0*/  @!P0 LDG.E.U8 R196, desc[UR52][R4.64] ;  /* 0x0000003404c48981 */ /* 0x0000e2000c1e1100 */
[----:B------:R-:W-:Y:S01]  /*21600*/  PRMT R194, RZ, 0x7610, R194 ;  /* 0x00007610ffc27816 */ /* 0x000fe200000000c2 */
[----:B0-----:R-:W-:Y:S01]  /*21610*/  @!P0 IMAD.MOV.U32 R5, RZ, RZ, R129 ;  /* 0x000000ffff058224 */ /* 0x001fe200078e0081 */
[----:B------:R-:W-:Y:S02]  /*21620*/  PRMT R193, RZ, 0x7610, R193 ;  /* 0x00007610ffc17816 */ /* 0x000fe400000000c1 */
[----:B------:R-:W-:Y:S02]  /*21630*/  PRMT R192, RZ, 0x7610, R192 ;  /* 0x00007610ffc07816 */ /* 0x000fe400000000c0 */
[----:B------:R-:W-:Y:S02]  /*21640*/  PRMT R191, RZ, 0x7610, R191 ;  /* 0x00007610ffbf7816 */ /* 0x000fe400000000bf */
[----:B------:R-:W-:Y:S01]  /*21650*/  PRMT R190, RZ, 0x7610, R190 ;  /* 0x00007610ffbe7816 */ /* 0x000fe200000000be */
[----:B--2---:R-:W-:-:S05]  /*21660*/  @!P0 IMAD.MOV.U32 R4, RZ, RZ, R33 ;  /* 0x000000ffff048224 */ /* 0x004fca00078e0021 */
[----:B------:R0:W2:Y:S02]  /*21670*/  @!P0 LDG.E.U8 R195, desc[UR52][R4.64] ;  /* 0x0000003404c38981 */ /* 0x0000a4000c1e1100 */
[----:B0-----:R-:W-:Y:S02]  /*21680*/  @!P0 IMAD.MOV.U32 R5, RZ, RZ, R133 ;  /* 0x000000ffff058224 */ /* 0x001fe400078e0085 */
[----:B----4-:R-:W-:-:S05]  /*21690*/  @!P0 IMAD.MOV.U32 R4, RZ, RZ, R26 ;  /* 0x000000ffff048224 */ /* 0x010fca00078e001a */
[----:B------:R0:W4:Y:S02]  /*216a0*/  @!P0 LDG.E.U8 R194, desc[UR52][R4.64] ;  /* 0x0000003404c28981 */ /* 0x000124000c1e1100 */
[----:B0-----:R-:W-:Y:S02]  /*216b0*/  @!P0 IMAD.MOV.U32 R4, RZ, RZ, R126 ;  /* 0x000000ffff048224 */ /* 0x001fe400078e007e */
[----:B------:R-:W-:-:S05]  /*216c0*/  @!P0 IMAD.MOV.U32 R5, RZ, RZ, R137 ;  /* 0x000000ffff058224 */ /* 0x000fca00078e0089 */
        /* <DEDUP_REMOVED lines=9> */
[----:B------:R0:W4:Y:S04]  /*21760*/  @!P0 LDG.E.U8 R190, desc[UR52][R4.64] ;  /* 0x0000003404be8981 */ /* 0x000128000c1e1100 */
[----:B------:R-:W3:Y:S01]  /*21770*/  LDL R5, [R1+0x20f4] ;  /* 0x0020f40001057983 */ /* 0x000ee20000100800 */
[----:B------:R-:W-:Y:S01]  /*21780*/  PRMT R189, RZ, 0x7610, R189 ;  /* 0x00007610ffbd7816 */ /* 0x000fe200000000bd */
[----:B0-----:R-:W-:Y:S01]  /*21790*/  @!P0 IMAD.MOV.U32 R4, RZ, RZ, R142 ;  /* 0x000000ffff048224 */ /* 0x001fe200078e008e */
[----:B------:R-:W-:-:S04]  /*217a0*/  PRMT R188, RZ, 0x7610, R188 ;  /* 0x00007610ffbc7816 */ /* 0x000fc800000000bc */
[----:B---3--:R0:W3:Y:S04]  /*217b0*/  @!P0 LDG.E.U8 R189, desc[UR52][R4.64] ;  /* 0x0000003404bd8981 */ /* 0x0080e8000c1e1100 */
[----:B------:R-:W2:Y:S01]  /*217c0*/  LDL R5, [R1+0x20e4] ;  /* 0x0020e40001057983 */ /* 0x000ea20000100800 */
[----:B0-----:R-:W-:-:S05]  /*217d0*/  @!P0 IMAD.MOV.U32 R4, RZ, RZ, R146 ;  /* 0x000000ffff048224 */ /* 0x001fca00078e0092 */
[----:B--2---:R0:W2:Y:S04]  /*217e0*/  @!P0 LDG.E.U8 R188, desc[UR52][R4.64] ;  /* 0x0000003404bc8981 */ /* 0x0040a8000c1e1100 */
[----:B------:R-:W4:Y:S04]  /*217f0*/  LDL R5, [R1+0x20d4] ;  /* 0x0020d40001057983 */ /* 0x000f280000100800 */
[----:B------:R-:W-:Y:S04]  /*21800*/  STL.64 [R1+0x5458], R150 ;  /* 0x0054589601007387 */ /* 0x000fe80000100a00 */
[----:B------:R-:W-:Y:S04]  /*21810*/  STL.64 [R1+0x5450], R148 ;  /* 0x0054509401007387 */ /* 0x000fe80000100a00 */
[----:B------:R-:W-:Y:S04]  /*21820*/  STL.64 [R1+0x5448], R146 ;  /* 0x0054489201007387 */ /* 0x000fe80000100a00 */
[----:B------:R-:W-:Y:S04]  /*21830*/  STL.64 [R1+0x5440], R144 ;  /* 0x0054409001007387 */ /* 0x000fe80000100a00 */
[----:B------:R1:W-:Y:S04]  /*21840*/  STL.64 [R1+0x5438], R142 ;  /* 0x0054388e01007387 */ /* 0x0003e80000100a00 */
[----:B------:R3:W-:Y:S04]  /*21850*/  STL.64 [R1+0x5430], R140 ;  /* 0x0054308c01007387 */ /* 0x0007e80000100a00 */
[----:B------:R0:W-:Y:S04]  /*21860*/  STL.64 [R1+0x5428], R138 ;  /* 0x0054288a01007387 */ /* 0x0001e80000100a00 */
[----:B------:R0:W-:Y:S01]  /*21870*/  STL.64 [R1+0x5420], R136 ;  /* 0x0054208801007387 */ /* 0x0001e20000100a00 */
[----:B-1----:R-:W-:-:S02]  /*21880*/  IMAD.MOV.U32 R142, RZ, RZ, R47 ;  /* 0x000000ffff8e7224 */ /* 0x002fc400078e002f */
[----:B---3--:R-:W-:Y:S02]  /*21890*/  IMAD.MOV.U32 R140, RZ, RZ, R49 ;  /* 0x000000ffff8c7224 */ /* 0x008fe400078e0031 */
[----:B0-----:R-:W-:Y:S02]  /*218a0*/  IMAD.MOV.U32 R138, RZ, RZ, R51 ;  /* 0x000000ffff8a7224 */ /* 0x001fe400078e0033 */
[----:B------:R-:W-:Y:S02]  /*218b0*/  IMAD.MOV.U32 R136, RZ, RZ, R53 ;  /* 0x000000ffff887224 */ /* 0x000fe400078e0035 */
[----:B------:R-:W3:Y:S01]  /*218c0*/  LDL.LU R53, [R1+0x5bc4] ;  /* 0x005bc40001357983 */ /* 0x000ee20000300800 */
[----:B------:R-:W-:Y:S02]  /*218d0*/  IMAD.MOV.U32 R137, RZ, RZ, R50 ;  /* 0x000000ffff897224 */ /* 0x000fe400078e0032 */
[----:B------:R-:W-:Y:S01]  /*218e0*/  IMAD.MOV.U32 R139, RZ, RZ, R48 ;  /* 0x000000ffff8b7224 */ /* 0x000fe200078e0030 */
[----:B------:R-:W2:Y:S01]  /*218f0*/  LDL.LU R50, [R1+0x5bc0] ;  /* 0x005bc00001327983 */ /* 0x000ea20000300800 */
[----:B------:R-:W-:-:S03]  /*21900*/  IMAD.MOV.U32 R141, RZ, RZ, R46 ;  /* 0x000000ffff8d7224 */ /* 0x000fc600078e002e */
[----:B------:R-:W2:Y:S01]  /*21910*/  LDL.LU R51, [R1+0x5bbc] ;  /* 0x005bbc0001337983 */ /* 0x000ea20000300800 */
[----:B------:R-:W-:-:S03]  /*21920*/  IMAD.MOV.U32 R143, RZ, RZ, R44 ;  /* 0x000000ffff8f7224 */ /* 0x000fc600078e002c */
[----:B------:R-:W4:Y:S01]  /*21930*/  LDL.LU R48, [R1+0x5bb8] ;  /* 0x005bb80001307983 */ /* 0x000f220000300800 */
        /* <DEDUP_REMOVED lines=8> */
[----:B------:R-:W-:-:S03]  /*219c0*/  @!P0 IMAD.MOV.U32 R4, RZ, RZ, R150 ;  /* 0x000000ffff048224 */ /* 0x000fc600078e0096 */
        /* <DEDUP_REMOVED lines=8> */
[----:B------:R-:W4:Y:S04]  /*21a50*/  LDL.LU R41, [R1+0x5b94] ;  /* 0x005b940001297983 */ /* 0x000f280000300800 */
[----:B------:R-:W4:Y:S04]  /*21a60*/  LDL.LU R38, [R1+0x5b90] ;  /* 0x005b900001267983 */ /* 0x000f280000300800 */
[----:B------:R-:W4:Y:S04]  /*21a70*/  LDL.LU R39, [R1+0x5b8c] ;  /* 0x005b8c0001277983 */ /* 0x000f280000300800 */
[----:B------:R-:W4:Y:S04]  /*21a80*/  LDL.LU R36, [R1+0x5b88] ;  /* 0x005b880001247983 */ /* 0x000f280000300800 */
[----:B------:R0:W-:Y:S02]  /*21a90*/  STL.64 [R1+0x5418], R134 ;  /* 0x0054188601007387 */ /* 0x0001e40000100a00 */
[----:B0-----:R-:W-:-:S02]  /*21aa0*/  IMAD.MOV.U32 R134, RZ, RZ, R37 ;  /* 0x000000ffff867224 */ /* 0x001fc400078e0025 */
[----:B------:R-:W4:Y:S01]  /*21ab0*/  LDL.LU R37, [R1+0x5b84] ;  /* 0x005b840001257983 */ /* 0x000f220000300800 */
[----:B------:R-:W-:-:S03]  /*21ac0*/  IMAD.MOV.U32 R135, RZ, RZ, R34 ;  /* 0x000000ffff877224 */ /* 0x000fc600078e0022 */
[----:B------:R-:W4:Y:S04]  /*21ad0*/  LDL.LU R34, [R1+0x5b80] ;  /* 0x005b800001227983 */ /* 0x000f280000300800 */
[----:B------:R0:W-:Y:S02]  /*21ae0*/  STL.64 [R1+0x5410], R132 ;  /* 0x0054108401007387 */ /* 0x0001e40000100a00 */
[----:B0-----:R-:W-:Y:S02]  /*21af0*/  IMAD.MOV.U32 R132, RZ, RZ, R35 ;  /* 0x000000ffff847224 */ /* 0x001fe400078e0023 */
        /* <DEDUP_REMOVED lines=8> */
[----:B------:R-:W-:Y:S04]  /*21b80*/  STL.64 [R1+0x5400], R128 ;  /* 0x0054008001007387 */ /* 0x000fe80000100a00 */
[----:B------:R0:W-:Y:S02]  /*21b90*/  STL.64 [R1+0x53f8], R126 ;  /* 0x0053f87e01007387 */ /* 0x0001e40000100a00 */
[----:B0-----:R-:W-:-:S02]  /*21ba0*/  IMAD.MOV.U32 R126, RZ, RZ, R31 ;  /* 0x000000ffff7e7224 */ /* 0x001fc400078e001f */
[----:B------:R-:W4:Y:S04]  /*21bb0*/  LDL.LU R31, [R1+0x5b6c] ;  /* 0x005b6c00011f7983 */ /* 0x000f280000300800 */
[----:B------:R0:W-:Y:S01]  /*21bc0*/  STL.64 [R1+0x53f0], R124 ;  /* 0x0053f07c01007387 */ /* 0x0001e20000100a00 */
[----:B------:R-:W-:Y:S02]  /*21bd0*/  IMAD.MOV.U32 R127, RZ, RZ, R26 ;  /* 0x000000ffff7f7224 */ /* 0x000fe400078e001a */
[----:B------:R-:W-:Y:S02]  /*21be0*/  IMAD.MOV.U32 R128, RZ, RZ, R27 ;  /* 0x000000ffff807224 */ /* 0x000fe400078e001b */
[----:B------:R-:W-:Y:S02]  /*21bf0*/  IMAD.MOV.U32 R129, RZ, RZ, R24 ;  /* 0x000000ffff817224 */ /* 0x000fe400078e0018 */
[----:B0-----:R-:W-:-:S02]  /*21c00*/  IMAD.MOV.U32 R125, RZ, RZ, R28 ;  /* 0x000000ffff7d7224 */ /* 0x001fc400078e001c */
[----:B------:R-:W4:Y:S04]  /*21c10*/  LDL.LU R28, [R1+0x5b68] ;  /* 0x005b6800011c7983 */ /* 0x000f280000300800 */
[----:B------:R0:W-:Y:S01]  /*21c20*/  STL.64 [R1+0x53e8], R122 ;  /* 0x0053e87a01007387 */ /* 0x0001e20000100a00 */
[----:B------:R-:W-:Y:S02]  /*21c30*/  IMAD.MOV.U32 R124, RZ, RZ, R25 ;  /* 0x000000ffff7c7224 */ /* 0x000fe400078e0019 */
[----:B0-----:R-:W-:Y:S02]  /*21c40*/  IMAD.MOV.U32 R123, RZ, RZ, R29 ;  /* 0x000000ffff7b7224 */ /* 0x001fe400078e001d */
[----:B------:R-:W4:Y:S04]  /*21c50*/  LDL.LU R29, [R1+0x5b64] ;  /* 0x005b6400011d7983 */ /* 0x000f280000300800 */
[----:B------:R-:W4:Y:S04]  /*21c60*/  LDL.LU R26, [R1+0x5b60] ;  /* 0x005b6000011a7983 */ /* 0x000f280000300800 */
[----:B------:R-:W4:Y:S04]  /*21c70*/  LDL.LU R27, [R1+0x5b5c] ;  /* 0x005b5c00011b7983 */ /* 0x000f280000300800 */
[----:B------:R-:W4:Y:S04]  /*21c80*/  LDL.LU R24, [R1+0x5b58] ;  /* 0x005b580001187983 */ /* 0x000f280000300800 */
[----:B------:R-:W4:Y:S04]  /*21c90*/  LDL.LU R25, [R1+0x5b54] ;  /* 0x005b540001197983 */ /* 0x000f280000300800 */
[----:B------:R0:W-:Y:S04]  /*21ca0*/  STL.64 [R1+0x53e0], R120 ;  /* 0x0053e07801007387 */ /* 0x0001e80000100a00 */
[----:B0-----:R-:W4:Y:S04]  /*21cb0*/  LDL R120, [R1+0x20c4] ;  /* 0x0020c40001787983 */ /* 0x001f280000100800 */
[----:B------:R-:W4:Y:S04]  /*21cc0*/  LDL R121, [R1+0x20c8] ;  /* 0x0020c80001797983 */ /* 0x000f280000100800 */
[----:B------:R-:W-:Y:S04]  /*21cd0*/  STL.64 [R1+0x53d8], R118 ;  /* 0x0053d87601007387 */ /* 0x000fe80000100a00 */
        /* <DEDUP_REMOVED lines=32> */
[----:B---3--:R-:W-:Y:S04]  /*21ee0*/  STL.64 [R1+0x52d0], R52 ;  /* 0x0052d03401007387 */ /* 0x008fe80000100a00 */
[----:B--2---:R-:W-:Y:S04]  /*21ef0*/  STL.64 [R1+0x52c8], R50 ;  /* 0x0052c83201007387 */ /* 0x004fe80000100a00 */
[----:B----4-:R-:W-:Y:S04]  /*21f00*/  STL.64 [R1+0x52c0], R48 ;  /* 0x0052c03001007387 */ /* 0x010fe80000100a00 */
        /* <DEDUP_REMOVED lines=11> */
[----:B------:R0:W-:Y:S04]  /*21fc0*/  STL.64 [R1+0x5260], R24 ;  /* 0x0052601801007387 */ /* 0x0001e80000100a00 */
[----:B0-----:R-:W2:Y:S01]  /*21fd0*/  LDL R24, [R1+0x20b8] ;  /* 0x0020b80001187983 */ /* 0x001ea20000100800 */
[----:B------:R-:W-:-:S02]  /*21fe0*/  PRMT R187, RZ, 0x7610, R187 ;  /* 0x00007610ffbb7816 */ /* 0x000fc400000000bb */
[----:B------:R-:W-:Y:S01]  /*21ff0*/  PRMT R186, RZ, 0x7610, R186 ;  /* 0x00007610ffba7816 */ /* 0x000fe200000000ba */
[----:B------:R-:W3:Y:S04]  /*22000*/  LDL R25, [R1+0x20b4] ;  /* 0x0020b40001197983 */ /* 0x000ee80000100800 */
[----:B------:R0:W4:Y:S02]  /*22010*/  @!P0 LDG.E.U8 R187, desc[UR52][R4.64] ;  /* 0x0000003404bb8981 */ /* 0x000124000c1e1100 */
[----:B0-----:R-:W-:Y:S02]  /*22020*/  @!P0 IMAD.MOV.U32 R4, RZ, RZ, R121 ;  /* 0x000000ffff048224 */ /* 0x001fe400078e0079 */
[----:B------:R-:W-:-:S05]  /*22030*/  @!P0 IMAD.MOV.U32 R5, RZ, RZ, R120 ;  /* 0x000000ffff058224 */ /* 0x000fca00078e0078 */
[----:B------:R2:W4:Y:S02]  /*22040*/  @!P0 LDG.E.U8 R186, desc[UR52][R4.64] ;  /* 0x0000003404ba8981 */ /* 0x000524000c1e1100 */
[----:B--2---:R-:W-:Y:S02]  /*22050*/  @!P0 IMAD.MOV.U32 R4, RZ, RZ, R24 ;  /* 0x000000ffff048224 */ /* 0x004fe400078e0018 */
[----:B------:R-:W2:Y:S01]  /*22060*/  LDL R24, [R1+0x20a8] ;  /* 0x0020a80001187983 */ /* 0x000ea20000100800 */
[----:B------:R-:W-:Y:S01]  /*22070*/  PRMT R185, RZ, 0x7610, R185 ;  /* 0x00007610ffb97816 */ /* 0x000fe200000000b9 */
[----:B---3--:R-:W-:Y:S02]  /*22080*/  @!P0 IMAD.MOV.U32 R5, RZ, RZ, R25 ;  /* 0x000000ffff058224 */ /* 0x008fe400078e0019 */
[----:B------:R-:W3:Y:S04]  /*22090*/  LDL R25, [R1+0x20a4] ;  /* 0x0020a40001197983 */ /* 0x000ee80000100800 */
[----:B------:R2:W4:Y:S02]  /*220a0*/  @!P0 LDG.E.U8 R185, desc[UR52][R4.64] ;  /* 0x0000003404b98981 */ /* 0x000524000c1e1100 */
[----:B--2---:R-:W-:-:S02]  /*220b0*/  @!P0 IMAD.MOV.U32 R4, RZ, RZ, R24 ;  /* 0x000000ffff048224 */ /* 0x004fc400078e0018 */
        /* <DEDUP_REMOVED lines=190> */
[----:B------:R2:W4:Y:S01]  /*22ca0*/  @!P0 LDG.E.U8 R153, desc[UR52][R4.64] ;  /* 0x0000003404998981 */ /* 0x000522000c1e1100 */
[----:B------:R-:W-:Y:S02]  /*22cb0*/  IMAD.MOV.U32 R122, RZ, RZ, R152 ;  /* 0x000000ffff7a7224 */ /* 0x000fe400078e0098 */
[----:B------:R-:W0:Y:S01]  /*22cc0*/  S2R R152, SR_TID.X ;  /* 0x0000000000987919 */ /* 0x000e220000002100 */
[----:B--2---:R-:W-:-:S02]  /*22cd0*/  @!P0 IMAD.MOV.U32 R4, RZ, RZ, R24 ;  /* 0x000000ffff048224 */ /* 0x004fc400078e0018 */
[----:B------:R-:W2:Y:S01]  /*22ce0*/  LDL R24, [R1+0x1e98] ;  /* 0x001e980001187983 */ /* 0x000ea20000100800 */
[----:B------:R-:W-:Y:S01]  /*22cf0*/  PRMT R23, RZ, 0x7610, R23 ;  /* 0x00007610ff177816 */ /* 0x000fe20000000017 */
[----:B---3--:R-:W-:Y:S01]  /*22d00*/  @!P0 IMAD.MOV.U32 R5, RZ, RZ, R25 ;  /* 0x000000ffff058224 */ /* 0x008fe200078e0019 */
[----:B0-----:R-:W-:-:S04]  /*22d10*/  LOP3.LUT R152, R152, 0x7f, RZ, 0xc0, !PT ;  /* 0x0000007f98987812 */ /* 0x001fc800078ec0ff */
[----:B------:R2:W3:Y:S04]  /*22d20*/  @!P0 LDG.E.U8 R23, desc[UR52][R4.64] ;  /* 0x0000003404178981 */ /* 0x0004e8000c1e1100 */
[----:B------:R0:W-:Y:S04]  /*22d30*/  STS.U8 [R152+UR4+0x4200], R12 ;  /* 0x0042000c98007988 */ /* 0x0001e80008000004 */
[----:B------:R1:W-:Y:S01]  /*22d40*/  STS.U8 [R152+UR4+0x4300], R10 ;  /* 0x0043000a98007988 */ /* 0x0003e20008000004 */
[----:B--2---:R-:W-:-:S03]  /*22d50*/  @!P0 IMAD.MOV.U32 R4, RZ, RZ, R24 ;  /* 0x000000ffff048224 */ /* 0x004fc600078e0018 */
[----:B------:R-:W2:Y:S04]  /*22d60*/  LDL R24, [R1+0x1e88] ;  /* 0x001e880001187983 */ /* 0x000ea80000100800 */
[----:B0-----:R-:W4:Y:S04]  /*22d70*/  LDL.LU R12, [R1+0x5b50] ;  /* 0x005b5000010c7983 */ /* 0x001f280000300800 */
[----:B-1----:R-:W3:Y:S04]  /*22d80*/  LDL.LU R10, [R1+0x5b4c] ;  /* 0x005b4c00010a7983 */ /* 0x002ee80000300800 */
[----:B------:R-:W2:Y:S04]  /*22d90*/  LDL.LU R121, [R1+0x1e4c] ;  /* 0x001e4c0001797983 */ /* 0x000ea80000300800 */
[----:B--2---:R0:W-:Y:S04]  /*22da0*/  STS.U8 [R152+UR4+0x4400], R121 ;  /* 0x0044007998007988 */ /* 0x0041e80008000004 */
[----:B0-----:R-:W2:Y:S04]  /*22db0*/  LDL.LU R121, [R1+0x1e40] ;  /* 0x001e400001797983 */ /* 0x001ea80000300800 */
        /* <DEDUP_REMOVED lines=10> */
[----:B------:R-:W-:Y:S04]  /*22e60*/  STS.U8 [R152+UR4+0x4c00], R21 ;  /* 0x004c001598007988 */ /* 0x000fe80008000004 */
        /* <DEDUP_REMOVED lines=9> */
[----:B--2---:R0:W-:Y:S04]  /*22f00*/  STS.U8 [R152+UR4+0x4a00], R121 ;  /* 0x004a007998007988 */ /* 0x0041e80008000004 */
[----:B0-----:R-:W2:Y:S04]  /*22f10*/  LDL.LU R121, [R1+0x1e28] ;  /* 0x001e280001797983 */ /* 0x001ea80000300800 */
[----:B------:R-:W2:Y:S04]  /*22f20*/  LDL.LU R21, [R1+0x5b48] ;  /* 0x005b480001157983 */ /* 0x000ea80000300800 */
        /* <DEDUP_REMOVED lines=9> */
[----:B------:R-:W-:Y:S04]  /*22fc0*/  STS.U8 [R152+UR4+0x4000], R0 ;  /* 0x0040000098007988 */ /* 0x000fe80008000004 */
[----:B------:R0:W-:Y:S04]  /*22fd0*/  STS.U8 [R152+UR4+0x4100], R6 ;  /* 0x0041000698007988 */ /* 0x0001e80008000004 */
        /* <DEDUP_REMOVED lines=41> */
[----:B------:R-:W-:Y:S01]  /*23270*/  STS.U8 [R152+UR4+0x7f00], R211 ;  /* 0x007f00d398007988 */ /* 0x000fe20008000004 */
[----:B------:R-:W-:Y:S01]  /*23280*/  PRMT R22, RZ, 0x7610, R22 ;  /* 0x00007610ff167816 */ /* 0x000fe20000000016 */
[----:B------:R-:W-:Y:S01]  /*23290*/  @!P0 IMAD.MOV.U32 R5, RZ, RZ, R3 ;  /* 0x000000ffff058224 */ /* 0x000fe200078e0003 */
[----:B------:R-:W-:-:S04]  /*232a0*/  PRMT R7, RZ, 0x7610, R7 ;  /* 0x00007610ff077816 */ /* 0x000fc80000000007 */
[----:B------:R1:W2:Y:S01]  /*232b0*/  @!P0 LDG.E.U8 R22, desc[UR52][R4.64] ;  /* 0x0000003404168981 */ /* 0x0002a2000c1e1100 */
[----:B0-----:R-:W-:Y:S01]  /*232c0*/  PRMT R6, RZ, 0x7610, R6 ;  /* 0x00007610ff067816 */ /* 0x001fe20000000006 */
[----:B-1----:R-:W-:Y:S01]  /*232d0*/  @!P0 IMAD.MOV.U32 R4, RZ, RZ, R24 ;  /* 0x000000ffff048224 */ /* 0x002fe200078e0018 */
[----:B------:R-:W-:Y:S01]  /*232e0*/  MOV R24, UR54 ;  /* 0x0000003600187c02 */ /* 0x000fe20008000f00 */
[----:B------:R-:W-:-:S05]  /*232f0*/  @!P0 IMAD.MOV.U32 R5, RZ, RZ, R8 ;  /* 0x000000ffff058224 */ /* 0x000fca00078e0008 */
[----:B------:R0:W2:Y:S01]  /*23300*/  @!P0 LDG.E.U8 R7, desc[UR52][R4.64] ;  /* 0x0000003404078981 */ /* 0x0000a2000c1e1100 */
[----:B------:R-:W-:Y:S01]  /*23310*/  PRMT R0, RZ, 0x7610, R0 ;  /* 0x00007610ff007816 */ /* 0x000fe20000000000 */
[----:B0-----:R-:W-:Y:S02]  /*23320*/  @!P0 IMAD.MOV.U32 R4, RZ, RZ, R9 ;  /* 0x000000ffff048224 */ /* 0x001fe400078e0009 */
[----:B----4-:R-:W-:-:S05]  /*23330*/  @!P0 IMAD.MOV.U32 R5, RZ, RZ, R12 ;  /* 0x000000ffff058224 */ /* 0x010fca00078e000c */
[----:B------:R0:W4:Y:S02]  /*23340*/  @!P0 LDG.E.U8 R6, desc[UR52][R4.64] ;  /* 0x0000003404068981 */ /* 0x000124000c1e1100 */
[----:B0-----:R-:W-:Y:S02]  /*23350*/  @!P0 IMAD.MOV.U32 R4, RZ, RZ, R11 ;  /* 0x000000ffff048224 */ /* 0x001fe400078e000b */
[----:B---3--:R-:W-:-:S05]  /*23360*/  @!P0 IMAD.MOV.U32 R5, RZ, RZ, R10 ;  /* 0x000000ffff058224 */ /* 0x008fca00078e000a */
[----:B------:R-:W3:Y:S04]  /*23370*/  @!P0 LDG.E.U8 R0, desc[UR52][R4.64] ;  /* 0x0000003404008981 */ /* 0x000ee8000c1e1100 */
[----:B--2---:R-:W-:Y:S04]  /*23380*/  STS.U8 [R152+UR4+0x4b00], R121 ;  /* 0x004b007998007988 */ /* 0x004fe80008000004 */
[----:B------:R0:W-:Y:S04]  /*23390*/  STS.U8 [R2+UR4+0x7f80], R21 ;  /* 0x007f801502007988 */ /* 0x0001e80008000004 */
[----:B0-----:R-:W2:Y:S04]  /*233a0*/  LDL.LU R21, [R1+0x5b20] ;  /* 0x005b200001157983 */ /* 0x001ea80000300800 */
        /* <DEDUP_REMOVED lines=15> */
[----:B------:R0:W-:Y:S04]  /*234a0*/  STL [R1+0x5aa0], R24 ;  /* 0x005aa01801007387 */ /* 0x0001e80000100800 */
[----:B0-----:R-:W2:Y:S04]  /*234b0*/  LDL.LU.64 R24, [R1+0x1c00] ;  /* 0x001c000001187983 */ /* 0x001ea80000300a00 */
[----:B------:R-:W2:Y:S04]  /*234c0*/  LDL.LU.64 R26, [R1+0x1c08] ;  /* 0x001c0800011a7983 */ /* 0x000ea80000300a00 */
        /* <DEDUP_REMOVED lines=123> */
[----:B----4-:R-:W-:Y:S04]  /*23c80*/  STS.U8 [R2+UR4+0x7d80], R6 ;  /* 0x007d800602007988 */ /* 0x010fe80008000004 */
[----:B---3--:R-:W-:Y:S01]  /*23c90*/  STS.U8 [R2+UR4+0x7e80], R0 ;  /* 0x007e800002007988 */ /* 0x008fe20008000004 */
[----:B------:R0:W-:Y:S06]  /*23ca0*/  MEMBAR.ALL.CTA ;  /* 0x0000000000007992 */ /* 0x0001ec0000008000 */
[----:B0-----:R-:W0:Y:S02]  /*23cb0*/  FENCE.VIEW.ASYNC.S ;  /* 0x00000000000073c6 */ /* 0x001e240000000000 */
[----:B0-----:R-:W-:Y:S06]  /*23cc0*/  BAR.SYNC.DEFER_BLOCKING 0x0 ;  /* 0x0000000000007b1d */ /* 0x001fec0000010000 */
[----:B--2---:R-:W-:-:S06]  /*23cd0*/  WARPGROUP.ARRIVE ;  /* 0x00000000000079c5 */ /* 0x004fcc0000000000 */
[----:B------:R-:W-:Y:S03]  /*23ce0*/  QGMMA.64x256x32.F32.E4M3.E4M3 R24, gdesc[UR8], R24, gsb0 ;  /* 0x03e00000081879f3 */ /* 0x000fe60008000818 */
[----:B------:R-:W-:Y:S02]  /*23cf0*/  WARPGROUP.DEPBAR.LE gsb0, 0x0 ;  /* 0x00008000000079c5 */ /* 0x000fe40000010000 */
        /* <DEDUP_REMOVED lines=64> */
[----:B0-----:R-:W2:Y:S04]  /*24100*/  LDL.LU.64 R150, [R1+0x5b18] ;  /* 0x005b180001967983 */ /* 0x001ea80000300a00 */
[----:B------:R-:W3:Y:S04]  /*24110*/  LDL.LU.64 R148, [R1+0x5b10] ;  /* 0x005b100001947983 */ /* 0x000ee80000300a00 */
[----:B------:R-:W4:Y:S04]  /*24120*/  LDL.LU.64 R146, [R1+0x5b08] ;  /* 0x005b080001927983 */ /* 0x000f280000300a00 */
        /* <DEDUP_REMOVED lines=12> */
[----:B------:R-:W4:Y:S04]  /*241f0*/  LDL.LU R24, [R1+0x5aa0] ;  /* 0x005aa00001187983 */ /* 0x000f280000300800 */
[----:B--2---:R-:W-:Y:S04]  /*24200*/  STL.64 [R1+0x5a98], R150 ;  /* 0x005a989601007387 */ /* 0x004fe80000100a00 */
[----:B---3--:R-:W-:Y:S04]  /*24210*/  STL.64 [R1+0x5a90], R148 ;  /* 0x005a909401007387 */ /* 0x008fe80000100a00 */
        /* <DEDUP_REMOVED lines=77> */
[----:B------:R-:W2:Y:S01]  /*246f0*/  LDL.LU.64 R150, [R1+0x1bf8] ;  /* 0x001bf80001967983 */ /* 0x000ea20000300a00 */
[----:B------:R-:W-:Y:S01]  /*24700*/  UMOV UR24, UR8 ;  /* 0x0000000800187c82 */ /* 0x000fe20008000000 */
[----:B------:R-:W-:Y:S01]  /*24710*/  UMOV UR25, UR9 ;  /* 0x0000000900197c82 */ /* 0x000fe20008000000 */
        /* <DEDUP_REMOVED lines=743> */
[----:B------:R-:W4:Y:S04]  /*27590*/  LDL R0, [R1+0x2634] ;  /* 0x0026340001007983 */ /* 0x000f280000100800 */
[----:B------:R-:W2:Y:S01]  /*275a0*/  LDL.LU R121, [R1+0x2604] ;  /* 0x0026040001797983 */ /* 0x000ea20000300800 */
[----:B------:R-:W-:-:S02]  /*275b0*/  IADD3 R19, P1, R19, UR6, RZ ;  /* 0x0000000613137c10 */ /* 0x000fc4000ff3e0ff */
[----:B--2---:R-:W-:-:S05]  /*275c0*/  IADD3 R121, P6, R121, UR6, RZ ;  /* 0x0000000679797c10 */ /* 0x004fca000ffde0ff */
[----:B------:R-:W-:Y:S04]  /*275d0*/  STL [R1+0x2604], R121 ;  /* 0x0026047901007387 */ /* 0x000fe80000100800 */
[----:B------:R0:W-:Y:S04]  /*275e0*/  STL [R1+0x25fc], R19 ;  /* 0x0025fc1301007387 */ /* 0x0001e80000100800 */
[----:B0-----:R-:W2:Y:S01]  /*275f0*/  LDL.LU R19, [R1+0x5820] ;  /* 0x0058200001137983 */ /* 0x001ea20000300800 */
[----:B------:R-:W-:-:S04]  /*27600*/  IADD3 R20, P2, R20, UR6, RZ ;  /* 0x0000000614147c10 */ /* 0x000fc8000ff5e0ff */
[----:B--2---:R-:W-:Y:S02]  /*27610*/  IADD3.X R19, R19, UR7, RZ, P2, !PT ;  /* 0x0000000713137c10 */ /* 0x004fe400097fe4ff */
[----:B------:R-:W-:-:S05]  /*27620*/  IADD3 R17, P2, R17, UR6, RZ ;  /* 0x0000000611117c10 */ /* 0x000fca000ff5e0ff */
        /* <DEDUP_REMOVED lines=11> */
[----:B0-----:R-:W2:Y:S04]  /*276e0*/  LDL.LU R13, [R1+0x5814] ;  /* 0x00581400010d7983 */ /* 0x001ea80000300800 */
[----:B------:R-:W3:Y:S01]  /*276f0*/  LDL.LU R121, [R1+0x25dc] ;  /* 0x0025dc0001797983 */ /* 0x000ee20000300800 */
[----:B------:R-:W-:-:S04]  /*27700*/  IADD3 R14, P5, R14, UR6, RZ ;  /* 0x000000060e0e7c10 */ /* 0x000fc8000ffbe0ff */
[----:B--2---:R-:W-:Y:S02]  /*27710*/  IADD3.X R13, R13, UR7, RZ, P5, !PT ;  /* 0x000000070d0d7c10 */ /* 0x004fe4000affe4ff */
[----:B---3--:R-:W-:-:S05]  /*27720*/  IADD3 R121, P5, R121, UR6, RZ ;  /* 0x0000000679797c10 */ /* 0x008fca000ffbe0ff */
[----:B------:R0:W-:Y:S04]  /*27730*/  STL [R1+0x25dc], R121 ;  /* 0x0025dc7901007387 */ /* 0x0001e80000100800 */
[----:B0-----:R-:W2:Y:S02]  /*27740*/  LDL.LU R121, [R1+0x2600] ;  /* 0x0026000001797983 */ /* 0x001ea40000300800 */
[----:B--2---:R-:W-:-:S05]  /*27750*/  IADD3.X R121, R121, UR7, RZ, P6, !PT ;  /* 0x0000000779797c10 */ /* 0x004fca000b7fe4ff */
[----:B------:R0:W-:Y:S04]  /*27760*/  STL [R1+0x2600], R121 ;  /* 0x0026007901007387 */ /* 0x0001e80000100800 */
[----:B0-----:R-:W2:Y:S02]  /*27770*/  LDL.LU R121, [R1+0x25d4] ;  /* 0x0025d40001797983 */ /* 0x001ea40000300800 */
[----:B--2---:R-:W-:-:S05]  /*27780*/  IADD3 R121, P6, R121, UR6, RZ ;  /* 0x0000000679797c10 */ /* 0x004fca000ffde0ff */
        /* <DEDUP_REMOVED lines=264> */
[----:B------:R-:W-:Y:S04]  /*28810*/  STL [R1+0x2474], R121 ;  /* 0x0024747901007387 */ /* 0x000fe80000100800 */
[----:B------:R-:W-:Y:S04]  /*28820*/  STL [R1+0x5810], R152 ;  /* 0x0058109801007387 */ /* 0x000fe80000100800 */
[----:B------:R-:W-:Y:S04]  /*28830*/  STL.64 [R1+0x5808], R150 ;  /* 0x0058089601007387 */ /* 0x000fe80000100a00 */
[----:B------:R-:W-:Y:S04]  /*28840*/  STL.64 [R1+0x5800], R148 ;  /* 0x0058009401007387 */ /* 0x000fe80000100a00 */
        /* <DEDUP_REMOVED lines=76> */
[----:B------:R-:W-:-:S02]  /*28d10*/  MOV R5, UR53 ;  /* 0x0000003500057c02 */ /* 0x000fc40008000f00 */
[----:B------:R-:W-:Y:S01]  /*28d20*/  MOV R4, UR52 ;  /* 0x0000003400047c02 */ /* 0x000fe20008000f00 */
[----:B------:R-:W-:Y:S01]  /*28d30*/  UIADD3.64 UR52, UR12, 0x100, URZ ;  /* 0x000001000c347897 */ /* 0x000fe2000fffe03f */
        /* <DEDUP_REMOVED lines=69> */
[----:B0-----:R0:W5:Y:S04]  /*29190*/  LDL.LU R152, [R1+0x5810] ;  /* 0x0058100001987983 */ /* 0x0011680000300800 */
[----:B------:R-:W2:Y:S04]  /*291a0*/  LDL.LU.64 R150, [R1+0x5808] ;  /* 0x0058080001967983 */ /* 0x000ea80000300a00 */
        /* <DEDUP_REMOVED lines=13> */
[----:B------:R-:W2:Y:S02]  /*29280*/  LDL.LU R121, [R1+0x2498] ;  /* 0x0024980001797983 */ /* 0x000ea40000300800 */
[----:B--2---:R-:W-:-:S05]  /*29290*/  IADD3.X R121, R121, UR7, RZ, P3, !PT ;  /* 0x0000000779797c10 */ /* 0x004fca0009ffe4ff */
[----:B------:R1:W-:Y:S04]  /*292a0*/  STL [R1+0x2498], R121 ;  /* 0x0024987901007387 */ /* 0x0003e80000100800 */
[----:B-1----:R-:W2:Y:S02]  /*292b0*/  LDL.LU R121, [R1+0x246c] ;  /* 0x00246c0001797983 */ /* 0x002ea40000300800 */
[----:B--2---:R-:W-:-:S05]  /*292c0*/  IADD3 R121, P3, R121, UR6, RZ ;  /* 0x0000000679797c10 */ /* 0x004fca000ff7e0ff */
[----:B------:R1:W-:Y:S04]  /*292d0*/  STL [R1+0x246c], R121 ;  /* 0x00246c7901007387 */ /* 0x0003e80000100800 */
[----:B-1----:R-:W2:Y:S02]  /*292e0*/  LDL.LU R121, [R1+0x2490] ;  /* 0x0024900001797983 */ /* 0x002ea40000300800 */
        /* <DEDUP_REMOVED lines=71> */
[----:B-1----:R-:W2:Y:S01]  /*29760*/  LDL.LU R121, [R1+0x2430] ;  /* 0x0024300001797983 */ /* 0x002ea20000300800 */
[----:B------:R-:W-:Y:S02]  /*29770*/  R2UR UR54, R24 ;  /* 0x00000000183672ca */ /* 0x000fe400000e0000 */
[----:B--2---:R-:W-:-:S05]  /*29780*/  IADD3.X R121, R121, UR7, RZ, P4, !PT ;  /* 0x0000000779797c10 */ /* 0x004fca000a7fe4ff */
[----:B------:R1:W-:Y:S04]  /*29790*/  STL [R1+0x2430], R121 ;  /* 0x0024307901007387 */ /* 0x0003e80000100800 */
[----:B------:R-:W-:Y:S04]  /*297a0*/  STL.64 [R1+0x5798], R150 ;  /* 0x0057989601007387 */ /* 0x000fe80000100a00 */
        /* <DEDUP_REMOVED lines=14> */
[----:B------:R-:W3:Y:S04]  /*29890*/  LDL.LU.64 R24, [R1+0xe00] ;  /* 0x000e000001187983 */ /* 0x000ee80000300a00 */
        /* <DEDUP_REMOVED lines=47> */
[----:B-1----:R-:W3:Y:S04]  /*29b90*/  LDL.LU.64 R120, [R1+0xf80] ;  /* 0x000f800001787983 */ /* 0x002ee80000300a00 */
[----:B--2---:R-:W3:Y:S04]  /*29ba0*/  LDL.LU.64 R122, [R1+0xf88] ;  /* 0x000f8800017a7983 */ /* 0x004ee80000300a00 */
        /* <DEDUP_REMOVED lines=13> */
[----:B------:R-:W3:Y:S01]  /*29c80*/  LDL.LU.64 R150, [R1+0xff8] ;  /* 0x000ff80001967983 */ /* 0x000ee20000300a00 */
[----:B------:R-:W-:Y:S01]  /*29c90*/  UMOV UR56, UR52 ;  /* 0x0000003400387c82 */ /* 0x000fe20008000000 */
[----:B------:R-:W-:Y:S01]  /*29ca0*/  UMOV UR57, UR53 ;  /* 0x0000003500397c82 */ /* 0x000fe20008000000 */
[----:B------:R-:W-:Y:S01]  /*29cb0*/  UMOV UR58, UR26 ;  /* 0x0000001a003a7c82 */ /* 0x000fe20008000000 */
[----:B------:R-:W-:Y:S01]  /*29cc0*/  UMOV UR59, UR27 ;  /* 0x0000001b003b7c82 */ /* 0x000fe20008000000 */
[----:B---3--:R-:W-:-:S06]  /*29cd0*/  WARPGROUP.ARRIVE ;  /* 0x00000000000079c5 */ /* 0x008fcc0000000000 */
        /* <DEDUP_REMOVED lines=66> */
[----:B-1----:R-:W2:Y:S04]  /*2a100*/  LDL.LU.64 R150, [R1+0x5798] ;  /* 0x0057980001967983 */ /* 0x002ea80000300a00 */
        /* <DEDUP_REMOVED lines=1234> */
[----:B------:R-:W2:Y:S04]  /*2ee30*/  LDL.LU.64 R124, [R1+0x54d8] ;  /* 0x0054d800017c7983 */ /* 0x000ea80000300a00 */
[----:B------:R-:W3:Y:S04]  /*2ee40*/  LDL.LU.64 R122, [R1+0x54d0] ;  /* 0x0054d000017a7983 */ /* 0x000ee80000300a00 */
[----:B------:R-:W4:Y:S02]  /*2ee50*/  LDL.LU R121, [R1+0x2618] ;  /* 0x0026180001797983 */ /* 0x000f240000300800 */
[----:B----4-:R-:W-:-:S05]  /*2ee60*/  IADD3.X R121, R121, UR54, RZ, P6, !PT ;  /* 0x0000003679797c10 */ /* 0x010fca000b7fe4ff */
[----:B------:R1:W-:Y:S04]  /*2ee70*/  STL [R1+0x2618], R121 ;  /* 0x0026187901007387 */ /* 0x0003e80000100800 */
[----:B-1----:R-:W4:Y:S02]  /*2ee80*/  LDL.LU R121, [R1+0x2210] ;  /* 0x0022100001797983 */ /* 0x002f240000300800 */
[----:B----4-:R-:W-:-:S05]  /*2ee90*/  IADD3 R121, P6, R121, UR5, RZ ;  /* 0x0000000579797c10 */ /* 0x010fca000ffde0ff */
[----:B------:R1:W-:Y:S04]  /*2eea0*/  STL [R1+0x2210], R121 ;  /* 0x0022107901007387 */ /* 0x0003e80000100800 */
[----:B-1----:R-:W4:Y:S02]  /*2eeb0*/  LDL.LU R121, [R1+0x2614] ;  /* 0x0026140001797983 */ /* 0x002f240000300800 */
        /* <DEDUP_REMOVED lines=62> */
[----:B-1----:R-:W4:Y:S01]  /*2f2a0*/  LDL.LU R121, [R1+0x21b8] ;  /* 0x0021b80001797983 */ /* 0x002f220000300800 */
[----:B---3--:R-:W-:Y:S02]  /*2f2b0*/  IMAD.MOV.U32 R252, RZ, RZ, R122 ;  /* 0x000000fffffc7224 */ /* 0x008fe400078e007a */
[----:B------:R-:W-:Y:S02]  /*2f2c0*/  IMAD.MOV.U32 R251, RZ, RZ, R123 ;  /* 0x000000fffffb7224 */ /* 0x000fe400078e007b */
[----:B--2---:R-:W-:Y:S01]  /*2f2d0*/  IMAD.MOV.U32 R250, RZ, RZ, R124 ;  /* 0x000000fffffa7224 */ /* 0x004fe200078e007c */
[----:B----4-:R-:W-:-:S05]  /*2f2e0*/  IADD3 R121, P5, R121, UR5, RZ ;  /* 0x0000000579797c10 */ /* 0x010fca000ffbe0ff */
[----:B------:R1:W-:Y:S04]  /*2f2f0*/  STL [R1+0x21b8], R121 ;  /* 0x0021b87901007387 */ /* 0x0003e80000100800 */
        /* <DEDUP_REMOVED lines=63> */
[----:B------:R-:W3:Y:S04]  /*2f6f0*/  LDL.LU.64 R122, [R1+0x388] ;  /* 0x00038800017a7983 */ /* 0x000ee80000300a00 */
        /* <DEDUP_REMOVED lines=18> */
[----:B------:R-:W-:-:S02]  /*2f820*/  IADD3.X R250, R250, UR54, RZ, P6, !PT ;  /* 0x00000036fafa7c10 */ /* 0x000fc4000b7fe4ff */
[----:B------:R-:W-:Y:S02]  /*2f830*/  IADD3 R251, P6, R251, UR5, RZ ;  /* 0x00000005fbfb7c10 */ /* 0x000fe4000ffde0ff */
[----:B------:R-:W-:Y:S01]  /*2f840*/  IADD3.X R252, R252, UR54, RZ, P1, !PT ;  /* 0x00000036fcfc7c10 */ /* 0x000fe20008ffe4ff */
[----:B------:R-:W-:Y:S01]  /*2f850*/  STL [R1+0x21dc], R250 ;  /* 0x0021dcfa01007387 */ /* 0x000fe20000100800 */
[----:B---3--:R-:W-:-:S06]  /*2f860*/  WARPGROUP.ARRIVE ;  /* 0x00000000000079c5 */ /* 0x008fcc0000000000 */
[----:B------:R-:W-:Y:S03]  /*2f870*/  QGMMA.64x256x32.F32.E4M3.E4M3 R24, gdesc[UR40], R24, gsb0 ;  /* 0x03e00000281879f3 */ /* 0x000fe60008000818 */
[----:B------:R-:W-:Y:S02]  /*2f880*/  WARPGROUP.DEPBAR.LE gsb0, 0x0 ;  /* 0x00008000000079c5 */ /* 0x000fe40000010000 */
[----:B------:R-:W-:Y:S04]  /*2f890*/  STL.64 [R1+0x200], R24 ;  /* 0x0002001801007387 */ /* 0x000fe80000100a00 */
[----:B------:R-:W-:Y:S04]  /*2f8a0*/  STL [R1+0x21b0], R251 ;  /* 0x0021b0fb01007387 */ /* 0x000fe80000100800 */
[----:B------:R-:W-:Y:S04]  /*2f8b0*/  STL.64 [R1+0x208], R26 ;  /* 0x0002081a01007387 */ /* 0x000fe80000100a00 */
[----:B------:R-:W-:Y:S04]  /*2f8c0*/  STL [R1+0x21d4], R252 ;  /* 0x0021d4fc01007387 */ /* 0x000fe80000100800 */
        /* <DEDUP_REMOVED lines=76> */
[----:B------:R-:W4:Y:S04]  /*2fd90*/  LDL.LU.64 R24, [R1] ;  /* 0x0000000001187983 */ /* 0x000f280000300a00 */
        /* <DEDUP_REMOVED lines=48> */
[----:B------:R-:W4:Y:S01]  /*300a0*/  LDL.LU.64 R122, [R1+0x188] ;  /* 0x00018800017a7983 */ /* 0x000f220000300a00 */
[----:B--2---:R-:W-:-:S02]  /*300b0*/  IMAD.MOV.U32 R227, RZ, RZ, R150 ;  /* 0x000000ffffe37224 */ /* 0x004fc400078e0096 */
[----:B---3--:R-:W-:Y:S02]  /*300c0*/  IMAD.MOV.U32 R229, RZ, RZ, R148 ;  /* 0x000000ffffe57224 */ /* 0x008fe400078e0094 */
[----:B----4-:R-:W-:Y:S02]  /*300d0*/  IMAD.MOV.U32 R231, RZ, RZ, R146 ;  /* 0x000000ffffe77224 */ /* 0x010fe400078e0092 */
[----:B------:R-:W-:Y:S02]  /*300e0*/  IMAD.MOV.U32 R233, RZ, RZ, R144 ;  /* 0x000000ffffe97224 */ /* 0x000fe400078e0090 */
[----:B------:R-:W-:Y:S02]  /*300f0*/  IMAD.MOV.U32 R235, RZ, RZ, R142 ;  /* 0x000000ffffeb7224 */ /* 0x000fe400078e008e */
[----:B------:R-:W-:Y:S02]  /*30100*/  IMAD.MOV.U32 R237, RZ, RZ, R140 ;  /* 0x000000ffffed7224 */ /* 0x000fe400078e008c */
[----:B------:R-:W-:-:S02]  /*30110*/  IMAD.MOV.U32 R239, RZ, RZ, R138 ;  /* 0x000000ffffef7224 */ /* 0x000fc400078e008a */
[----:B------:R-:W-:Y:S02]  /*30120*/  IMAD.MOV.U32 R241, RZ, RZ, R136 ;  /* 0x000000fffff17224 */ /* 0x000fe400078e0088 */
[----:B------:R-:W-:Y:S02]  /*30130*/  IMAD.MOV.U32 R243, RZ, RZ, R134 ;  /* 0x000000fffff37224 */ /* 0x000fe400078e0086 */
[----:B------:R-:W-:Y:S02]  /*30140*/  IMAD.MOV.U32 R245, RZ, RZ, R132 ;  /* 0x000000fffff57224 */ /* 0x000fe400078e0084 */
[----:B------:R-:W-:Y:S02]  /*30150*/  IMAD.MOV.U32 R247, RZ, RZ, R130 ;  /* 0x000000fffff77224 */ /* 0x000fe400078e0082 */
[----:B------:R-:W-:Y:S02]  /*30160*/  IMAD.MOV.U32 R249, RZ, RZ, R128 ;  /* 0x000000fffff97224 */ /* 0x000fe400078e0080 */
[----:B------:R-:W-:-:S02]  /*30170*/  IMAD.MOV.U32 R251, RZ, RZ, R126 ;  /* 0x000000fffffb7224 */ /* 0x000fc400078e007e */
[----:B------:R-:W-:Y:S02]  /*30180*/  IMAD.MOV.U32 R252, RZ, RZ, R125 ;  /* 0x000000fffffc7224 */ /* 0x000fe400078e007d */
[----:B------:R-:W-:Y:S01]  /*30190*/  IMAD.MOV.U32 R250, RZ, RZ, R127 ;  /* 0x000000fffffa7224 */ /* 0x000fe200078e007f */
[----:B------:R-:W2:Y:S01]  /*301a0*/  LDL.LU.64 R124, [R1+0x190] ;  /* 0x00019000017c7983 */ /* 0x000ea20000300a00 */
[----:B------:R-:W-:-:S03]  /*301b0*/  IMAD.MOV.U32 R248, RZ, RZ, R129 ;  /* 0x000000fffff87224 */ /* 0x000fc600078e0081 */
        /* <DEDUP_REMOVED lines=22> */
[----:B------:R-:W2:Y:S04]  /*30320*/  LDL.LU.64 R148, [R1+0x1f0] ;  /* 0x0001f00001947983 */ /* 0x000ea80000300a00 */
[----:B------:R-:W2:Y:S01]  /*30330*/  LDL.LU.64 R150, [R1+0x1f8] ;  /* 0x0001f80001967983 */ /* 0x000ea20000300a00 */
[----:B------:R-:W-:Y:S01]  /*30340*/  UMOV UR46, UR10 ;  /* 0x0000000a002e7c82 */ /* 0x000fe20008000000 */
[----:B------:R-:W-:Y:S01]  /*30350*/  UMOV UR47, UR11 ;  /* 0x0000000b002f7c82 */ /* 0x000fe20008000000 */
[----:B------:R-:W-:Y:S02]  /*30360*/  IADD3 R226, P1, R226, UR5, RZ ;  /* 0x00000005e2e27c10 */ /* 0x000fe4000ff3e0ff */
[----:B------:R-:W-:Y:S02]  /*30370*/  IADD3.X R227, R227, UR54, RZ, P2, !PT ;  /* 0x00000036e3e37c10 */ /* 0x000fe400097fe4ff */
[----:B------:R-:W-:-:S02]  /*30380*/  IADD3 R228, P2, R228, UR5, RZ ;  /* 0x00000005e4e47c10 */ /* 0x000fc4000ff5e0ff */
[----:B------:R-:W-:Y:S02]  /*30390*/  IADD3.X R229, R229, UR54, RZ, P3, !PT ;  /* 0x00000036e5e57c10 */ /* 0x000fe40009ffe4ff */
[----:B------:R-:W-:Y:S01]  /*303a0*/  IADD3 R230, P3, R230, UR5, RZ ;  /* 0x00000005e6e67c10 */ /* 0x000fe2000ff7e0ff */
[----:B------:R-:W-:Y:S01]  /*303b0*/  STL [R1+0x21a8], R226 ;  /* 0x0021a8e201007387 */ /* 0x000fe20000100800 */
[----:B------:R-:W-:-:S03]  /*303c0*/  IADD3.X R231, R231, UR54, RZ, P4, !PT ;  /* 0x00000036e7e77c10 */ /* 0x000fc6000a7fe4ff */
[----:B------:R-:W-:Y:S01]  /*303d0*/  STL [R1+0x21cc], R227 ;  /* 0x0021cce301007387 */ /* 0x000fe20000100800 */
[----:B------:R-:W-:-:S03]  /*303e0*/  IADD3 R232, P4, R232, UR5, RZ ;  /* 0x00000005e8e87c10 */ /* 0x000fc6000ff9e0ff */
        /* <DEDUP_REMOVED lines=36> */
[----:B------:R-:W-:Y:S04]  /*30630*/  STL [R1+0x2158], R246 ;  /* 0x002158f601007387 */ /* 0x000fe80000100800 */
[----:B------:R-:W-:Y:S01]  /*30640*/  STL [R1+0x217c], R247 ;  /* 0x00217cf701007387 */ /* 0x000fe20000100800 */
[----:B------:R-:W-:-:S03]  /*30650*/  IADD3.X R251, R251, UR54, RZ, P2, !PT ;  /* 0x00000036fbfb7c10 */ /* 0x000fc600097fe4ff */
[----:B------:R-:W-:Y:S01]  /*30660*/  STL [R1+0x2150], R248 ;  /* 0x002150f801007387 */ /* 0x000fe20000100800 */
[----:B------:R-:W-:-:S03]  /*30670*/  IADD3 R252, P2, R252, UR5, RZ ;  /* 0x00000005fcfc7c10 */ /* 0x000fc6000ff5e0ff */
[----:B------:R-:W-:Y:S04]  /*30680*/  STL [R1+0x2174], R249 ;  /* 0x002174f901007387 */ /* 0x000fe80000100800 */
[----:B------:R-:W-:Y:S01]  /*30690*/  STL [R1+0x2148], R250 ;  /* 0x002148fa01007387 */ /* 0x000fe20000100800 */
[----:B--2---:R-:W-:-:S06]  /*306a0*/  WARPGROUP.ARRIVE ;  /* 0x00000000000079c5 */ /* 0x004fcc0000000000 */
[----:B------:R-:W-:Y:S03]  /*306b0*/  QGMMA.64x256x32.F32.E4M3.E4M3 R24, gdesc[UR44], R24, gsb0 ;  /* 0x03e000002c1879f3 */ /* 0x000fe60008000818 */
[----:B------:R-:W-:Y:S02]  /*306c0*/  WARPGROUP.DEPBAR.LE gsb0, 0x0 ;  /* 0x00008000000079c5 */ /* 0x000fe40000010000 */
[----:B------:R-:W-:Y:S04]  /*306d0*/  STL.64 [R1], R24 ;  /* 0x0000001801007387 */ /* 0x000fe80000100a00 */
        /* <DEDUP_REMOVED lines=68> */
[----:B------:R-:W2:Y:S04]  /*30b20*/  LDL.LU.64 R144, [R1+0x5440] ;  /* 0x0054400001907983 */ /* 0x000ea80000300a00 */
        /* <DEDUP_REMOVED lines=60> */
[----:B---3--:R-:W-:-:S02]  /*30ef0*/  IADD3.X R125, R125, UR54, RZ, P3, !PT ;  /* 0x000000367d7d7c10 */ /* 0x008fc40009ffe4ff */
[----:B--2---:R-:W-:Y:S02]  /*30f00*/  IADD3 R126, P3, R126, UR5, RZ ;  /* 0x000000057e7e7c10 */ /* 0x004fe4000ff7e0ff */
[----:B------:R-:W-:Y:S02]  /*30f10*/  IADD3.X R127, R127, UR54, RZ, P4, !PT ;  /* 0x000000367f7f7c10 */ /* 0x000fe4000a7fe4ff */
[----:B----4-:R-:W-:Y:S01]  /*30f20*/  IADD3 R128, P4, R128, UR5, RZ ;  /* 0x0000000580807c10 */ /* 0x010fe2000ff9e0ff */
[----:B------:R1:W-:Y:S01]  /*30f30*/  STL [R1+0x2164], R125 ;  /* 0x0021647d01007387 */ /* 0x0003e20000100800 */
[----:B------:R-:W-:Y:S02]  /*30f40*/  IADD3.X R129, R129, UR54, RZ, P5, !PT ;  /* 0x0000003681817c10 */ /* 0x000fe4000affe4ff */
[----:B------:R-:W-:Y:S02]  /*30f50*/  IADD3 R130, P5, R130, UR5, RZ ;  /* 0x0000000582827c10 */ /* 0x000fe4000ffbe0ff */
[----:B------:R-:W-:Y:S01]  /*30f60*/  IADD3.X R131, R131, UR54, RZ, P6, !PT ;  /* 0x0000003683837c10 */ /* 0x000fe2000b7fe4ff */
[----:B-1----:R-:W2:Y:S04]  /*30f70*/  LDL.LU R125, [R1+0x5258] ;  /* 0x00525800017d7983 */ /* 0x002ea80000300800 */
[----:B------:R1:W-:Y:S01]  /*30f80*/  STL [R1+0x2138], R126 ;  /* 0x0021387e01007387 */ /* 0x0003e20000100800 */
[----:B------:R-:W-:-:S02]  /*30f90*/  IADD3 R132, P6, R132, UR5, RZ ;  /* 0x0000000584847c10 */ /* 0x000fc4000ffde0ff */
[----:B------:R-:W-:Y:S01]  /*30fa0*/  IADD3.X R133, R133, UR54, RZ, P1, !PT ;  /* 0x0000003685857c10 */ /* 0x000fe20008ffe4ff */
[----:B-1----:R-:W2:Y:S04]  /*30fb0*/  LDL.LU R126, [R1+0x5254] ;  /* 0x00525400017e7983 */ /* 0x002ea80000300800 */
[----:B------:R1:W-:Y:S01]  /*30fc0*/  STL [R1+0x215c], R127 ;  /* 0x00215c7f01007387 */ /* 0x0003e20000100800 */
[----:B------:R-:W-:-:S03]  /*30fd0*/  IADD3 R134, P1, R134, UR5, RZ ;  /* 0x0000000586867c10 */ /* 0x000fc6000ff3e0ff */
[----:B-1----:R-:W2:Y:S04]  /*30fe0*/  LDL.LU R127, [R1+0x5250] ;  /* 0x00525000017f7983 */ /* 0x002ea80000300800 */
[----:B------:R1:W-:Y:S01]  /*30ff0*/  STL [R1+0x2130], R128 ;  /* 0x0021308001007387 */ /* 0x0003e20000100800 */
[----:B------:R-:W-:-:S03]  /*31000*/  IADD3.X R135, R135, UR54, RZ, P2, !PT ;  /* 0x0000003687877c10 */ /* 0x000fc600097fe4ff */
        /* <DEDUP_REMOVED lines=37> */
[----:B------:R1:W-:Y:S04]  /*31260*/  STL [R1+0x2124], R141 ;  /* 0x0021248d01007387 */ /* 0x0003e80000100800 */
        /* <DEDUP_REMOVED lines=13> */
[----:B------:R-:W3:Y:S01]  /*31340*/  LDL.LU R250, [R1+0x20d0] ;  /* 0x0020d00001fa7983 */ /* 0x000ee20000300800 */
[----:B------:R-:W-:-:S02]  /*31350*/  IADD3 R148, P2, R148, UR5, RZ ;  /* 0x0000000594947c10 */ /* 0x000fc4000ff5e0ff */
[----:B------:R-:W-:Y:S02]  /*31360*/  IADD3.X R149, R149, UR54, RZ, P3, !PT ;  /* 0x0000003695957c10 */ /* 0x000fe40009ffe4ff */
[----:B------:R-:W-:Y:S01]  /*31370*/  IADD3 R150, P3, R150, UR5, RZ ;  /* 0x0000000596967c10 */ /* 0x000fe2000ff7e0ff */
[----:B------:R1:W-:Y:S01]  /*31380*/  STL [R1+0x20e0], R148 ;  /* 0x0020e09401007387 */ /* 0x0003e20000100800 */
[----:B------:R-:W-:-:S03]  /*31390*/  IADD3.X R151, R151, UR54, RZ, P4, !PT ;  /* 0x0000003697977c10 */ /* 0x000fc6000a7fe4ff */
[----:B-1----:R-:W2:Y:S04]  /*313a0*/  LDL.LU R148, [R1+0x51fc] ;  /* 0x0051fc0001947983 */ /* 0x002ea80000300800 */
[----:B------:R1:W-:Y:S04]  /*313b0*/  STL [R1+0x2104], R149 ;  /* 0x0021049501007387 */ /* 0x0003e80000100800 */
[----:B-1----:R-:W2:Y:S04]  /*313c0*/  LDL.LU R149, [R1+0x51f8] ;  /* 0x0051f80001957983 */ /* 0x002ea80000300800 */
[----:B------:R-:W4:Y:S04]  /*313d0*/  LDL.LU R248, [R1+0x20f4] ;  /* 0x0020f40001f87983 */ /* 0x000f280000300800 */
[----:B------:R-:W2:Y:S04]  /*313e0*/  LDL.LU R251, [R1+0x20c8] ;  /* 0x0020c80001fb7983 */ /* 0x000ea80000300800 */
[----:B------:R1:W-:Y:S04]  /*313f0*/  STL [R1+0x20d8], R150 ;  /* 0x0020d89601007387 */ /* 0x0003e80000100800 */
[----:B-1----:R-:W2:Y:S04]  /*31400*/  LDL.LU R150, [R1+0x51f4] ;  /* 0x0051f40001967983 */ /* 0x002ea80000300800 */
[----:B------:R1:W-:Y:S04]  /*31410*/  STL [R1+0x20fc], R151 ;  /* 0x0020fc9701007387 */ /* 0x0003e80000100800 */
[----:B-1----:R-:W2:Y:S04]  /*31420*/  LDL.LU R151, [R1+0x51f0] ;  /* 0x0051f00001977983 */ /* 0x002ea80000300800 */
        /* <DEDUP_REMOVED lines=23> */
[----:B------:R-:W2:Y:S01]  /*315a0*/  LDL.LU R247, [R1+0x2068] ;  /* 0x0020680001f77983 */ /* 0x000ea20000300800 */
[----:B---3--:R-:W-:-:S05]  /*315b0*/  IADD3 R250, P4, R250, UR5, RZ ;  /* 0x00000005fafa7c10 */ /* 0x008fca000ff9e0ff */
[----:B------:R1:W-:Y:S04]  /*315c0*/  STL [R1+0x20d0], R250 ;  /* 0x0020d0fa01007387 */ /* 0x0003e80000100800 */
[----:B-1----:R-:W3:Y:S01]  /*315d0*/  LDL.LU R250, [R1+0x208c] ;  /* 0x00208c0001fa7983 */ /* 0x002ee20000300800 */
[----:B----4-:R-:W-:Y:S02]  /*315e0*/  IADD3.X R248, R248, UR54, RZ, P5, !PT ;  /* 0x00000036f8f87c10 */ /* 0x010fe4000affe4ff */
[----:B--2---:R-:W-:-:S03]  /*315f0*/  IADD3 R251, P5, R251, UR5, RZ ;  /* 0x00000005fbfb7c10 */ /* 0x004fc6000ffbe0ff */
[----:B------:R1:W-:Y:S04]  /*31600*/  STL [R1+0x20f4], R248 ;  /* 0x0020f4f801007387 */ /* 0x0003e80000100800 */
[----:B-1----:R-:W2:Y:S04]  /*31610*/  LDL.LU R248, [R1+0x2060] ;  /* 0x0020600001f87983 */ /* 0x002ea80000300800 */
[----:B------:R1:W-:Y:S01]  /*31620*/  STL [R1+0x20c8], R251 ;  /* 0x0020c8fb01007387 */ /* 0x0003e20000100800 */
[----:B------:R-:W-:-:S03]  /*31630*/  IADD3.X R252, R252, UR54, RZ, P6, !PT ;  /* 0x00000036fcfc7c10 */ /* 0x000fc6000b7fe4ff */
[----:B-1----:R-:W4:Y:S04]  /*31640*/  LDL.LU R251, [R1+0x2084] ;  /* 0x0020840001fb7983 */ /* 0x002f280000300800 */
[----:B------:R1:W-:Y:S01]  /*31650*/  STL [R1+0x20ec], R252 ;  /* 0x0020ecfc01007387 */ /* 0x0003e20000100800 */
[----:B------:R-:W-:Y:S02]  /*31660*/  IADD3 R226, P6, R226, UR5, RZ ;  /* 0x00000005e2e27c10 */ /* 0x000fe4000ffde0ff */
[----:B------:R-:W-:Y:S02]  /*31670*/  IADD3.X R227, R227, UR54, RZ, P1, !PT ;  /* 0x00000036e3e37c10 */ /* 0x000fe40008ffe4ff */
[----:B------:R-:W-:Y:S02]  /*31680*/  IADD3 R228, P1, R228, UR5, RZ ;  /* 0x00000005e4e47c10 */ /* 0x000fe4000ff3e0ff */
[----:B------:R-:W-:Y:S01]  /*31690*/  IADD3.X R229, R229, UR54, RZ, P2, !PT ;  /* 0x00000036e5e57c10 */ /* 0x000fe200097fe4ff */
[----:B-1----:R-:W4:Y:S01]  /*316a0*/  LDL.LU R252, [R1+0x2058] ;  /* 0x0020580001fc7983 */ /* 0x002f220000300800 */
        /* <DEDUP_REMOVED lines=32> */
[----:B------:R-:W-:-:S03]  /*318b0*/  IADD3.X R245, R245, UR54, RZ, P4, !PT ;  /* 0x00000036f5f57c10 */ /* 0x000fc6000a7fe4ff */
[----:B------:R-:W-:Y:S01]  /*318c0*/  STL [R1+0x2080], R242 ;  /* 0x002080f201007387 */ /* 0x000fe20000100800 */
[----:B------:R-:W-:-:S03]  /*318d0*/  IADD3 R246, P4, R246, UR5, RZ ;  /* 0x00000005f6f67c10 */ /* 0x000fc6000ff9e0ff */
[----:B------:R-:W-:Y:S04]  /*318e0*/  STL [R1+0x20a4], R243 ;  /* 0x0020a4f301007387 */ /* 0x000fe80000100800 */
[----:B------:R-:W-:Y:S01]  /*318f0*/  STL [R1+0x2078], R244 ;  /* 0x002078f401007387 */ /* 0x000fe20000100800 */
[----:B------:R-:W-:-:S03]  /*31900*/  IADD3 R247, P5, R247, UR5, RZ ;  /* 0x00000005f7f77c10 */ /* 0x000fc6000ffbe0ff */
[----:B------:R1:W-:Y:S04]  /*31910*/  STL [R1+0x2094], R249 ;  /* 0x002094f901007387 */ /* 0x0003e80000100800 */
[----:B------:R-:W-:Y:S04]  /*31920*/  STL [R1+0x209c], R245 ;  /* 0x00209cf501007387 */ /* 0x000fe80000100800 */
[----:B-1----:R-:W4:Y:S04]  /*31930*/  LDL.LU R249, [R1+0x207c] ;  /* 0x00207c0001f97983 */ /* 0x002f280000300800 */
[----:B------:R-:W-:Y:S04]  /*31940*/  STL [R1+0x2070], R246 ;  /* 0x002070f601007387 */ /* 0x000fe80000100800 */
[----:B------:R1:W-:Y:S04]  /*31950*/  STL [R1+0x2068], R247 ;  /* 0x002068f701007387 */ /* 0x0003e80000100800 */
[----:B-1----:R-:W4:Y:S01]  /*31960*/  LDL.LU R247, [R1+0x2050] ;  /* 0x0020500001f77983 */ /* 0x002f220000300800 */
[----:B---3--:R-:W-:-:S05]  /*31970*/  IADD3.X R250, R250, UR54, RZ, P6, !PT ;  /* 0x00000036fafa7c10 */ /* 0x008fca000b7fe4ff */
[----:B------:R1:W-:Y:S04]  /*31980*/  STL [R1+0x208c], R250 ;  /* 0x00208cfa01007387 */ /* 0x0003e80000100800 */
[----:B-1----:R-:W3:Y:S01]  /*31990*/  LDL.LU R250, [R1+0x2074] ;  /* 0x0020740001fa7983 */ /* 0x002ee20000300800 */
[----:B--2---:R-:W-:Y:S02]  /*319a0*/  IADD3 R248, P6, R248, UR5, RZ ;  /* 0x00000005f8f87c10 */ /* 0x004fe4000ffde0ff */
[----:B----4-:R-:W-:-:S05]  /*319b0*/  IADD3.X R251, R251, UR54, RZ, P1, !PT ;  /* 0x00000036fbfb7c10 */ /* 0x010fca0008ffe4ff */
[----:B------:R1:W-:Y:S01]  /*319c0*/  STL [R1+0x2084], R251 ;  /* 0x002084fb01007387 */ /* 0x0003e20000100800 */
[----:B------:R-:W-:-:S03]  /*319d0*/  IADD3 R252, P1, R252, UR5, RZ ;  /* 0x00000005fcfc7c10 */ /* 0x000fc6000ff3e0ff */
[----:B-1----:R-:W2:Y:S04]  /*319e0*/  LDL.LU R251, [R1+0x2048] ;  /* 0x0020480001fb7983 */ /* 0x002ea80000300800 */
[----:B------:R-:W-:Y:S04]  /*319f0*/  STL [R1+0x2060], R248 ;  /* 0x002060f801007387 */ /* 0x000fe80000100800 */
[----:B------:R-:W4:Y:S04]  /*31a00*/  LDL.LU R226, [R1+0x206c] ;  /* 0x00206c0001e27983 */ /* 0x000f280000300800 */
[----:B------:R-:W4:Y:S04]  /*31a10*/  LDL.LU R227, [R1+0x2040] ;  /* 0x0020400001e37983 */ /* 0x000f280000300800 */
[----:B------:R-:W4:Y:S04]  /*31a20*/  LDL.LU R228, [R1+0x2064] ;  /* 0x0020640001e47983 */ /* 0x000f280000300800 */
[----:B------:R1:W-:Y:S04]  /*31a30*/  STL [R1+0x2058], R252 ;  /* 0x002058fc01007387 */ /* 0x0003e80000100800 */
[----:B------:R-:W4:Y:S04]  /*31a40*/  LDL.LU R229, [R1+0x2038] ;  /* 0x0020380001e57983 */ /* 0x000f280000300800 */
        /* <DEDUP_REMOVED lines=17> */
[----:B-1----:R-:W4:Y:S04]  /*31b60*/  LDL.LU R252, [R1+0x1ff0] ;  /* 0x001ff00001fc7983 */ /* 0x002f280000300800 */
[----:B------:R-:W4:Y:S01]  /*31b70*/  LDL.LU R248, [R1+0x2014] ;  /* 0x0020140001f87983 */ /* 0x000f220000300800 */
[----:B------:R-:W-:-:S05]  /*31b80*/  IADD3.X R249, R249, UR54, RZ, P2, !PT ;  /* 0x00000036f9f97c10 */ /* 0x000fca00097fe4ff */
[----:B------:R1:W-:Y:S01]  /*31b90*/  STL [R1+0x207c], R249 ;  /* 0x00207cf901007387 */ /* 0x0003e20000100800 */
[----:B------:R-:W-:-:S03]  /*31ba0*/  IADD3 R247, P2, R247, UR5, RZ ;  /* 0x00000005f7f77c10 */ /* 0x000fc6000ff5e0ff */
[----:B-1----:R-:W4:Y:S04]  /*31bb0*/  LDL.LU R249, [R1+0x1fe8] ;  /* 0x001fe80001f97983 */ /* 0x002f280000300800 */
[----:B------:R1:W-:Y:S04]  /*31bc0*/  STL [R1+0x2050], R247 ;  /* 0x002050f701007387 */ /* 0x0003e80000100800 */
[----:B-1----:R-:W4:Y:S01]  /*31bd0*/  LDL.LU R247, [R1+0x200c] ;  /* 0x00200c0001f77983 */ /* 0x002f220000300800 */
[----:B---3--:R-:W-:-:S05]  /*31be0*/  IADD3.X R250, R250, UR54, RZ, P3, !PT ;  /* 0x00000036fafa7c10 */ /* 0x008fca0009ffe4ff */
[----:B------:R1:W-:Y:S04]  /*31bf0*/  STL [R1+0x2074], R250 ;  /* 0x002074fa01007387 */ /* 0x0003e80000100800 */
[----:B-1----:R-:W3:Y:S01]  /*31c00*/  LDL.LU R250, [R1+0x1fe0] ;  /* 0x001fe00001fa7983 */ /* 0x002ee20000300800 */
[----:B--2---:R-:W-:Y:S02]  /*31c10*/  IADD3 R251, P3, R251, UR5, RZ ;  /* 0x00000005fbfb7c10 */ /* 0x004fe4000ff7e0ff */
[----:B----4-:R-:W-:Y:S02]  /*31c20*/  IADD3.X R226, R226, UR54, RZ, P4, !PT ;  /* 0x00000036e2e27c10 */ /* 0x010fe4000a7fe4ff */
[----:B------:R-:W-:Y:S02]  /*31c30*/  IADD3 R227, P4, R227, UR5, RZ ;  /* 0x00000005e3e37c10 */ /* 0x000fe4000ff9e0ff */
[----:B------:R-:W-:Y:S01]  /*31c40*/  IADD3.X R228, R228, UR54, RZ, P5, !PT ;  /* 0x00000036e4e47c10 */ /* 0x000fe2000affe4ff */
[----:B------:R1:W-:Y:S01]  /*31c50*/  STL [R1+0x2048], R251 ;  /* 0x002048fb01007387 */ /* 0x0003e20000100800 */
[----:B------:R-:W-:-:S02]  /*31c60*/  IADD3 R229, P5, R229, UR5, RZ ;  /* 0x00000005e5e57c10 */ /* 0x000fc4000ffbe0ff */
[----:B------:R-:W-:Y:S02]  /*31c70*/  IADD3.X R230, R230, UR54, RZ, P6, !PT ;  /* 0x00000036e6e67c10 */ /* 0x000fe4000b7fe4ff */
[----:B------:R-:W-:Y:S02]  /*31c80*/  IADD3 R231, P6, R231, UR5, RZ ;  /* 0x00000005e7e77c10 */ /* 0x000fe4000ffde0ff */
[----:B------:R-:W-:Y:S02]  /*31c90*/  IADD3.X R232, R232, UR54, RZ, P1, !PT ;  /* 0x00000036e8e87c10 */ /* 0x000fe40008ffe4ff */
[----:B------:R-:W-:Y:S01]  /*31ca0*/  IADD3 R233, P1, R233, UR5, RZ ;  /* 0x00000005e9e97c10 */ /* 0x000fe2000ff3e0ff */
[----:B-1----:R-:W2:Y:S04]  /*31cb0*/  LDL.LU R251, [R1+0x2004] ;  /* 0x0020040001fb7983 */ /* 0x002ea80000300800 */
[----:B------:R-:W-:Y:S04]  /*31cc0*/  STL [R1+0x206c], R226 ;  /* 0x00206ce201007387 */ /* 0x000fe80000100800 */
[----:B------:R-:W-:Y:S04]  /*31cd0*/  STL [R1+0x2040], R227 ;  /* 0x002040e301007387 */ /* 0x000fe80000100800 */
[----:B------:R-:W-:Y:S04]  /*31ce0*/  STL [R1+0x2064], R228 ;  /* 0x002064e401007387 */ /* 0x000fe80000100800 */
        /* <DEDUP_REMOVED lines=21> */
[----:B------:R-:W-:Y:S02]  /*31e40*/  IADD3.X R244, R244, UR54, RZ, P1, !PT ;  /* 0x00000036f4f47c10 */ /* 0x000fe40008ffe4ff */
[----:B------:R-:W-:Y:S01]  /*31e50*/  IADD3.X R246, R246, UR54, RZ, P2, !PT ;  /* 0x00000036f6f67c10 */ /* 0x000fe200097fe4ff */
[----:B------:R-:W-:Y:S01]  /*31e60*/  STL [R1+0x2034], R240 ;  /* 0x002034f001007387 */ /* 0x000fe20000100800 */
[----:B------:R-:W-:-:S03]  /*31e70*/  IADD3 R252, P2, R252, UR5, RZ ;  /* 0x00000005fcfc7c10 */ /* 0x000fc6000ff5e0ff */
[----:B------:R-:W-:Y:S01]  /*31e80*/  STL [R1+0x2008], R241 ;  /* 0x002008f101007387 */ /* 0x000fe20000100800 */
[----:B------:R-:W-:-:S03]  /*31e90*/  IADD3 R245, P1, R245, UR5, RZ ;  /* 0x00000005f5f57c10 */ /* 0x000fc6000ff3e0ff */
[----:B------:R-:W-:Y:S04]  /*31ea0*/  STL [R1+0x202c], R242 ;  /* 0x00202cf201007387 */ /* 0x000fe80000100800 */
[----:B------:R-:W-:Y:S04]  /*31eb0*/  STL [R1+0x2000], R243 ;  /* 0x002000f301007387 */ /* 0x000fe80000100800 */
[----:B------:R-:W-:Y:S04]  /*31ec0*/  STL [R1+0x2024], R244 ;  /* 0x002024f401007387 */ /* 0x000fe80000100800 */
[----:B------:R1:W-:Y:S04]  /*31ed0*/  STL [R1+0x1ff0], R252 ;  /* 0x001ff0fc01007387 */ /* 0x0003e80000100800 */
[----:B------:R-:W-:Y:S01]  /*31ee0*/  STL [R1+0x1ff8], R245 ;  /* 0x001ff8f501007387 */ /* 0x000fe20000100800 */
[----:B------:R-:W-:-:S03]  /*31ef0*/  IADD3.X R248, R248, UR54, RZ, P3, !PT ;  /* 0x00000036f8f87c10 */ /* 0x000fc60009ffe4ff */
[----:B-1----:R-:W4:Y:S04]  /*31f00*/  LDL.LU R252, [R1+0x1fd8] ;  /* 0x001fd80001fc7983 */ /* 0x002f280000300800 */
[----:B------:R-:W-:Y:S04]  /*31f10*/  STL [R1+0x201c], R246 ;  /* 0x00201cf601007387 */ /* 0x000fe80000100800 */
[----:B------:R1:W-:Y:S01]  /*31f20*/  STL [R1+0x2014], R248 ;  /* 0x002014f801007387 */ /* 0x0003e20000100800 */
[----:B------:R-:W-:-:S03]  /*31f30*/  IADD3 R249, P3, R249, UR5, RZ ;  /* 0x00000005f9f97c10 */ /* 0x000fc6000ff7e0ff */
[----:B-1----:R-:W4:Y:S01]  /*31f40*/  LDL.LU R248, [R1+0x1ffc] ;  /* 0x001ffc0001f87983 */ /* 0x002f220000300800 */
[----:B------:R-:W-:-:S03]  /*31f50*/  IADD3.X R247, R247, UR54, RZ, P4, !PT ;  /* 0x00000036f7f77c10 */ /* 0x000fc6000a7fe4ff */
[----:B------:R1:W-:Y:S04]  /*31f60*/  STL [R1+0x1fe8], R249 ;  /* 0x001fe8f901007387 */ /* 0x0003e80000100800 */
[----:B-1----:R-:W4:Y:S01]  /*31f70*/  LDL.LU R249, [R1+0x1fd0] ;  /* 0x001fd00001f97983 */ /* 0x002f220000300800 */
[----:B---3--:R-:W-:-:S05]  /*31f80*/  IADD3 R250, P4, R250, UR5, RZ ;  /* 0x00000005fafa7c10 */ /* 0x008fca000ff9e0ff */
[----:B------:R1:W-:Y:S04]  /*31f90*/  STL [R1+0x1fe0], R250 ;  /* 0x001fe0fa01007387 */ /* 0x0003e80000100800 */
[----:B-1----:R-:W3:Y:S04]  /*31fa0*/  LDL.LU R250, [R1+0x1ff4] ;  /* 0x001ff40001fa7983 */ /* 0x002ee80000300800 */
[----:B------:R-:W-:Y:S04]  /*31fb0*/  STL [R1+0x200c], R247 ;  /* 0x00200cf701007387 */ /* 0x000fe80000100800 */
[----:B------:R-:W3:Y:S04]  /*31fc0*/  LDL.LU R226, [R1+0x1fc8] ;  /* 0x001fc80001e27983 */ /* 0x000ee80000300800 */
[----:B------:R-:W3:Y:S04]  /*31fd0*/  LDL.LU R227, [R1+0x1fec] ;  /* 0x001fec0001e37983 */ /* 0x000ee80000300800 */
[----:B------:R-:W3:Y:S01]  /*31fe0*/  LDL.LU R228, [R1+0x1fc0] ;  /* 0x001fc00001e47983 */ /* 0x000ee20000300800 */
[----:B--2---:R-:W-:-:S05]  /*31ff0*/  IADD3.X R251, R251, UR54, RZ, P5, !PT ;  /* 0x00000036fbfb7c10 */ /* 0x004fca000affe4ff */
[----:B------:R1:W-:Y:S04]  /*32000*/  STL [R1+0x2004], R251 ;  /* 0x002004fb01007387 */ /* 0x0003e80000100800 */
        /* <DEDUP_REMOVED lines=18> */
[----:B-1----:R-:W2:Y:S04]  /*32130*/  LDL.LU R251, [R1+0x1f9c] ;  /* 0x001f9c0001fb7983 */ /* 0x002ea80000300800 */
[----:B------:R-:W2:Y:S01]  /*32140*/  LDL.LU R247, [R1+0x1f70] ;  /* 0x001f700001f77983 */ /* 0x000ea20000300800 */
[----:B----4-:R-:W-:-:S05]  /*32150*/  IADD3 R252, P5, R252, UR5, RZ ;  /* 0x00000005fcfc7c10 */ /* 0x010fca000ffbe0ff */
[----:B------:R1:W-:Y:S01]  /*32160*/  STL [R1+0x1fd8], R252 ;  /* 0x001fd8fc01007387 */ /* 0x0003e20000100800 */
[----:B------:R-:W-:-:S03]  /*32170*/  IADD3.X R248, R248, UR54, RZ, P6, !PT ;  /* 0x00000036f8f87c10 */ /* 0x000fc6000b7fe4ff */
[----:B-1----:R-:W4:Y:S04]  /*32180*/  LDL.LU R252, [R1+0x1f94] ;  /* 0x001f940001fc7983 */ /* 0x002f280000300800 */
        /* <DEDUP_REMOVED lines=8> */
[----:B------:R-:W-:Y:S02]  /*32210*/  IADD3 R226, P1, R226, UR5, RZ ;  /* 0x00000005e2e27c10 */ /* 0x000fe4000ff3e0ff */
[----:B------:R-:W-:Y:S02]  /*32220*/  IADD3.X R227, R227, UR54, RZ, P2, !PT ;  /* 0x00000036e3e37c10 */ /* 0x000fe400097fe4ff */
[----:B------:R-:W-:Y:S01]  /*32230*/  IADD3 R228, P2, R228, UR5, RZ ;  /* 0x00000005e4e47c10 */ /* 0x000fe2000ff5e0ff */
[----:B------:R-:W-:Y:S04]  /*32240*/  STL [R1+0x1fc8], R226 ;  /* 0x001fc8e201007387 */ /* 0x000fe80000100800 */
[----:B------:R-:W-:Y:S04]  /*32250*/  STL [R1+0x1fec], R227 ;  /* 0x001fece301007387 */ /* 0x000fe80000100800 */
[----:B------:R-:W-:Y:S01]  /*32260*/  STL [R1+0x1fc0], R228 ;  /* 0x001fc0e401007387 */ /* 0x000fe20000100800 */
[----:B--2---:R-:W-:-:S02]  /*32270*/  IADD3.X R229, R229, UR54, RZ, P3, !PT ;  /* 0x00000036e5e57c10 */ /* 0x004fc40009ffe4ff */
[----:B------:R-:W-:Y:S02]  /*32280*/  IADD3 R230, P3, R230, UR5, RZ ;  /* 0x00000005e6e67c10 */ /* 0x000fe4000ff7e0ff */
[----:B------:R-:W-:Y:S02]  /*32290*/  IADD3.X R231, R231, UR54, RZ, P4, !PT ;  /* 0x00000036e7e77c10 */ /* 0x000fe4000a7fe4ff */
[----:B------:R-:W-:Y:S02]  /*322a0*/  IADD3 R232, P4, R232, UR5, RZ ;  /* 0x00000005e8e87c10 */ /* 0x000fe4000ff9e0ff */
[----:B------:R-:W-:Y:S01]  /*322b0*/  IADD3.X R233, R233, UR54, RZ, P5, !PT ;  /* 0x00000036e9e97c10 */ /* 0x000fe2000affe4ff */
        /* <DEDUP_REMOVED lines=33> */
[----:B-1----:R-:W2:Y:S04]  /*324d0*/  LDL.LU R251, [R1+0x1f84] ;  /* 0x001f840001fb7983 */ /* 0x002ea80000300800 */
[----:B------:R-:W-:Y:S04]  /*324e0*/  STL [R1+0x1f78], R246 ;  /* 0x001f78f601007387 */ /* 0x000fe80000100800 */
[----:B------:R1:W-:Y:S01]  /*324f0*/  STL [R1+0x1f70], R247 ;  /* 0x001f70f701007387 */ /* 0x0003e20000100800 */
[----:B----4-:R-:W-:-:S03]  /*32500*/  IADD3.X R252, R252, UR54, RZ, P1, !PT ;  /* 0x00000036fcfc7c10 */ /* 0x010fc60008ffe4ff */
[----:B-1----:R-:W4:Y:S04]  /*32510*/  LDL.LU R247, [R1+0x1f58] ;  /* 0x001f580001f77983 */ /* 0x002f280000300800 */
[----:B------:R1:W-:Y:S01]  /*32520*/  STL [R1+0x1f94], R252 ;  /* 0x001f94fc01007387 */ /* 0x0003e20000100800 */
[----:B------:R-:W-:-:S03]  /*32530*/  IADD3 R248, P1, R248, UR5, RZ ;  /* 0x00000005f8f87c10 */ /* 0x000fc6000ff3e0ff */
[----:B-1----:R-:W4:Y:S04]  /*32540*/  LDL.LU R252, [R1+0x1f7c] ;  /* 0x001f7c0001fc7983 */ /* 0x002f280000300800 */
[----:B------:R1:W-:Y:S01]  /*32550*/  STL [R1+0x1f68], R248 ;  /* 0x001f68f801007387 */ /* 0x0003e20000100800 */
[----:B------:R-:W-:-:S03]  /*32560*/  IADD3.X R249, R249, UR54, RZ, P2, !PT ;  /* 0x00000036f9f97c10 */ /* 0x000fc600097fe4ff */
[----:B-1----:R-:W4:Y:S04]  /*32570*/  LDL.LU R248, [R1+0x1f50] ;  /* 0x001f500001f87983 */ /* 0x002f280000300800 */
[----:B------:R-:W4:Y:S04]  /*32580*/  LDL.LU R226, [R1+0x1f74] ;  /* 0x001f740001e27983 */ /* 0x000f280000300800 */
[----:B------:R1:W-:Y:S04]  /*32590*/  STL [R1+0x1f8c], R249 ;  /* 0x001f8cf901007387 */ /* 0x0003e80000100800 */
[----:B------:R-:W4:Y:S04]  /*325a0*/  LDL.LU R227, [R1+0x1f48] ;  /* 0x001f480001e37983 */ /* 0x000f280000300800 */
[----:B------:R-:W4:Y:S01]  /*325b0*/  LDL.LU R228, [R1+0x1f6c] ;  /* 0x001f6c0001e47983 */ /* 0x000f220000300800 */
[----:B---3--:R-:W-:-:S05]  /*325c0*/  IADD3 R250, P2, R250, UR5, RZ ;  /* 0x00000005fafa7c10 */ /* 0x008fca000ff5e0ff */
        /* <DEDUP_REMOVED lines=20> */
[----:B---3--:R-:W3:Y:S01]  /*32710*/  LDL.LU R250, [R1+0x1f1c] ;  /* 0x001f1c0001fa7983 */ /* 0x008ee20000300800 */
[----:B--2---:R-:W-:-:S05]  /*32720*/  IADD3.X R251, R251, UR54, RZ, P3, !PT ;  /* 0x00000036fbfb7c10 */ /* 0x004fca0009ffe4ff */
[----:B------:R1:W-:Y:S01]  /*32730*/  STL [R1+0x1f84], R251 ;  /* 0x001f84fb01007387 */ /* 0x0003e20000100800 */
[----:B----4-:R-:W-:-:S03]  /*32740*/  IADD3 R247, P3, R247, UR5, RZ ;  /* 0x00000005f7f77c10 */ /* 0x010fc6000ff7e0ff */
[----:B-1----:R-:W2:Y:S04]  /*32750*/  LDL.LU R251, [R1+0x1ef0] ;  /* 0x001ef00001fb7983 */ /* 0x002ea80000300800 */
[----:B------:R1:W-:Y:S01]  /*32760*/  STL [R1+0x1f58], R247 ;  /* 0x001f58f701007387 */ /* 0x0003e20000100800 */
[----:B------:R-:W-:-:S03]  /*32770*/  IADD3.X R252, R252, UR54, RZ, P4, !PT ;  /* 0x00000036fcfc7c10 */ /* 0x000fc6000a7fe4ff */
[----:B-1----:R-:W4:Y:S04]  /*32780*/  LDL.LU R247, [R1+0x1f14] ;  /* 0x001f140001f77983 */ /* 0x002f280000300800 */
[----:B------:R1:W-:Y:S01]  /*32790*/  STL [R1+0x1f7c], R252 ;  /* 0x001f7cfc01007387 */ /* 0x0003e20000100800 */
[----:B------:R-:W-:-:S03]  /*327a0*/  IADD3 R248, P4, R248, UR5, RZ ;  /* 0x00000005f8f87c10 */ /* 0x000fc6000ff9e0ff */
[----:B-1----:R-:W4:Y:S04]  /*327b0*/  LDL.LU R252, [R1+0x1ee8] ;  /* 0x001ee80001fc7983 */ /* 0x002f280000300800 */
[----:B------:R1:W-:Y:S01]  /*327c0*/  STL [R1+0x1f50], R248 ;  /* 0x001f50f801007387 */ /* 0x0003e20000100800 */
[----:B------:R-:W-:Y:S02]  /*327d0*/  IADD3.X R226, R226, UR54, RZ, P5, !PT ;  /* 0x00000036e2e27c10 */ /* 0x000fe4000affe4ff */
[----:B------:R-:W-:Y:S02]  /*327e0*/  IADD3 R227, P5, R227, UR5, RZ ;  /* 0x00000005e3e37c10 */ /* 0x000fe4000ffbe0ff */
[----:B------:R-:W-:Y:S01]  /*327f0*/  IADD3.X R228, R228, UR54, RZ, P6, !PT ;  /* 0x00000036e4e47c10 */ /* 0x000fe2000b7fe4ff */
[----:B-1----:R-:W4:Y:S04]  /*32800*/  LDL.LU R248, [R1+0x1f0c] ;  /* 0x001f0c0001f87983 */ /* 0x002f280000300800 */
[----:B------:R-:W-:Y:S04]  /*32810*/  STL [R1+0x1f74], R226 ;  /* 0x001f74e201007387 */ /* 0x000fe80000100800 */
[----:B------:R-:W-:Y:S04]  /*32820*/  STL [R1+0x1f48], R227 ;  /* 0x001f48e301007387 */ /* 0x000fe80000100800 */
[----:B------:R-:W-:Y:S01]  /*32830*/  STL [R1+0x1f6c], R228 ;  /* 0x001f6ce401007387 */ /* 0x000fe20000100800 */
[----:B------:R-:W-:-:S02]  /*32840*/  IADD3 R229, P6, R229, UR5, RZ ;  /* 0x00000005e5e57c10 */ /* 0x000fc4000ffde0ff */
[----:B------:R-:W-:Y:S02]  /*32850*/  IADD3.X R230, R230, UR54, RZ, P1, !PT ;  /* 0x00000036e6e67c10 */ /* 0x000fe40008ffe4ff */
[----:B------:R-:W-:Y:S02]  /*32860*/  IADD3 R231, P1, R231, UR5, RZ ;  /* 0x00000005e7e77c10 */ /* 0x000fe4000ff3e0ff */
        /* <DEDUP_REMOVED lines=34> */
[----:B---3--:R-:W-:-:S03]  /*32a90*/  IADD3.X R250, R250, UR54, RZ, P4, !PT ;  /* 0x00000036fafa7c10 */ /* 0x008fc6000a7fe4ff */
[----:B-1----:R-:W3:Y:S04]  /*32aa0*/  LDL.LU R249, [R1+0x1ee0] ;  /* 0x001ee00001f97983 */ /* 0x002ee80000300800 */
[----:B------:R-:W-:Y:S04]  /*32ab0*/  STL [R1+0x1f24], R246 ;  /* 0x001f24f601007387 */ /* 0x000fe80000100800 */
[----:B------:R1:W-:Y:S04]  /*32ac0*/  STL [R1+0x1f1c], R250 ;  /* 0x001f1cfa01007387 */ /* 0x0003e80000100800 */
[----:B-1----:R-:W3:Y:S01]  /*32ad0*/  LDL.LU R250, [R1+0x1f04] ;  /* 0x001f040001fa7983 */ /* 0x002ee20000300800 */
[----:B--2---:R-:W-:-:S05]  /*32ae0*/  IADD3 R251, P4, R251, UR5, RZ ;  /* 0x00000005fbfb7c10 */ /* 0x004fca000ff9e0ff */
[----:B------:R1:W-:Y:S01]  /*32af0*/  STL [R1+0x1ef0], R251 ;  /* 0x001ef0fb01007387 */ /* 0x0003e20000100800 */
[----:B----4-:R-:W-:-:S03]  /*32b00*/  IADD3.X R247, R247, UR54, RZ, P5, !PT ;  /* 0x00000036f7f77c10 */ /* 0x010fc6000affe4ff */
[----:B-1----:R-:W2:Y:S01]  /*32b10*/  LDL.LU R251, [R1+0x1ed8] ;  /* 0x001ed80001fb7983 */ /* 0x002ea20000300800 */
[----:B------:R-:W-:-:S05]  /*32b20*/  IADD3 R252, P5, R252, UR5, RZ ;  /* 0x00000005fcfc7c10 */ /* 0x000fca000ffbe0ff */
[----:B------:R1:W-:Y:S01]  /*32b30*/  STL [R1+0x1ee8], R252 ;  /* 0x001ee8fc01007387 */ /* 0x0003e20000100800 */
[----:B------:R-:W-:-:S03]  /*32b40*/  IADD3.X R248, R248, UR54, RZ, P6, !PT ;  /* 0x00000036f8f87c10 */ /* 0x000fc6000b7fe4ff */
[----:B-1----:R-:W4:Y:S04]  /*32b50*/  LDL.LU R252, [R1+0x1efc] ;  /* 0x001efc0001fc7983 */ /* 0x002f280000300800 */
[----:B------:R1:W-:Y:S04]  /*32b60*/  STL [R1+0x1f14], R247 ;  /* 0x001f14f701007387 */ /* 0x0003e80000100800 */
        /* <DEDUP_REMOVED lines=23> */
[----:B0-----:R-:W4:Y:S01]  /*32ce0*/  LDL.LU R248, [R1+0x1e9c] ;  /* 0x001e9c0001f87983 */ /* 0x001f220000300800 */
[----:B---3--:R-:W-:-:S05]  /*32cf0*/  IADD3 R249, P6, R249, UR5, RZ ;  /* 0x00000005f9f97c10 */ /* 0x008fca000ffde0ff */
[----:B------:R0:W-:Y:S01]  /*32d00*/  STL [R1+0x1ee0], R249 ;  /* 0x001ee0f901007387 */ /* 0x0001e20000100800 */
[----:B------:R-:W-:-:S03]  /*32d10*/  IADD3.X R250, R250, UR54, RZ, P1, !PT ;  /* 0x00000036fafa7c10 */ /* 0x000fc60008ffe4ff */
[----:B0-----:R-:W3:Y:S04]  /*32d20*/  LDL.LU R249, [R1+0x1e70] ;  /* 0x001e700001f97983 */ /* 0x001ee80000300800 */
[----:B------:R0:W-:Y:S04]  /*32d30*/  STL [R1+0x1f04], R250 ;  /* 0x001f04fa01007387 */ /* 0x0001e80000100800 */
[----:B0-----:R-:W3:Y:S01]  /*32d40*/  LDL.LU R250, [R1+0x1e8c] ;  /* 0x001e8c0001fa7983 */ /* 0x001ee20000300800 */
[----:B--2---:R-:W-:-:S05]  /*32d50*/  IADD3 R251, P1, R251, UR5, RZ ;  /* 0x00000005fbfb7c10 */ /* 0x004fca000ff3e0ff */
[----:B------:R0:W-:Y:S04]  /*32d60*/  STL [R1+0x1ed8], R251 ;  /* 0x001ed8fb01007387 */ /* 0x0001e80000100800 */
[----:B0-----:R-:W2:Y:S01]  /*32d70*/  LDL.LU R251, [R1+0x1e60] ;  /* 0x001e600001fb7983 */ /* 0x001ea20000300800 */
[----:B----4-:R-:W-:Y:S02]  /*32d80*/  IADD3.X R252, R252, UR54, RZ, P2, !PT ;  /* 0x00000036fcfc7c10 */ /* 0x010fe400097fe4ff */
[----:B------:R-:W-:Y:S02]  /*32d90*/  IADD3 R226, P2, R226, UR5, RZ ;  /* 0x00000005e2e27c10 */ /* 0x000fe4000ff5e0ff */
[----:B------:R-:W-:Y:S02]  /*32da0*/  IADD3.X R227, R227, UR54, RZ, P3, !PT ;  /* 0x00000036e3e37c10 */ /* 0x000fe40009ffe4ff */
[----:B------:R-:W-:Y:S01]  /*32db0*/  IADD3 R228, P3, R228, UR5, RZ ;  /* 0x00000005e4e47c10 */ /* 0x000fe2000ff7e0ff */
[----:B------:R0:W-:Y:S01]  /*32dc0*/  STL [R1+0x1efc], R252 ;  /* 0x001efcfc01007387 */ /* 0x0001e20000100800 */
[----:B------:R-:W-:-:S02]  /*32dd0*/  IADD3.X R229, R229, UR54, RZ, P4, !PT ;  /* 0x00000036e5e57c10 */ /* 0x000fc4000a7fe4ff */
[----:B------:R-:W-:Y:S02]  /*32de0*/  IADD3 R230, P4, R230, UR5, RZ ;  /* 0x00000005e6e67c10 */ /* 0x000fe4000ff9e0ff */
[----:B------:R-:W-:Y:S02]  /*32df0*/  IADD3.X R231, R231, UR54, RZ, P5, !PT ;  /* 0x00000036e7e77c10 */ /* 0x000fe4000affe4ff */
[----:B------:R-:W-:Y:S02]  /*32e00*/  IADD3 R232, P5, R232, UR5, RZ ;  /* 0x00000005e8e87c10 */ /* 0x000fe4000ffbe0ff */
[----:B------:R-:W-:Y:S02]  /*32e10*/  IADD3.X R233, R233, UR54, RZ, P6, !PT ;  /* 0x00000036e9e97c10 */ /* 0x000fe4000b7fe4ff */
[----:B------:R-:W-:Y:S01]  /*32e20*/  IADD3 R234, P6, R234, UR5, RZ ;  /* 0x00000005eaea7c10 */ /* 0x000fe2000ffde0ff */
[----:B0-----:R-:W4:Y:S04]  /*32e30*/  LDL.LU R252, [R1+0x1e58] ;  /* 0x001e580001fc7983 */ /* 0x001f280000300800 */
[----:B------:R-:W-:Y:S04]  /*32e40*/  STL [R1+0x1ed0], R226 ;  /* 0x001ed0e201007387 */ /* 0x000fe80000100800 */
        /* <DEDUP_REMOVED lines=32> */
[----:B------:R-:W-:Y:S01]  /*33050*/  STL [R1+0x1eac], R245 ;  /* 0x001eacf501007387 */ /* 0x000fe20000100800 */
[----:B------:R-:W-:-:S03]  /*33060*/  IADD3.X R3, R3, UR54, RZ, P3, !PT ;  /* 0x0000003603037c10 */ /* 0x000fc60009ffe4ff */
[----:B------:R0:W-:Y:S01]  /*33070*/  STL [R1+0x1e78], R9 ;  /* 0x001e780901007387 */ /* 0x0001e20000100800 */
[----:B------:R-:W-:-:S03]  /*33080*/  IADD3.X R248, R248, UR54, RZ, P2, !PT ;  /* 0x00000036f8f87c10 */ /* 0x000fc600097fe4ff */
[----:B------:R-:W-:Y:S01]  /*33090*/  STL [R1+0x1e80], R246 ;  /* 0x001e80f601007387 */ /* 0x000fe20000100800 */
[----:B------:R-:W-:-:S03]  /*330a0*/  IADD3 R11, P3, R11, UR5, RZ ;  /* 0x000000050b0b7c10 */ /* 0x000fc6000ff7e0ff */
[----:B0-----:R-:W4:Y:S04]  /*330b0*/  LDL.LU R9, [R1+0x51ec] ;  /* 0x0051ec0001097983 */ /* 0x001f280000300800 */
[----:B------:R-:W-:Y:S04]  /*330c0*/  STL [R1+0x1ea4], R247 ;  /* 0x001ea4f701007387 */ /* 0x000fe80000100800 */
[----:B------:R0:W-:Y:S04]  /*330d0*/  STL [R1+0x1e94], R3 ;  /* 0x001e940301007387 */ /* 0x0001e80000100800 */
[----:B------:R-:W-:Y:S01]  /*330e0*/  STL [R1+0x1e9c], R248 ;  /* 0x001e9cf801007387 */ /* 0x000fe20000100800 */
[----:B------:R-:W-:-:S03]  /*330f0*/  IADD3.X R8, R8, UR54, RZ, P5, !PT ;  /* 0x0000003608087c10 */ /* 0x000fc6000affe4ff */
[----:B0-----:R-:W4:Y:S01]  /*33100*/  LDL.LU R3, [R1+0x51e8] ;  /* 0x0051e80001037983 */ /* 0x001f220000300800 */
[----:B---3--:R-:W-:-:S05]  /*33110*/  IADD3 R249, P2, R249, UR5, RZ ;  /* 0x00000005f9f97c10 */ /* 0x008fca000ff5e0ff */
[----:B------:R-:W-:Y:S04]  /*33120*/  STL [R1+0x1e70], R249 ;  /* 0x001e70f901007387 */ /* 0x000fe80000100800 */
[----:B------:R0:W-:Y:S01]  /*33130*/  STL [R1+0x1e68], R11 ;  /* 0x001e680b01007387 */ /* 0x0001e20000100800 */
[----:B------:R-:W-:-:S03]  /*33140*/  IADD3.X R250, R250, UR54, RZ, P4, !PT ;  /* 0x00000036fafa7c10 */ /* 0x000fc6000a7fe4ff */
[----:B0-----:R-:W3:Y:S04]  /*33150*/  LDL.LU R11, [R1+0x51e4] ;  /* 0x0051e400010b7983 */ /* 0x001ee80000300800 */
[----:B------:R0:W-:Y:S04]  /*33160*/  STL [R1+0x1e84], R8 ;  /* 0x001e840801007387 */ /* 0x0001e80000100800 */
[----:B------:R-:W-:Y:S04]  /*33170*/  STL [R1+0x1e8c], R250 ;  /* 0x001e8cfa01007387 */ /* 0x000fe80000100800 */
[----:B0-----:R-:W3:Y:S01]  /*33180*/  LDL.LU R8, [R1+0x51e0] ;  /* 0x0051e00001087983 */ /* 0x001ee20000300800 */
[----:B------:R-:W-:-:S02]  /*33190*/  IADD3.X R12, R12, UR54, RZ, P1, !PT ;  /* 0x000000360c0c7c10 */ /* 0x000fc40008ffe4ff */
[----:B------:R-:W-:Y:S02]  /*331a0*/  IADD3.X R10, R10, UR54, RZ, P3, !PT ;  /* 0x000000360a0a7c10 */ /* 0x000fe40009ffe4ff */
[----:B--2---:R-:W-:-:S05]  /*331b0*/  IADD3 R251, P4, R251, UR5, RZ ;  /* 0x00000005fbfb7c10 */ /* 0x004fca000ff9e0ff */
[----:B------:R-:W-:Y:S01]  /*331c0*/  STL [R1+0x1e60], R251 ;  /* 0x001e60fb01007387 */ /* 0x000fe20000100800 */
[----:B----4-:R-:W-:Y:S02]  /*331d0*/  IADD3 R252, P5, R252, UR5, RZ ;  /* 0x00000005fcfc7c10 */ /* 0x010fe4000ffbe0ff */
[----:B------:R-:W-:Y:S02]  /*331e0*/  IADD3.X R9, R9, UR54, RZ, P4, !PT ;  /* 0x0000003609097c10 */ /* 0x000fe4000a7fe4ff */
[----:B------:R-:W-:-:S05]  /*331f0*/  IADD3.X R3, R3, UR54, RZ, P6, !PT ;  /* 0x0000003603037c10 */ /* 0x000fca000b7fe4ff */
[----:B------:R0:W-:Y:S04]  /*33200*/  STL [R1+0x1e7c], R3 ;  /* 0x001e7c0301007387 */ /* 0x0001e80000100800 */
[----:B0-----:R0:W5:Y:S04]  /*33210*/  LDL.LU R3, [R1+0x51dc] ;  /* 0x0051dc0001037983 */ /* 0x0011680000300800 */
[----:B------:R-:W-:Y:S04]  /*33220*/  STL [R1+0x1e58], R252 ;  /* 0x001e58fc01007387 */ /* 0x000fe80000100800 */
[----:B------:R1:W-:Y:S04]  /*33230*/  STL [R1+0x1e74], R12 ;  /* 0x001e740c01007387 */ /* 0x0003e80000100800 */
[----:B-1----:R0:W5:Y:S01]  /*33240*/  LDL.LU R12, [R1+0x51d8] ;  /* 0x0051d800010c7983 */ /* 0x0021620000300800 */
[----:B------:R-:W-:Y:S01]  /*33250*/  WARPGROUP.ARRIVE ;  /* 0x00000000000079c5 */ /* 0x000fe20000000000 */
[----:B------:R-:W-:Y:S01]  /*33260*/  UMOV UR48, UR44 ;  /* 0x0000002c00307c82 */ /* 0x000fe20008000000 */
[----:B------:R-:W-:Y:S01]  /*33270*/  UMOV UR49, UR45 ;  /* 0x0000002d00317c82 */ /* 0x000fe20008000000 */
[----:B------:R-:W-:Y:S01]  /*33280*/  UMOV UR50, UR26 ;  /* 0x0000001a00327c82 */ /* 0x000fe20008000000 */
[----:B------:R-:W-:-:S02]  /*33290*/  UMOV UR51, UR27 ;  /* 0x0000001b00337c82 */ /* 0x000fc40008000000 */
[----:B------:R-:W-:Y:S01]  /*332a0*/  QGMMA.64x256x32.F32.E4M3.E4M3 R24, gdesc[UR48], R24, gsb0 ;  /* 0x03e00000301879f3 */ /* 0x000fe20008000818 */
[----:B---3--:R-:W-:-:S05]  /*332b0*/  IADD3.X R11, R11, UR54, RZ, P2, !PT ;  /* 0x000000360b0b7c10 */ /* 0x008fca00097fe4ff */
[----:B------:R1:W-:Y:S01]  /*332c0*/  STL [R1+0x1e6c], R11 ;  /* 0x001e6c0b01007387 */ /* 0x0003e20000100800 */
[----:B------:R-:W-:-:S03]  /*332d0*/  IADD3.X R8, R8, UR54, RZ, P5, !PT ;  /* 0x0000003608087c10 */ /* 0x000fc6000affe4ff */
[----:B-1----:R0:W5:Y:S04]  /*332e0*/  LDL.LU R11, [R1+0x51d4] ;  /* 0x0051d400010b7983 */ /* 0x0021680000300800 */
[----:B------:R1:W-:Y:S04]  /*332f0*/  STL [R1+0x1e64], R10 ;  /* 0x001e640a01007387 */ /* 0x0003e80000100800 */
[----:B-1----:R0:W5:Y:S04]  /*33300*/  LDL.LU R10, [R1+0x51d0] ;  /* 0x0051d000010a7983 */ /* 0x0021680000300800 */
[----:B------:R1:W-:Y:S04]  /*33310*/  STL [R1+0x1e5c], R9 ;  /* 0x001e5c0901007387 */ /* 0x0003e80000100800 */
[----:B-1----:R0:W5:Y:S04]  /*33320*/  LDL.LU R9, [R1+0x51cc] ;  /* 0x0051cc0001097983 */ /* 0x0021680000300800 */
[----:B------:R1:W-:Y:S04]  /*33330*/  STL [R1+0x1e54], R8 ;  /* 0x001e540801007387 */ /* 0x0003e80000100800 */
[----:B-1----:R0:W5:Y:S01]  /*33340*/  LDL.LU R8, [R1+0x51c8] ;  /* 0x0051c80001087983 */ /* 0x0021620000300800 */
[----:B------:R-:W-:-:S05]  /*33350*/  VIADD R21, R21, 0x1 ;  /* 0x0000000115157836 */ /* 0x000fca0000000000 */
[----:B------:R-:W-:Y:S02]  /*33360*/  ISETP.NE.U32.AND P0, PT, R21, R0, PT ;  /* 0x000000001500720c */ /* 0x000fe40003f05070 */
[----:B------:R-:W-:Y:S02]  /*33370*/  R2UR UR53, R5 ;  /* 0x00000000053572ca */ /* 0x000fe400000e0000 */
[----:B------:R-:W-:Y:S01]  /*33380*/  R2UR UR52, R4 ;  /* 0x00000000043472ca */ /* 0x000fe200000e0000 */
[----:B------:R-:W-:-:S08]  /*33390*/  WARPGROUP.DEPBAR.LE gsb0, 0x0 ;  /* 0x00008000000079c5 */ /* 0x000fd00000010000 */
[----:B0-----:R-:W-:Y:S06]  /*333a0*/  @P0 BRA `(.L_x_1) ;  /* 0xfffffe7c00340947 */ /* 0x001fec000383ffff */
.L_x_0:
[----:B------:R-:W3:Y:S01]  /*333b0*/  LDL.LU R7, [R1+0x1c08] ;  /* 0x001c080001077983 */ /* 0x000ee20000300800 */
[----:B------:R-:W-:Y:S01]  /*333c0*/  ULDC UR5, c[0x0][0x248] ;  /* 0x0000920000057ab9 */ /* 0x000fe20000000800 */
[----:B------:R-:W-:Y:S01]  /*333d0*/  ULDC UR6, c[0x0][0x248] ;  /* 0x0000920000067ab9 */ /* 0x000fe20000000800 */
[----:B------:R-:W-:Y:S01]  /*333e0*/  ULDC UR7, c[0x0][0x248] ;  /* 0x0000920000077ab9 */ /* 0x000fe20000000800 */
[----:B------:R-:W4:Y:S01]  /*333f0*/  LDL.LU R6, [R1+0x1c0c] ;  /* 0x001c0c0001067983 */ /* 0x000f220000300800 */
[----:B------:R-:W-:Y:S01]  /*33400*/  ULDC.64 UR34, c[0x0][0x228] ;  /* 0x00008a0000227ab9 */ /* 0x000fe20000000a00 */
[----:B------:R-:W-:Y:S01]  /*33410*/  ULDC.64 UR32, c[0x0][0x228] ;  /* 0x00008a0000207ab9 */ /* 0x000fe20000000a00 */
[----:B------:R-:W-:Y:S01]  /*33420*/  ULDC.64 UR8, c[0x0][0x220] ;  /* 0x0000880000087ab9 */ /* 0x000fe20000000a00 */
[----:B------:R-:W2:Y:S01]  /*33430*/  LDL.LU R5, [R1+0x1c10] ;  /* 0x001c100001057983 */ /* 0x000ea20000300800 */
[----:B------:R-:W-:Y:S01]  /*33440*/  ULDC.64 UR10, c[0x0][0x220] ;  /* 0x00008800000a7ab9 */ /* 0x000fe20000000a00 */
[----:B------:R-:W-:Y:S01]  /*33450*/  ULDC UR17, c[0x0][0x228] ;  /* 0x00008a0000117ab9 */ /* 0x000fe20000000800 */
[----:B------:R-:W-:Y:S01]  /*33460*/  ULDC UR16, c[0x0][0x228] ;  /* 0x00008a0000107ab9 */ /* 0x000fe20000000800 */
[----:B------:R-:W2:Y:S01]  /*33470*/  LDL.LU R4, [R1+0x1c14] ;  /* 0x001c140001047983 */ /* 0x000ea20000300800 */
[----:B------:R-:W-:Y:S01]  /*33480*/  ULDC UR12, c[0x0][0x228] ;  /* 0x00008a00000c7ab9 */ /* 0x000fe20000000800 */
        /* <DEDUP_REMOVED lines=10> */
[----:B-----5:R-:W-:Y:S01]  /*33530*/  STL [R1+0x53e0], R12 ;  /* 0x0053e00c01007387 */ /* 0x020fe20000100800 */
[----:B------:R-:W-:Y:S01]  /*33540*/  ULDC UR45, c[0x0][0x228] ;  /* 0x00008a00002d7ab9 */ /* 0x000fe20000000800 */
[----:B------:R-:W-:Y:S01]  /*33550*/  ULDC UR50, c[0x0][0x228] ;  /* 0x00008a0000327ab9 */ /* 0x000fe20000000800 */
[----:B------:R-:W-:Y:S01]  /*33560*/  ULDC UR51, c[0x0][0x228] ;  /* 0x00008a0000337ab9 */ /* 0x000fe20000000800 */
[----:B------:R-:W-:Y:S01]  /*33570*/  STL [R1+0x53dc], R248 ;  /* 0x0053dcf801007387 */ /* 0x000fe20000100800 */
        /* <DEDUP_REMOVED lines=97> */
[----:B------:R-:W-:Y:S01]  /*33b90*/  STL [R1+0x52cc], R89 ;  /* 0x0052cc5901007387 */ /* 0x000fe20000100800 */
[----:B---3--:R-:W-:-:S03]  /*33ba0*/  IMAD.MOV.U32 R174, RZ, RZ, R7 ;  /* 0x000000ffffae7224 */ /* 0x008fc600078e0007 */
[----:B------:R-:W-:Y:S01]  /*33bb0*/  STL [R1+0x52c8], R88 ;  /* 0x0052c85801007387 */ /* 0x000fe20000100800 */
[----:B----4-:R-:W-:-:S03]  /*33bc0*/  IMAD.MOV.U32 R173, RZ, RZ, R6 ;  /* 0x000000ffffad7224 */ /* 0x010fc600078e0006 */
[----:B------:R-:W-:Y:S01]  /*33bd0*/  STL [R1+0x52c4], R87 ;  /* 0x0052c45701007387 */ /* 0x000fe20000100800 */
[----:B--2---:R-:W-:-:S03]  /*33be0*/  IMAD.MOV.U32 R172, RZ, RZ, R5 ;  /* 0x000000ffffac7224 */ /* 0x004fc600078e0005 */
[----:B------:R-:W-:Y:S01]  /*33bf0*/  STL [R1+0x52c0], R86 ;  /* 0x0052c05601007387 */ /* 0x000fe20000100800 */
[----:B------:R-:W-:-:S03]  /*33c00*/  IMAD.MOV.U32 R171, RZ, RZ, R4 ;  /* 0x000000ffffab7224 */ /* 0x000fc600078e0004 */
[----:B------:R-:W-:Y:S01]  /*33c10*/  STL [R1+0x52bc], R85 ;  /* 0x0052bc5501007387 */ /* 0x000fe20000100800 */
[----:B------:R-:W-:-:S03]  /*33c20*/  IMAD.MOV.U32 R23, RZ, RZ, R0 ;  /* 0x000000ffff177224 */ /* 0x000fc600078e0000 */
[----:B------:R-:W-:Y:S01]  /*33c30*/  STL [R1+0x52b8], R84 ;  /* 0x0052b85401007387 */ /* 0x000fe20000100800 */
[----:B------:R-:W-:Y:S02]  /*33c40*/  IMAD.MOV.U32 R176, RZ, RZ, R23 ;  /* 0x000000ffffb07224 */ /* 0x000fe400078e0017 */
[----:B------:R-:W-:Y:S01]  /*33c50*/  IMAD.MOV.U32 R175, RZ, RZ, R22 ;  /* 0x000000ffffaf7224 */ /* 0x000fe200078e0016 */
        /* <DEDUP_REMOVED lines=19> */
[----:B------:R0:W-:Y:S04]  /*33d90*/  STL [R1+0x5268], R64 ;  /* 0x0052684001007387 */ /* 0x0001e80000100800 */
[----:B------:R-:W-:Y:S04]  /*33da0*/  STL [R1+0x5264], R63 ;  /* 0x0052643f01007387 */ /* 0x000fe80000100800 */
[----:B------:R-:W-:Y:S01]  /*33db0*/  STL [R1+0x5260], R62 ;  /* 0x0052603e01007387 */ /* 0x000fe20000100800 */
[----:B0-----:R-:W-:Y:S01]  /*33dc0*/  IMAD R64, R8, UR5, RZ ;  /* 0x0000000508407c24 */ /* 0x001fe2000f8e02ff */
[----:B------:R-:W-:-:S02]  /*33dd0*/  ULDC UR5, c[0x0][0x248] ;  /* 0x0000920000057ab9 */ /* 0x000fc40000000800 */
[----:B------:R-:W-:Y:S01]  /*33de0*/  STL [R1+0x525c], R61 ;  /* 0x00525c3d01007387 */ /* 0x000fe20000100800 */
[----:B------:R-:W-:Y:S01]  /*33df0*/  VIADD R2, R64, UR5 ;  /* 0x0000000540027c36 */ /* 0x000fe20008000000 */
[----:B------:R-:W-:Y:S02]  /*33e00*/  ULDC UR5, c[0x0][0x248] ;  /* 0x0000920000057ab9 */ /* 0x000fe40000000800 */
        /* <DEDUP_REMOVED lines=31> */
[----:B0-----:R-:W-:Y:S01]  /*34000*/  VIADD R32, R2, UR5 ;  /* 0x0000000502207c36 */ /* 0x001fe20008000000 */
[----:B------:R-:W-:-:S02]  /*34010*/  ULDC UR5, c[0x0][0x248] ;  /* 0x0000920000057ab9 */ /* 0x000fc40000000800 */
[----:B------:R-:W-:Y:S01]  /*34020*/  STL [R1+0x51dc], R29 ;  /* 0x0051dc1d01007387 */ /* 0x000fe20000100800 */
[----:B------:R-:W-:Y:S01]  /*34030*/  VIADD R39, R32, UR5 ;  /* 0x0000000520277c36 */ /* 0x000fe20008000000 */
[----:B------:R-:W-:Y:S02]  /*34040*/  ULDC UR5, c[0x0][0x248] ;  /* 0x0000920000057ab9 */ /* 0x000fe40000000800 */
[----:B------:R-:W-:Y:S01]  /*34050*/  STL [R1+0x51d8], R28 ;  /* 0x0051d81c01007387 */ /* 0x000fe20000100800 */
[----:B------:R-:W-:Y:S01]  /*34060*/  VIADD R46, R39, UR5 ;  /* 0x00000005272e7c36 */ /* 0x000fe20008000000 */
[----:B------:R-:W-:Y:S02]  /*34070*/  ULDC UR5, c[0x0][0x248] ;  /* 0x0000920000057ab9 */ /* 0x000fe40000000800 */
[----:B------:R-:W-:Y:S01]  /*34080*/  STL [R1+0x51d4], R27 ;  /* 0x0051d41b01007387 */ /* 0x000fe20000100800 */
[----:B------:R-:W-:Y:S01]  /*34090*/  VIADD R49, R46, UR5 ;  /* 0x000000052e317c36 */ /* 0x000fe20008000000 */
[----:B------:R-:W-:-:S02]  /*340a0*/  ULDC UR5, c[0x0][0x248] ;  /* 0x0000920000057ab9 */ /* 0x000fc40000000800 */
[----:B------:R-:W-:Y:S01]  /*340b0*/  STL [R1+0x51d0], R26 ;  /* 0x0051d01a01007387 */ /* 0x000fe20000100800 */
[----:B------:R-:W-:Y:S01]  /*340c0*/  VIADD R34, R49, UR5 ;  /* 0x0000000531227c36 */ /* 0x000fe20008000000 */
[----:B------:R-:W-:Y:S02]  /*340d0*/  ULDC UR5, c[0x0][0x248] ;  /* 0x0000920000057ab9 */ /* 0x000fe40000000800 */
[----:B------:R-:W-:Y:S01]  /*340e0*/  STL [R1+0x51cc], R25 ;  /* 0x0051cc1901007387 */ /* 0x000fe20000100800 */
[----:B------:R-:W-:Y:S01]  /*340f0*/  VIADD R104, R34, UR5 ;  /* 0x0000000522687c36 */ /* 0x000fe20008000000 */
[----:B------:R-:W-:Y:S02]  /*34100*/  ULDC UR5, c[0x0][0x248] ;  /* 0x0000920000057ab9 */ /* 0x000fe40000000800 */
[----:B------:R0:W-:Y:S01]  /*34110*/  STL [R1+0x51c8], R24 ;  /* 0x0051c81801007387 */ /* 0x0001e20000100800 */
[----:B------:R-:W-:Y:S01]  /*34120*/  VIADD R44, R104, UR5 ;  /* 0x00000005682c7c36 */ /* 0x000fe20008000000 */
[----:B------:R-:W-:-:S02]  /*34130*/  ULDC UR5, c[0x0][0x248] ;  /* 0x0000920000057ab9 */ /* 0x000fc40000000800 */
[----:B------:R1:W-:Y:S01]  /*34140*/  STL [R1+0x53e4], R64 ;  /* 0x0053e44001007387 */ /* 0x0003e20000100800 */
        /* <DEDUP_REMOVED lines=8> */
[----:B------:R2:W-:Y:S01]  /*341d0*/  STL [R1+0x53ec], R39 ;  /* 0x0053ec2701007387 */ /* 0x0005e20000100800 */
[----:B0-----:R-:W-:Y:S01]  /*341e0*/  VIADD R24, R69, UR5 ;  /* 0x0000000545187c36 */ /* 0x001fe20008000000 */
[----:B------:R-:W-:Y:S02]  /*341f0*/  ULDC UR5, c[0x0][0x248] ;  /* 0x0000920000057ab9 */ /* 0x000fe40000000800 */
[----:B------:R-:W-:Y:S01]  /*34200*/  STL [R1+0x53f0], R46 ;  /* 0x0053f02e01007387 */ /* 0x000fe20000100800 */
[----:B------:R-:W-:Y:S01]  /*34210*/  VIADD R45, R24, UR5 ;  /* 0x00000005182d7c36 */ /* 0x000fe20008000000 */
[----:B------:R-:W-:Y:S02]  /*34220*/  ULDC UR5, c[0x0][0x248] ;  /* 0x0000920000057ab9 */ /* 0x000fe40000000800 */
[----:B------:R0:W-:Y:S01]  /*34230*/  STL [R1+0x53f4], R49 ;  /* 0x0053f43101007387 */ /* 0x0001e20000100800 */
[----:B------:R-:W-:Y:S01]  /*34240*/  VIADD R27, R45, UR5 ;  /* 0x000000052d1b7c36 */ /* 0x000fe20008000000 */
[----:B------:R-:W-:-:S02]  /*34250*/  ULDC UR5, c[0x0][0x248] ;  /* 0x0000920000057ab9 */ /* 0x000fc40000000800 */
[----:B------:R-:W-:Y:S01]  /*34260*/  STL [R1+0x53f8], R34 ;  /* 0x0053f82201007387 */ /* 0x000fe20000100800 */
[----:B------:R-:W-:Y:S01]  /*34270*/  VIADD R38, R27, UR5 ;  /* 0x000000051b267c36 */ /* 0x000fe20008000000 */
[----:B------:R-:W-:Y:S02]  /*34280*/  ULDC UR5, c[0x0][0x248] ;  /* 0x0000920000057ab9 */ /* 0x000fe40000000800 */
[----:B------:R3:W-:Y:S01]  /*34290*/  STL [R1+0x53fc], R44 ;  /* 0x0053fc2c01007387 */ /* 0x0007e20000100800 */
[----:B------:R-:W-:Y:S01]  /*342a0*/  VIADD R31, R38, UR5 ;  /* 0x00000005261f7c36 */ /* 0x000fe20008000000 */
[----:B------:R-:W-:Y:S02]  /*342b0*/  ULDC UR5, c[0x0][0x248] ;  /* 0x0000920000057ab9 */ /* 0x000fe40000000800 */
[----:B------:R-:W-:Y:S01]  /*342c0*/  STL [R1+0x5400], R50 ;  /* 0x0054003201007387 */ /* 0x000fe20000100800 */
        /* <DEDUP_REMOVED lines=85> */
[----:B------:R-:W-:-:S03]  /*34820*/  ULDC UR5, c[0x0][0x248] ;  /* 0x0000920000057ab9 */ /* 0x000fc60000000800 */
        /* <DEDUP_REMOVED lines=11> */
[----:B------:R-:W-:Y:S01]  /*348e0*/  ULDC UR5, c[0x0][0x248] ;  /* 0x0000920000057ab9 */ /* 0x000fe20000000800 */
[----:B------:R-:W-:Y:S02]  /*348f0*/  STL [R1+0x2060], R14 ;  /* 0x0020600e01007387 */ /* 0x000fe40000100800 */
        /* <DEDUP_REMOVED lines=90> */
[----:B-1----:R-:W-:Y:S01]  /*34ea0*/  VIADD R64, R248, UR5 ;  /* 0x00000005f8407c36 */ /* 0x002fe20008000000 */
[----:B------:R-:W-:-:S03]  /*34eb0*/  ULDC UR5, c[0x0][0x248] ;  /* 0x0000920000057ab9 */ /* 0x000fc60000000800 */
[----:B--2---:R-:W-:Y:S01]  /*34ec0*/  VIADD R39, R64, UR5 ;  /* 0x0000000540277c36 */ /* 0x004fe20008000000 */
[----:B------:R-:W-:-:S03]  /*34ed0*/  ULDC UR5, c[0x0][0x248] ;  /* 0x0000920000057ab9 */ /* 0x000fc60000000800 */
[----:B0-----:R-:W-:Y:S01]  /*34ee0*/  VIADD R49, R39, UR5 ;  /* 0x0000000527317c36 */ /* 0x001fe20008000000 */
[----:B------:R-:W-:-:S03]  /*34ef0*/  ULDC UR5, c[0x0][0x248] ;  /* 0x0000920000057ab9 */ /* 0x000fc60000000800 */
[----:B---3--:R-:W-:Y:S01]  /*34f00*/  VIADD R44, R49, UR5 ;  /* 0x00000005312c7c36 */ /* 0x008fe20008000000 */
[----:B------:R-:W-:-:S03]  /*34f10*/  ULDC UR5, c[0x0][0x248] ;  /* 0x0000920000057ab9 */ /* 0x000fc60000000800 */
[----:B----4-:R-:W-:Y:S01]  /*34f20*/  VIADD R69, R44, UR5 ;  /* 0x000000052c457c36 */ /* 0x010fe20008000000 */
        /* <DEDUP_REMOVED lines=28> */
[----:B------:R-:W-:-:S04]  /*350f0*/  ULDC UR5, c[0x0][0x248] ;  /* 0x0000920000057ab9 */ /* 0x000fc80000000800 */
[----:B------:R0:W-:Y:S02]  /*35100*/  STL [R1+0x1f5c], R0 ;  /* 0x001f5c0001007387 */ /* 0x0001e40000100800 */
[----:B0-----:R-:W-:Y:S01]  /*35110*/  VIADD R0, R0, UR5 ;  /* 0x0000000500007c36 */ /* 0x001fe20008000000 */
        /* <DEDUP_REMOVED lines=235> */
[----:B------:R0:W-:Y:S04]  /*35fd0*/  STL [R1+0x1e20], R0 ;  /* 0x001e200001007387 */ /* 0x0001e80000100800 */
[----:B------:R-:W2:Y:S04]  /*35fe0*/  LDL.LU R170, [R1+0x1c18] ;  /* 0x001c180001aa7983 */ /* 0x000ea80000300800 */
[----:B------:R-:W2:Y:S04]  /*35ff0*/  LDL.LU R169, [R1+0x1c1c] ;  /* 0x001c1c0001a97983 */ /* 0x000ea80000300800 */
[----:B------:R-:W3:Y:S04]  /*36000*/  LDL.LU R168, [R1+0x1c20] ;  /* 0x001c200001a87983 */ /* 0x000ee80000300800 */
[----:B------:R-:W3:Y:S04]  /*36010*/  LDL.LU R167, [R1+0x1c24] ;  /* 0x001c240001a77983 */ /* 0x000ee80000300800 */
        /* <DEDUP_REMOVED lines=19> */
[----:B------:R-:W4:Y:S01]  /*36150*/  LDL.LU R4, [R1+0x1c74] ;  /* 0x001c740001047983 */ /* 0x000f220000300800 */
[----:B0-----:R-:W-:Y:S01]  /*36160*/  VIADD R0, R0, UR5 ;  /* 0x0000000500007c36 */ /* 0x001fe20008000000 */
[----:B------:R-:W-:Y:S01]  /*36170*/  F2FP.SATFINITE.E4M3.F32.PACK_AB_MERGE_C R2, R175, R176, RZ ;  /* 0x000000b0af02723e */ /* 0x000fe200048070ff */
[----:B------:R-:W-:Y:S01]  /*36180*/  ULDC UR5, c[0x0][0x248] ;  /* 0x0000920000057ab9 */ /* 0x000fe20000000800 */
[----:B------:R-:W-:-:S02]  /*36190*/  F2FP.SATFINITE.E4M3.F32.PACK_AB_MERGE_C R3, R173, R174, RZ ;  /* 0x000000aead03723e */ /* 0x000fc400048070ff */
[----:B------:R0:W-:Y:S04]  /*361a0*/  STL [R1+0x1e1c], R0 ;  /* 0x001e1c0001007387 */ /* 0x0001e80000100800 */
[----:B------:R1:W-:Y:S04]  /*361b0*/  STL [R1+0x4660], R2 ;  /* 0x0046600201007387 */ /* 0x0003e80000100800 */
[----:B------:R-:W-:Y:S01]  /*361c0*/  STL [R1+0x4658], R3 ;  /* 0x0046580301007387 */ /* 0x000fe20000100800 */
[----:B0-----:R-:W-:Y:S01]  /*361d0*/  VIADD R0, R0, UR5 ;  /* 0x0000000500007c36 */ /* 0x001fe20008000000 */
[----:B------:R-:W-:Y:S01]  /*361e0*/  ULDC UR5, c[0x0][0x248] ;  /* 0x0000920000057ab9 */ /* 0x000fe20000000800 */
[----:B-1----:R-:W-:-:S03]  /*361f0*/  F2FP.SATFINITE.E4M3.F32.PACK_AB_MERGE_C R2, R171, R172, RZ ;  /* 0x000000acab02723e */ /* 0x002fc600048070ff */
[----:B------:R0:W-:Y:S04]  /*36200*/  STL [R1+0x1e18], R0 ;  /* 0x001e180001007387 */ /* 0x0001e80000100800 */
[----:B------:R3:W-:Y:S01]  /*36210*/  STL [R1+0x4670], R2 ;  /* 0x0046700201007387 */ /* 0x0007e20000100800 */
[----:B0-----:R-:W-:Y:S01]  /*36220*/  VIADD R0, R0, UR5 ;  /* 0x0000000500007c36 */ /* 0x001fe20008000000 */
[----:B------:R-:W-:Y:S01]  /*36230*/  ULDC UR5, c[0x0][0x248] ;  /* 0x0000920000057ab9 */ /* 0x000fe20000000800 */
[----:B--2---:R-:W-:-:S05]  /*36240*/  F2FP.SATFINITE.E4M3.F32.PACK_AB_MERGE_C R3, R169, R170, RZ ;  /* 0x000000aaa903723e */ /* 0x004fca00048070ff */
[----:B------:R4:W-:Y:S01]  /*36250*/  STL [R1+0x4674], R3 ;  /* 0x0046740301007387 */ /* 0x0009e20000100800 */
[----:B---3--:R-:W-:-:S03]  /*36260*/  F2FP.SATFINITE.E4M3.F32.PACK_AB_MERGE_C R2, R167, R168, RZ ;  /* 0x000000a8a702723e */ /* 0x008fc600048070ff */
[----:B------:R0:W-:Y:S04]  /*36270*/  STL [R1+0x1e14], R0 ;  /* 0x001e140001007387 */ /* 0x0001e80000100800 */
[----:B------:R1:W-:Y:S01]  /*36280*/  STL [R1+0x46a0], R2 ;  /* 0x0046a00201007387 */ /* 0x0003e20000100800 */
[----:B----4-:R-:W-:Y:S01]  /*36290*/  F2FP.SATFINITE.E4M3.F32.PACK_AB_MERGE_C R3, R165, R166, RZ ;  /* 0x000000a6a503723e */ /* 0x010fe200048070ff */
[----:B0-----:R-:W-:Y:S01]  /*362a0*/  VIADD R0, R0, UR5 ;  /* 0x0000000500007c36 */ /* 0x001fe20008000000 */
[----:B------:R-:W-:-:S03]  /*362b0*/  ULDC UR5, c[0x0][0x248] ;  /* 0x0000920000057ab9 */ /* 0x000fc60000000800 */
[----:B------:R0:W-:Y:S01]  /*362c0*/  STL [R1+0x469c], R3 ;  /* 0x00469c0301007387 */ /* 0x0001e20000100800 */
[----:B-1----:R-:W-:-:S03]  /*362d0*/  F2FP.SATFINITE.E4M3.F32.PACK_AB_MERGE_C R2, R163, R164, RZ ;  /* 0x000000a4a302723e */ /* 0x002fc600048070ff */
[----:B------:R1:W-:Y:S04]  /*362e0*/  STL [R1+0x1e10], R0 ;  /* 0x001e100001007387 */ /* 0x0003e80000100800 */
[----:B------:R2:W-:Y:S01]  /*362f0*/  STL [R1+0x46b0], R2 ;  /* 0x0046b00201007387 */ /* 0x0005e20000100800 */
[----:B0-----:R-:W-:Y:S01]  /*36300*/  F2FP.SATFINITE.E4M3.F32.PACK_AB_MERGE_C R3, R161, R162, RZ ;  /* 0x000000a2a103723e */ /* 0x001fe200048070ff */
[----:B-1----:R-:W-:Y:S01]  /*36310*/  VIADD R0, R0, UR5 ;  /* 0x0000000500007c36 */ /* 0x002fe20008000000 */
[----:B------:R-:W-:-:S03]  /*36320*/  ULDC UR5, c[0x0][0x248] ;  /* 0x0000920000057ab9 */ /* 0x000fc60000000800 */
[----:B------:R0:W-:Y:S01]  /*36330*/  STL [R1+0x46ac], R3 ;  /* 0x0046ac0301007387 */ /* 0x0001e20000100800 */
[----:B--2---:R-:W-:-:S03]  /*36340*/  F2FP.SATFINITE.E4M3.F32.PACK_AB_MERGE_C R2, R159, R160, RZ ;  /* 0x000000a09f02723e */ /* 0x004fc600048070ff */
        /* <DEDUP_REMOVED lines=19> */
[----:B------:R-:W-:Y:S01]  /*36480*/  STL [R1+0x47f4], R3 ;  /* 0x0047f40301007387 */ /* 0x000fe20000100800 */
[----:B--2---:R-:W-:-:S03]  /*36490*/  F2FP.SATFINITE.E4M3.F32.PACK_AB_MERGE_C R2, R4, R5, RZ ;  /* 0x000000050402723e */ /* 0x004fc600048070ff */
[----:B------:R0:W-:Y:S04]  /*364a0*/  STL [R1+0x1e00], R0 ;  /* 0x001e000001007387 */ /* 0x0001e80000100800 */
[----:B------:R-:W-:Y:S04]  /*364b0*/  STL [R1+0x4808], R2 ;  /* 0x0048080201007387 */ /* 0x000fe80000100800 */
[----:B------:R-:W2:Y:S01]  /*364c0*/  LDL.LU R178, [R1+0x1c78] ;  /* 0x001c780001b27983 */ /* 0x000ea20000300800 */
[----:B0-----:R-:W-:Y:S01]  /*364d0*/  VIADD R0, R0, UR5 ;  /* 0x0000000500007c36 */ /* 0x001fe20008000000 */
[----:B------:R-:W-:-:S02]  /*364e0*/  ULDC UR5, c[0x0][0x248] ;  /* 0x0000920000057ab9 */ /* 0x000fc40000000800 */
[----:B------:R-:W2:Y:S04]  /*364f0*/  LDL.LU R177, [R1+0x1c7c] ;  /* 0x001c7c0001b17983 */ /* 0x000ea80000300800 */
[----:B------:R-:W3:Y:S04]  /*36500*/  LDL.LU R176, [R1+0x1c80] ;  /* 0x001c800001b07983 */ /* 0x000ee80000300800 */
[----:B------:R-:W3:Y:S04]  /*36510*/  LDL.LU R175, [R1+0x1c84] ;  /* 0x001c840001af7983 */ /* 0x000ee80000300800 */
        /* <DEDUP_REMOVED lines=30> */
[----:B------:R-:W-:Y:S01]  /*36700*/  ULDC UR5, c[0x0][0x248] ;  /* 0x0000920000057ab9 */ /* 0x000fe20000000800 */
[----:B--2---:R-:W-:-:S05]  /*36710*/  F2FP.SATFINITE.E4M3.F32.PACK_AB_MERGE_C R3, R177, R178, RZ ;  /* 0x000000b2b103723e */ /* 0x004fca00048070ff */
[----:B------:R4:W-:Y:S01]  /*36720*/  STL [R1+0x4804], R3 ;  /* 0x0048040301007387 */ /* 0x0009e20000100800 */
[----:B---3--:R-:W-:-:S05]  /*36730*/  F2FP.SATFINITE.E4M3.F32.PACK_AB_MERGE_C R2, R175, R176, RZ ;  /* 0x000000b0af02723e */ /* 0x008fca00048070ff */
[----:B------:R0:W-:Y:S01]  /*36740*/  STL [R1+0x482c], R2 ;  /* 0x00482c0201007387 */ /* 0x0001e20000100800 */
[----:B----4-:R-:W-:-:S05]  /*36750*/  F2FP.SATFINITE.E4M3.F32.PACK_AB_MERGE_C R3, R173, R174, RZ ;  /* 0x000000aead03723e */ /* 0x010fca00048070ff */
[----:B------:R1:W-:Y:S01]  /*36760*/  STL [R1+0x4830], R3 ;  /* 0x0048300301007387 */ /* 0x0003e20000100800 */
[----:B0-----:R-:W-:-:S03]  /*36770*/  F2FP.SATFINITE.E4M3.F32.PACK_AB_MERGE_C R2, R171, R172, RZ ;  /* 0x000000acab02723e */ /* 0x001fc600048070ff */
[----:B------:R0:W-:Y:S04]  /*36780*/  STL [R1+0x1c64], R0 ;  /* 0x001c640001007387 */ /* 0x0001e80000100800 */
[----:B------:R2:W-:Y:S01]  /*36790*/  STL [R1+0x4874], R2 ;  /* 0x0048740201007387 */ /* 0x0005e20000100800 */
[----:B-1----:R-:W-:Y:S01]  /*367a0*/  F2FP.SATFINITE.E4M3.F32.PACK_AB_MERGE_C R3, R169, R170, RZ ;  /* 0x000000aaa903723e */ /* 0x002fe200048070ff */
[----:B0-----:R-:W-:Y:S01]  /*367b0*/  VIADD R0, R0, UR5 ;  /* 0x0000000500007c36 */ /* 0x001fe20008000000 */
        /* <DEDUP_REMOVED lines=215> */
[----:B------:R1:W-:Y:S04]  /*37530*/  STL [R1+0x504c], R2 ;  /* 0x00504c0201007387 */ /* 0x0003e80000100800 */
[----:B------:R-:W1:Y:S04]  /*37540*/  LDL.LU R177, [R1+0x1df8] ;  /* 0x001df80001b17983 */ /* 0x000e680000300800 */
[----:B------:R-:W1:Y:S04]  /*37550*/  LDL.LU R176, [R1+0x1dfc] ;  /* 0x001dfc0001b07983 */ /* 0x000e680000300800 */
        /* <DEDUP_REMOVED lines=27> */
[----:B------:R-:W-:Y:S01]  /*37710*/  VIADD R28, R0, UR5 ;  /* 0x00000005001c7c36 */ /* 0x000fe20008000000 */
[----:B------:R-:W-:-:S02]  /*37720*/  ULDC UR5, c[0x0][0x248] ;  /* 0x0000920000057ab9 */ /* 0x000fc40000000800 */
[----:B------:R-:W4:Y:S04]  /*37730*/  LDL.LU R5, [R1+0x1a6c] ;  /* 0x001a6c0001057983 */ /* 0x000f280000300800 */
[----:B------:R-:W4:Y:S04]  /*37740*/  LDL.LU R4, [R1+0x1a70] ;  /* 0x001a700001047983 */ /* 0x000f280000300800 */
[----:B0-----:R-:W4:Y:S01]  /*37750*/  LDL.LU R0, [R1+0x1a74] ;  /* 0x001a740001007983 */ /* 0x001f220000300800 */
[----:B-1----:R-:W-:-:S05]  /*37760*/  F2FP.SATFINITE.E4M3.F32.PACK_AB_MERGE_C R2, R176, R177, RZ ;  /* 0x000000b1b002723e */ /* 0x002fca00048070ff */
[----:B------:R0:W-:Y:S01]  /*37770*/  STL [R1+0x5050], R2 ;  /* 0x0050500201007387 */ /* 0x0001e20000100800 */
[----:B--2---:R-:W-:Y:S01]  /*37780*/  F2FP.SATFINITE.E4M3.F32.PACK_AB_MERGE_C R3, R174, R175, RZ ;  /* 0x000000afae03723e */ /* 0x004fe200048070ff */
[----:B0-----:R-:W-:Y:S01]  /*37790*/  VIADD R2, R28, UR5 ;  /* 0x000000051c027c36 */ /* 0x001fe20008000000 */
[----:B---3--:R-:W-:-:S03]  /*377a0*/  F2FP.SATFINITE.E4M3.F32.PACK_AB_MERGE_C R13, R172, R173, RZ ;  /* 0x000000adac0d723e */ /* 0x008fc600048070ff */
[----:B------:R4:W-:Y:S01]  /*377b0*/  STL [R1+0x503c], R3 ;  /* 0x00503c0301007387 */ /* 0x0009e20000100800 */
[----:B------:R-:W-:Y:S02]  /*377c0*/  ULDC UR5, c[0x0][0x248] ;  /* 0x0000920000057ab9 */ /* 0x000fe40000000800 */
[----:B------:R-:W-:Y:S01]  /*377d0*/  VIADD R34, R2, UR5 ;  /* 0x0000000502227c36 */ /* 0x000fe20008000000 */
[----:B------:R-:W-:Y:S01]  /*377e0*/  STL [R1+0x5040], R13 ;  /* 0x0050400d01007387 */ /* 0x000fe20000100800 */
[----:B------:R-:W-:-:S03]  /*377f0*/  ULDC UR5, c[0x0][0x248] ;  /* 0x0000920000057ab9 */ /* 0x000fc60000000800 */
[----:B------:R0:W-:Y:S01]  /*37800*/  STL [R1+0x1c04], R2 ;  /* 0x001c040201007387 */ /* 0x0001e20000100800 */
[----:B----4-:R-:W-:Y:S02]  /*37810*/  F2FP.SATFINITE.E4M3.F32.PACK_AB_MERGE_C R3, R170, R171, RZ ;  /* 0x000000abaa03723e */ /* 0x010fe400048070ff */
[----:B0-----:R-:W-:-:S03]  /*37820*/  F2FP.SATFINITE.E4M3.F32.PACK_AB_MERGE_C R2, R168, R169, RZ ;  /* 0x000000a9a802723e */ /* 0x001fc600048070ff */
[----:B------:R0:W-:Y:S04]  /*37830*/  STL [R1+0x502c], R3 ;  /* 0x00502c0301007387 */ /* 0x0001e80000100800 */
[----:B------:R1:W-:Y:S01]  /*37840*/  STL [R1+0x5030], R2 ;  /* 0x0050300201007387 */ /* 0x0003e20000100800 */
[----:B0-----:R-:W-:Y:S02]  /*37850*/  F2FP.SATFINITE.E4M3.F32.PACK_AB_MERGE_C R3, R166, R167, RZ ;  /* 0x000000a7a603723e */ /* 0x001fe400048070ff */
[----:B-1----:R-:W-:-:S03]  /*37860*/  F2FP.SATFINITE.E4M3.F32.PACK_AB_MERGE_C R2, R164, R165, RZ ;  /* 0x000000a5a402723e */ /* 0x002fc600048070ff */
        /* <DEDUP_REMOVED lines=16> */
[----:B------:R-:W-:Y:S04]  /*37970*/  STL [R1+0x4fac], R3 ;  /* 0x004fac0301007387 */ /* 0x000fe80000100800 */
[----:B------:R-:W-:Y:S01]  /*37980*/  STL [R1+0x4fbc], R2 ;  /* 0x004fbc0201007387 */ /* 0x000fe20000100800 */
[----:B------:R-:W-:-:S03]  /*37990*/  F2FP.SATFINITE.E4M3.F32.PACK_AB_MERGE_C R0, R0, R4, RZ ;  /* 0x000000040000723e */ /* 0x000fc600048070ff */
[----:B------:R-:W2:Y:S04]  /*379a0*/  LDL.LU R177, [R1+0x1a78] ;  /* 0x001a780001b17983 */ /* 0x000ea80000300800 */
[----:B------:R-:W2:Y:S04]  /*379b0*/  LDL.LU R176, [R1+0x1a7c] ;  /* 0x001a7c0001b07983 */ /* 0x000ea80000300800 */
[----:B------:R0:W-:Y:S04]  /*379c0*/  STL [R1+0x4f8c], R0 ;  /* 0x004f8c0001007387 */ /* 0x0001e80000100800 */
        /* <DEDUP_REMOVED lines=29> */
[----:B0-----:R-:W4:Y:S01]  /*37ba0*/  LDL.LU R0, [R1+0x1af4] ;  /* 0x001af40001007983 */ /* 0x001f220000300800 */
[----:B--2---:R-:W-:-:S05]  /*37bb0*/  F2FP.SATFINITE.E4M3.F32.PACK_AB_MERGE_C R2, R176, R177, RZ ;  /* 0x000000b1b002723e */ /* 0x004fca00048070ff */
[----:B------:R4:W-:Y:S01]  /*37bc0*/  STL [R1+0x4f90], R2 ;  /* 0x004f900201007387 */ /* 0x0009e20000100800 */
[----:B---3--:R-:W-:Y:S02]  /*37bd0*/  F2FP.SATFINITE.E4M3.F32.PACK_AB_MERGE_C R3, R174, R175, RZ ;  /* 0x000000afae03723e */ /* 0x008fe400048070ff */
[----:B----4-:R-:W-:-:S03]  /*37be0*/  F2FP.SATFINITE.E4M3.F32.PACK_AB_MERGE_C R2, R172, R173, RZ ;  /* 0x000000adac02723e */ /* 0x010fc600048070ff */
        /* <DEDUP_REMOVED lines=414> */
[----:B------:R-:W3:Y:S04]  /*395d0*/  LDL R175, [R1+0x1600] ;  /* 0x0016000001af7983 */ /* 0x000ee80000100800 */
[----:B------:R-:W3:Y:S04]  /*395e0*/  LDL R174, [R1+0x1604] ;  /* 0x0016040001ae7983 */ /* 0x000ee80000100800 */
[----:B------:R-:W4:Y:S04]  /*395f0*/  LDL R173, [R1+0x1608] ;  /* 0x0016080001ad7983 */ /* 0x000f280000100800 */
        /* <DEDUP_REMOVED lines=93> */
[----:B0-----:R-:W-:Y:S01]  /*39bd0*/  F2FP.SATFINITE.E4M3.F32.PACK_AB_MERGE_C R3, R7, R22, RZ ;  /* 0x000000160703723e */ /* 0x001fe200048070ff */
[----:B------:R-:W-:Y:S01]  /*39be0*/  VIADD R233, R234, UR5 ;  /* 0x00000005eae97c36 */ /* 0x000fe20008000000 */
[----:B------:R-:W-:Y:S01]  /*39bf0*/  ULDC UR5, c[0x0][0x248] ;  /* 0x0000920000057ab9 */ /* 0x000fe20000000800 */
[----:B------:R-:W0:Y:S01]  /*39c00*/  LDC R7, c[0x0][0x244] ;  /* 0x00009100ff077b82 */ /* 0x000e220000000800 */
[----:B-1----:R-:W-:Y:S01]  /*39c10*/  F2FP.SATFINITE.E4M3.F32.PACK_AB_MERGE_C R2, R5, R6, RZ ;  /* 0x000000060502723e */ /* 0x002fe200048070ff */
[----:B------:R1:W-:Y:S04]  /*39c20*/  STL [R1+0x4f38], R3 ;  /* 0x004f380301007387 */ /* 0x0003e80000100800 */
[----:B------:R-:W-:Y:S01]  /*39c30*/  STL [R1+0x4f40], R2 ;  /* 0x004f400201007387 */ /* 0x000fe20000100800 */
[----:B------:R-:W-:Y:S01]  /*39c40*/  VIADD R232, R233, UR5 ;  /* 0x00000005e9e87c36 */ /* 0x000fe20008000000 */
[----:B------:R-:W-:Y:S01]  /*39c50*/  ULDC UR5, c[0x0][0x248] ;  /* 0x0000920000057ab9 */ /* 0x000fe20000000800 */
[----:B------:R-:W2:Y:S01]  /*39c60*/  LDC R5, c[0x0][0x244] ;  /* 0x00009100ff057b82 */ /* 0x000ea20000000800 */
[----:B------:R-:W3:Y:S04]  /*39c70*/  LDL.LU R15, [R1+0x1630] ;  /* 0x00163000010f7983 */ /* 0x000ee80000300800 */
[----:B------:R-:W4:Y:S01]  /*39c80*/  LDL.LU R63, [R1+0x162c] ;  /* 0x00162c00013f7983 */ /* 0x000f220000300800 */
[----:B------:R-:W-:Y:S01]  /*39c90*/  VIADD R231, R232, UR5 ;  /* 0x00000005e8e77c36 */ /* 0x000fe20008000000 */
[----:B------:R-:W-:Y:S01]  /*39ca0*/  ULDC UR5, c[0x0][0x248] ;  /* 0x0000920000057ab9 */ /* 0x000fe20000000800 */
[----:B-1----:R-:W1:Y:S02]  /*39cb0*/  LDC R3, c[0x0][0x244] ;  /* 0x00009100ff037b82 */ /* 0x002e640000000800 */
        /* <DEDUP_REMOVED lines=97> */
[----:B------:R-:W-:Y:S01]  /*3a2d0*/  F2FP.SATFINITE.E4M3.F32.PACK_AB_MERGE_C R0, R0, R4, RZ ;  /* 0x000000040000723e */ /* 0x000fe200048070ff */
[----:B------:R-:W-:Y:S02]  /*3a2e0*/  ULDC UR5, c[0x0][0x244] ;  /* 0x0000910000057ab9 */ /* 0x000fe40000000800 */
[----:B------:R-:W-:Y:S01]  /*3a2f0*/  VIADD R181, R182, UR6 ;  /* 0x00000006b6b57c36 */ /* 0x000fe20008000000 */
[----:B------:R-:W-:Y:S01]  /*3a300*/  ULDC UR6, c[0x0][0x248] ;  /* 0x0000920000067ab9 */ /* 0x000fe20000000800 */
[----:B------:R0:W-:Y:S02]  /*3a310*/  STL [R1+0x4f14], R0 ;  /* 0x004f140001007387 */ /* 0x0001e40000100800 */
[----:B------:R-:W-:Y:S02]  /*3a320*/  VIADD R180, R181, UR6 ;  /* 0x00000006b5b47c36 */ /* 0x000fe40008000000 */
[----:B------:R-:W-:-:S02]  /*3a330*/  IMAD R13, R9, UR5, RZ ;  /* 0x00000005090d7c24 */ /* 0x000fc4000f8e02ff */
[----:B0-----:R-:W-:Y:S01]  /*3a340*/  VIADD R0, R8, 0x1ab ;  /* 0x000001ab08007836 */ /* 0x001fe20000000000 */
[----:B------:R-:W-:Y:S01]  /*3a350*/  STL [R1+0x5474], R8 ;  /* 0x0054740801007387 */ /* 0x000fe20000100800 */
[----:B------:R-:W-:Y:S01]  /*3a360*/  VIADD R179, R180, UR7 ;  /* 0x00000007b4b37c36 */ /* 0x000fe20008000000 */
[----:B------:R-:W-:Y:S01]  /*3a370*/  ULDC.64 UR6, c[0x0][0x220] ;  /* 0x0000880000067ab9 */ /* 0x000fe20000000a00 */
[----:B------:R-:W-:Y:S01]  /*3a380*/  IMAD R7, R7, 0x80, R13 ;  /* 0x0000008007077824 */ /* 0x000fe200078e020d */
[----:B------:R-:W-:Y:S01]  /*3a390*/  ISETP.GE.AND P3, PT, R0, UR35, PT ;  /* 0x0000002300007c0c */ /* 0x000fe2000bf66270 */
[----:B------:R-:W-:Y:S01]  /*3a3a0*/  VIADD R0, R8, 0x1aa ;  /* 0x000001aa08007836 */ /* 0x000fe20000000000 */
[----:B------:R-:W-:Y:S01]  /*3a3b0*/  IADD3 R2, P1, R13, UR6, RZ ;  /* 0x000000060d027c10 */ /* 0x000fe2000ff3e0ff */
[----:B--2---:R-:W-:Y:S01]  /*3a3c0*/  IMAD R5, R5, 0x80, R7 ;  /* 0x0000008005057824 */ /* 0x004fe200078e0207 */
[----:B------:R0:W-:Y:S01]  /*3a3d0*/  STL [R1+0x5478], R9 ;  /* 0x0054780901007387 */ /* 0x0001e20000100800 */
[----:B------:R-:W-:Y:S01]  /*3a3e0*/  SHF.R.S32.HI R51, RZ, 0x1f, R52 ;  /* 0x0000001fff337819 */ /* 0x000fe20000011434 */
[----:B------:R-:W-:Y:S01]  /*3a3f0*/  ULDC UR5, c[0x0][0x248] ;  /* 0x0000920000057ab9 */ /* 0x000fe20000000800 */
[----:B------:R-:W-:Y:S01]  /*3a400*/  LEA.HI.X.SX32 R13, R13, UR7, 0x1, P1 ;  /* 0x000000070d0d7c11 */ /* 0x000fe200088f0eff */
[----:B------:R-:W-:Y:S01]  /*3a410*/  ULDC.64 UR6, c[0x0][0x220] ;  /* 0x0000880000067ab9 */ /* 0x000fe20000000a00 */
[----:B------:R-:W-:Y:S01]  /*3a420*/  ISETP.GE.AND P0, PT, R0, UR33, PT ;  /* 0x0000002100007c0c */ /* 0x000fe2000bf06270 */
[----:B-1----:R-:W-:Y:S01]  /*3a430*/  IMAD R3, R3, 0x80, R5 ;  /* 0x0000008003037824 */ /* 0x002fe200078e0205 */
[----:B------:R-:W-:Y:S01]  /*3a440*/  IADD3 R0, P1, R7, UR6, RZ ;  /* 0x0000000607007c10 */ /* 0x000fe2000ff3e0ff */
[----:B------:R-:W-:Y:S01]  /*3a450*/  ULDC UR35, c[0x0][0x228] ;  /* 0x00008a0000237ab9 */ /* 0x000fe20000000800 */
[----:B------:R-:W-:Y:S01]  /*3a460*/  IADD3 R6, P2, R5, UR10, RZ ;  /* 0x0000000a05067c10 */ /* 0x000fe2000ff5e0ff */
[----:B------:R-:W-:Y:S01]  /*3a470*/  STL [R1+0x547c], R10 ;  /* 0x00547c0a01007387 */ /* 0x000fe20000100800 */
[----:B------:R-:W-:-:S02]  /*3a480*/  LEA.HI.X.SX32 R7, R7, UR7, 0x1, P1 ;  /* 0x0000000707077c11 */ /* 0x000fc400088f0eff */
[----:B------:R-:W-:Y:S02]  /*3a490*/  SHF.R.S32.HI R53, RZ, 0x1f, R54 ;  /* 0x0000001fff357819 */ /* 0x000fe40000011436 */
[----:B------:R-:W-:Y:S02]  /*3a4a0*/  SHF.R.S32.HI R55, RZ, 0x1f, R56 ;  /* 0x0000001fff377819 */ /* 0x000fe40000011438 */
[----:B------:R-:W-:Y:S02]  /*3a4b0*/  SHF.R.S32.HI R68, RZ, 0x1f, R112 ;  /* 0x0000001fff447819 */ /* 0x000fe40000011470 */
[----:B------:R-:W-:Y:S02]  /*3a4c0*/  SHF.R.S32.HI R72, RZ, 0x1f, R73 ;  /* 0x0000001fff487819 */ /* 0x000fe40000011449 */
[----:B------:R-:W-:Y:S02]  /*3a4d0*/  SHF.R.S32.HI R74, RZ, 0x1f, R75 ;  /* 0x0000001fff4a7819 */ /* 0x000fe4000001144b */
[----:B------:R-:W-:-:S02]  /*3a4e0*/  SHF.R.S32.HI R76, RZ, 0x1f, R77 ;  /* 0x0000001fff4c7819 */ /* 0x000fc4000001144d */
[----:B---3--:R-:W-:Y:S02]  /*3a4f0*/  LOP3.LUT R15, R15, 0xfffffffe, RZ, 0xc0, !PT ;  /* 0xfffffffe0f0f7812 */ /* 0x008fe400078ec0ff */
[----:B----4-:R-:W-:Y:S02]  /*3a500*/  LOP3.LUT R63, R63, 0x7fffffff, RZ, 0xc0, !PT ;  /* 0x7fffffff3f3f7812 */ /* 0x010fe400078ec0ff */
[----:B------:R-:W-:Y:S02]  /*3a510*/  SHF.R.S32.HI R78, RZ, 0x1f, R79 ;  /* 0x0000001fff4e7819 */ /* 0x000fe4000001144f */
[----:B------:R-:W-:Y:S02]  /*3a520*/  SHF.R.S32.HI R82, RZ, 0x1f, R83 ;  /* 0x0000001fff527819 */ /* 0x000fe40000011453 */
[----:B------:R-:W-:Y:S02]  /*3a530*/  SHF.R.S32.HI R84, RZ, 0x1f, R85 ;  /* 0x0000001fff547819 */ /* 0x000fe40000011455 */
[----:B------:R-:W-:-:S02]  /*3a540*/  SHF.R.S32.HI R86, RZ, 0x1f, R87 ;  /* 0x0000001fff567819 */ /* 0x000fc40000011457 */
[----:B------:R-:W-:Y:S02]  /*3a550*/  SHF.R.S32.HI R88, RZ, 0x1f, R89 ;  /* 0x0000001fff587819 */ /* 0x000fe40000011459 */
[----:B------:R-:W-:Y:S02]  /*3a560*/  SHF.R.S32.HI R92, RZ, 0x1f, R93 ;  /* 0x0000001fff5c7819 */ /* 0x000fe4000001145d */
[----:B------:R-:W-:Y:S02]  /*3a570*/  SHF.R.S32.HI R94, RZ, 0x1f, R95 ;  /* 0x0000001fff5e7819 */ /* 0x000fe4000001145f */
[----:B------:R-:W-:Y:S02]  /*3a580*/  SHF.R.S32.HI R96, RZ, 0x1f, R97 ;  /* 0x0000001fff607819 */ /* 0x000fe40000011461 */
[----:B------:R-:W-:Y:S02]  /*3a590*/  SHF.R.S32.HI R98, RZ, 0x1f, R99 ;  /* 0x0000001fff627819 */ /* 0x000fe40000011463 */
[----:B------:R-:W-:-:S02]  /*3a5a0*/  SHF.R.S32.HI R100, RZ, 0x1f, R101 ;  /* 0x0000001fff647819 */ /* 0x000fc40000011465 */
[----:B0-----:R-:W-:Y:S02]  /*3a5b0*/  SHF.R.S32.HI R9, RZ, 0x1f, R102 ;  /* 0x0000001fff097819 */ /* 0x001fe40000011466 */
[----:B------:R-:W-:Y:S02]  /*3a5c0*/  SHF.R.S32.HI R114, RZ, 0x1f, R115 ;  /* 0x0000001fff727819 */ /* 0x000fe40000011473 */
        /* <DEDUP_REMOVED lines=29> */
[----:B------:R-:W-:Y:S01]  /*3a7a0*/  SHF.R.S32.HI R43, RZ, 0x1f, R48 ;  /* 0x0000001fff2b7819 */ /* 0x000fe20000011430 */
[----:B------:R-:W-:Y:S01]  /*3a7b0*/  VIADD R178, R179, UR5 ;  /* 0x00000005b3b27c36 */ /* 0x000fe20008000000 */
[----:B------:R-:W-:Y:S01]  /*3a7c0*/  IADD3 R4, P1, R3, UR8, RZ ;  /* 0x0000000803047c10 */ /* 0x000fe2000ff3e0ff */
[----:B------:R-:W-:Y:S01]  /*3a7d0*/  ULDC UR6, c[0x0][0x248] ;  /* 0x0000920000067ab9 */ /* 0x000fe20000000800 */
[----:B------:R-:W-:Y:S01]  /*3a7e0*/  LEA.HI.X.SX32 R5, R5, UR11, 0x1, P2 ;  /* 0x0000000b05057c11 */ /* 0x000fe200090f0eff */
[----:B------:R-:W-:Y:S01]  /*3a7f0*/  ULDC.64 UR10, c[0x0][0x228] ;  /* 0x00008a00000a7ab9 */ /* 0x000fe20000000a00 */
[----:B------:R-:W-:Y:S01]  /*3a800*/  LEA.HI.X.SX32 R3, R3, UR9, 0x1, P1 ;  /* 0x0000000903037c11 */ /* 0x000fe200088f0eff */
[----:B------:R-:W-:Y:S01]  /*3a810*/  ULDC.64 UR8, c[0x0][0x228] ;  /* 0x00008a0000087ab9 */ /* 0x000fe20000000a00 */
[----:B------:R0:W-:Y:S01]  /*3a820*/  STL [R1+0x5480], R11 ;  /* 0x0054800b01007387 */ /* 0x0001e20000100800 */
[----:B------:R-:W-:Y:S01]  /*3a830*/  ISETP.LT.AND P1, PT, R10, UR8, !P3 ;  /* 0x000000080a007c0c */ /* 0x000fe2000df21270 */
[----:B------:R-:W-:Y:S01]  /*3a840*/  ULDC UR5, c[0x0][0x248] ;  /* 0x0000920000057ab9 */ /* 0x000fe20000000800 */
[----:B------:R-:W-:Y:S01]  /*3a850*/  ULDC UR7, c[0x0][0x248] ;  /* 0x0000920000077ab9 */ /* 0x000fe20000000800 */
[----:B------:R-:W-:Y:S01]  /*3a860*/  SHF.R.S32.HI R14, RZ, 0x1f, R14 ;  /* 0x0000001fff0e7819 */ /* 0x000fe2000001140e */
[----:B------:R-:W-:-:S09]  /*3a870*/  ULDC UR33, c[0x0][0x228] ;  /* 0x00008a0000217ab9 */ /* 0x000fd20000000800 */
[----:B------:R-:W-:Y:S02]  /*3a880*/  @P1 LOP3.LUT R15, R15, 0x1, RZ, 0xfc, !PT ;  /* 0x000000010f0f1812 */ /* 0x000fe400078efcff */
[----:B------:R-:W-:-:S03]  /*3a890*/  ISETP.LT.AND P1, PT, R11, UR10, !P3 ;  /* 0x0000000a0b007c0c */ /* 0x000fc6000df21270 */
[----:B------:R-:W-:Y:S10]  /*3a8a0*/  STL [R1+0x1630], R15 ;  /* 0x0016300f01007387 */ /* 0x000ff40000100800 */
[----:B------:R-:W-:-:S05]  /*3a8b0*/  @P1 LOP3.LUT R63, R63, 0x80000000, RZ, 0xfc, !PT ;  /* 0x800000003f3f1812 */ /* 0x000fca00078efcff */
[----:B------:R-:W-:Y:S04]  /*3a8c0*/  STL [R1+0x5484], R63 ;  /* 0x0054843f01007387 */ /* 0x000fe80000100800 */
[----:B------:R-:W-:Y:S04]  /*3a8d0*/  STL [R1+0x548c], R51 ;  /* 0x00548c3301007387 */ /* 0x000fe80000100800 */
[----:B------:R-:W-:Y:S04]  /*3a8e0*/  STL [R1+0x5488], R52 ;  /* 0x0054883401007387 */ /* 0x000fe80000100800 */
[----:B------:R-:W-:Y:S04]  /*3a8f0*/  STL [R1+0x5494], R53 ;  /* 0x0054943501007387 */ /* 0x000fe80000100800 */
[----:B------:R-:W-:Y:S04]  /*3a900*/  STL [R1+0x5490], R54 ;  /* 0x0054903601007387 */ /* 0x000fe80000100800 */
[----:B------:R1:W-:Y:S01]  /*3a910*/  STL [R1+0x549c], R55 ;  /* 0x00549c3701007387 */ /* 0x0003e20000100800 */
[----:B0-----:R-:W-:-:S03]  /*3a920*/  SHF.R.S32.HI R11, RZ, 0x1f, R90 ;  /* 0x0000001fff0b7819 */ /* 0x001fc6000001145a */
[----:B------:R-:W-:Y:S04]  /*3a930*/  STL [R1+0x5498], R56 ;  /* 0x0054983801007387 */ /* 0x000fe80000100800 */
[----:B------:R-:W-:Y:S04]  /*3a940*/  STL [R1+0x57dc], R58 ;  /* 0x0057dc3a01007387 */ /* 0x000fe80000100800 */
[----:B-1----:R-:W2:Y:S04]  /*3a950*/  LDL.LU R55, [R1+0x1f48] ;  /* 0x001f480001377983 */ /* 0x002ea80000300800 */
[----:B------:R-:W3:Y:S04]  /*3a960*/  LDL.LU R53, [R1+0x1f4c] ;  /* 0x001f4c0001357983 */ /* 0x000ee80000300800 */
[----:B------:R-:W4:Y:S04]  /*3a970*/  LDL.LU R51, [R1+0x1f50] ;  /* 0x001f500001337983 */ /* 0x000f280000300800 */
[----:B------:R-:W2:Y:S04]  /*3a980*/  LDL.LU R63, [R1+0x1f54] ;  /* 0x001f5400013f7983 */ /* 0x000ea80000300800 */
[----:B------:R-:W3:Y:S04]  /*3a990*/  LDL.LU R10, [R1+0x1f58] ;  /* 0x001f5800010a7983 */ /* 0x000ee80000300800 */
[----:B------:R-:W4:Y:S04]  /*3a9a0*/  LDL.LU R8, [R1+0x1f5c] ;  /* 0x001f5c0001087983 */ /* 0x000f280000300800 */
[----:B------:R-:W-:Y:S04]  /*3a9b0*/  STL [R1+0x1640], R11 ;  /* 0x0016400b01007387 */ /* 0x000fe80000100800 */
[----:B------:R0:W-:Y:S02]  /*3a9c0*/  STL [R1+0x54a0], R68 ;  /* 0x0054a04401007387 */ /* 0x0001e40000100800 */
[----:B0-----:R-:W-:Y:S01]  /*3a9d0*/  IMAD.MOV.U32 R68, RZ, RZ, R70 ;  /* 0x000000ffff447224 */ /* 0x001fe200078e0046 */
[----:B------:R-:W-:-:S05]  /*3a9e0*/  SHF.R.S32.HI R70, RZ, 0x1f, R71 ;  /* 0x0000001fff467819 */ /* 0x000fca0000011447 */
[----:B------:R-:W-:Y:S04]  /*3a9f0*/  STL [R1+0x54a8], R70 ;  /* 0x0054a84601007387 */ /* 0x000fe80000100800 */
[----:B------:R0:W-:Y:S04]  /*3aa00*/  STL [R1+0x54a4], R71 ;  /* 0x0054a44701007387 */ /* 0x0001e80000100800 */
[----:B0-----:R-:W2:Y:S04]  /*3aa10*/  LDL.LU R71, [R1+0x1f40] ;  /* 0x001f400001477983 */ /* 0x001ea80000300800 */
        /* <DEDUP_REMOVED lines=9> */
[----:B------:R0:W-:Y:S04]  /*3aab0*/  STL [R1+0x54c8], R78 ;  /* 0x0054c84e01007387 */ /* 0x0001e80000100800 */
[----:B------:R1:W-:Y:S01]  /*3aac0*/  STL [R1+0x54c4], R79 ;  /* 0x0054c44f01007387 */ /* 0x0003e20000100800 */
[----:B0-----:R-:W-:Y:S01]  /*3aad0*/  IMAD.MOV.U32 R78, RZ, RZ, R80 ;  /* 0x000000ffff4e7224 */ /* 0x001fe200078e0050 */
[----:B------:R-:W-:-:S02]  /*3aae0*/  SHF.R.S32.HI R80, RZ, 0x1f, R81 ;  /* 0x0000001fff507819 */ /* 0x000fc40000011451 */
[----:B-1----:R-:W2:Y:S04]  /*3aaf0*/  LDL.LU R79, [R1+0x1f30] ;  /* 0x001f3000014f7983 */ /* 0x002ea80000300800 */
[----:B------:R-:W-:Y:S04]  /*3ab00*/  STL [R1+0x54d0], R80 ;  /* 0x0054d05001007387 */ /* 0x000fe80000100800 */
[----:B------:R0:W-:Y:S01]  /*3ab10*/  STL [R1+0x54cc], R81 ;  /* 0x0054cc5101007387 */ /* 0x0001e20000100800 */
[----:B------:R-:W-:Y:S01]  /*3ab20*/  IMAD.MOV.U32 R70, RZ, RZ, R90 ;  /* 0x000000ffff467224 */ /* 0x000fe200078e005a */
[----:B------:R-:W-:-:S02]  /*3ab30*/  SHF.R.S32.HI R90, RZ, 0x1f, R91 ;  /* 0x0000001fff5a7819 */ /* 0x000fc4000001145b */
        /* <DEDUP_REMOVED lines=29> */
[----:B------:R-:W-:-:S03]  /*3ad10*/  IMAD.MOV.U32 R96, RZ, RZ, R106 ;  /* 0x000000ffff607224 */ /* 0x000fc600078e006a */
[----:B0-----:R-:W2:Y:S04]  /*3ad20*/  LDL.LU R99, [R1+0x1f08] ;  /* 0x001f080001637983 */ /* 0x001ea80000300800 */
[----:B------:R-:W-:Y:S04]  /*3ad30*/  STL [R1+0x5520], R100 ;  /* 0x0055206401007387 */ /* 0x000fe80000100800 */
[----:B------:R0:W-:Y:S01]  /*3ad40*/  STL [R1+0x551c], R101 ;  /* 0x00551c6501007387 */ /* 0x0001e20000100800 */
[----:B------:R-:W-:-:S03]  /*3ad50*/  SHF.R.S32.HI R106, RZ, 0x1f, R107 ;  /* 0x0000001fff6a7819 */ /* 0x000fc6000001146b */
[----:B0-----:R-:W2:Y:S04]  /*3ad60*/  LDL.LU R101, [R1+0x1f04] ;  /* 0x001f040001657983 */ /* 0x001ea80000300800 */
[----:B------:R0:W-:Y:S04]  /*3ad70*/  STL [R1+0x5528], R102 ;  /* 0x0055286601007387 */ /* 0x0001e80000100800 */
[----:B------:R1:W-:Y:S01]  /*3ad80*/  STL [R1+0x5524], R103 ;  /* 0x0055246701007387 */ /* 0x0003e20000100800 */
[----:B0-----:R-:W-:Y:S01]  /*3ad90*/  IMAD.MOV.U32 R102, RZ, RZ, R104 ;  /* 0x000000ffff667224 */ /* 0x001fe200078e0068 */
[----:B------:R-:W-:-:S02]  /*3ada0*/  SHF.R.S32.HI R104, RZ, 0x1f, R105 ;  /* 0x0000001fff687819 */ /* 0x000fc40000011469 */
[----:B-1----:R-:W2:Y:S04]  /*3adb0*/  LDL.LU R103, [R1+0x1f00] ;  /* 0x001f000001677983 */ /* 0x002ea80000300800 */
[----:B------:R-:W-:Y:S04]  /*3adc0*/  STL [R1+0x5530], R104 ;  /* 0x0055306801007387 */ /* 0x000fe80000100800 */
[----:B------:R0:W-:Y:S04]  /*3add0*/  STL [R1+0x552c], R105 ;  /* 0x00552c6901007387 */ /* 0x0001e80000100800 */
[----:B0-----:R-:W2:Y:S04]  /*3ade0*/  LDL.LU R105, [R1+0x1efc] ;  /* 0x001efc0001697983 */ /* 0x001ea80000300800 */
[----:B------:R0:W-:Y:S04]  /*3adf0*/  STL [R1+0x5538], R106 ;  /* 0x0055386a01007387 */ /* 0x0001e80000100800 */
[----:B0-----:R-:W2:Y:S01]  /*3ae00*/  LDL R106, [R1+0x1f44] ;  /* 0x001f4400016a7983 */ /* 0x001ea20000100800 */
[----:B------:R-:W-:Y:S01]  /*3ae10*/  IMAD.MOV.U32 R98, RZ, RZ, R108 ;  /* 0x000000ffff627224 */ /* 0x000fe200078e006c */
[----:B------:R-:W-:Y:S01]  /*3ae20*/  SHF.R.S32.HI R108, RZ, 0x1f, R109 ;  /* 0x0000001fff6c7819 */ /* 0x000fe2000001146d */
[--C-:B------:R-:W-:Y:S01]  /*3ae30*/  IMAD.MOV.U32 R104, RZ, RZ, R110.reuse ;  /* 0x000000ffff687224 */ /* 0x100fe200078e006e */
[----:B------:R-:W-:Y:S01]  /*3ae40*/  SHF.R.S32.HI R58, RZ, 0x1f, R110 ;  /* 0x0000001fff3a7819 */ /* 0x000fe2000001146e */
[----:B------:R0:W-:Y:S01]  /*3ae50*/  STL [R1+0x5534], R107 ;  /* 0x0055346b01007387 */ /* 0x0001e20000100800 */
[----:B------:R-:W-:Y:S01]  /*3ae60*/  SHF.R.S32.HI R110, RZ, 0x1f, R111 ;  /* 0x0000001fff6e7819 */ /* 0x000fe2000001146f */
[----:B------:R-:W-:Y:S01]  /*3ae70*/  IMAD.MOV.U32 R80, RZ, RZ, R112 ;  /* 0x000000ffff507224 */ /* 0x000fe200078e0070 */
[----:B------:R-:W-:Y:S01]  /*3ae80*/  SHF.R.S32.HI R112, RZ, 0x1f, R113 ;  /* 0x0000001fff707819 */ /* 0x000fe20000011471 */
        /* <DEDUP_REMOVED lines=53> */
[----:B------:R-:W-:-:S03]  /*3b1e0*/  IMAD.MOV.U32 R76, RZ, RZ, R12 ;  /* 0x000000ffff4c7224 */ /* 0x000fc600078e000c */
[----:B------:R-:W-:Y:S01]  /*3b1f0*/  STL [R1+0x55dc], R149 ;  /* 0x0055dc9501007387 */ /* 0x000fe20000100800 */
[----:B------:R-:W-:-:S03]  /*3b200*/  SHF.R.S32.HI R12, RZ, 0x1f, R64 ;  /* 0x0000001fff0c7819 */ /* 0x000fc60000011440 */
[----:B------:R-:W-:Y:S01]  /*3b210*/  STL [R1+0x55e8], R150 ;  /* 0x0055e89601007387 */ /* 0x000fe20000100800 */
[----:B------:R-:W-:-:S03]  /*3b220*/  IMAD.MOV.U32 R82, RZ, RZ, R32 ;  /* 0x000000ffff527224 */ /* 0x000fc600078e0020 */
[----:B------:R-:W-:Y:S01]  /*3b230*/  STL [R1+0x55e4], R151 ;  /* 0x0055e49701007387 */ /* 0x000fe20000100800 */
[----:B------:R-:W-:-:S03]  /*3b240*/  SHF.R.S32.HI R32, RZ, 0x1f, R39 ;  /* 0x0000001fff207819 */ /* 0x000fc60000011427 */
[----:B------:R-:W-:Y:S04]  /*3b250*/  STL [R1+0x55f0], R152 ;  /* 0x0055f09801007387 */ /* 0x000fe80000100800 */
[----:B------:R-:W-:Y:S04]  /*3b260*/  STL [R1+0x55ec], R244 ;  /* 0x0055ecf401007387 */ /* 0x000fe80000100800 */
        /* <DEDUP_REMOVED lines=46> */
[----:B----4-:R-:W-:-:S03]  /*3b550*/  SHF.R.S32.HI R61, RZ, 0x1f, R8 ;  /* 0x0000001fff3d7819 */ /* 0x010fc60000011408 */
[----:B------:R-:W-:Y:S01]  /*3b560*/  STL [R1+0x5678], R37 ;  /* 0x0056782501007387 */ /* 0x000fe20000100800 */
[----:B------:R-:W-:-:S03]  /*3b570*/  IMAD.MOV.U32 R100, RZ, RZ, R9 ;  /* 0x000000ffff647224 */ /* 0x000fc600078e0009 */
[----:B------:R-:W-:Y:S01]  /*3b580*/  STL [R1+0x5674], R62 ;  /* 0x0056743e01007387 */ /* 0x000fe20000100800 */
[----:B---3--:R-:W-:-:S03]  /*3b590*/  SHF.R.S32.HI R9, RZ, 0x1f, R10 ;  /* 0x0000001fff097819 */ /* 0x008fc6000001140a */
[----:B------:R-:W-:Y:S04]  /*3b5a0*/  STL [R1+0x5680], R42 ;  /* 0x0056802a01007387 */ /* 0x000fe80000100800 */
[----:B------:R-:W-:Y:S01]  /*3b5b0*/  STL [R1+0x567c], R57 ;  /* 0x00567c3901007387 */ /* 0x000fe20000100800 */
[----:B--2---:R-:W-:-:S03]  /*3b5c0*/  SHF.R.S32.HI R11, RZ, 0x1f, R63 ;  /* 0x0000001fff0b7819 */ /* 0x004fc6000001143f */
[----:B------:R-:W-:Y:S04]  /*3b5d0*/  STL [R1+0x5688], R60 ;  /* 0x0056883c01007387 */ /* 0x000fe80000100800 */
[----:B------:R-:W-:Y:S01]  /*3b5e0*/  STL [R1+0x5684], R41 ;  /* 0x0056842901007387 */ /* 0x000fe20000100800 */
[----:B------:R-:W-:-:S03]  /*3b5f0*/  SHF.R.S32.HI R52, RZ, 0x1f, R51 ;  /* 0x0000001fff347819 */ /* 0x000fc60000011433 */
[----:B------:R-:W-:Y:S04]  /*3b600*/  STL [R1+0x5690], R43 ;  /* 0x0056902b01007387 */ /* 0x000fe80000100800 */
[----:B------:R-:W-:Y:S01]  /*3b610*/  STL [R1+0x568c], R48 ;  /* 0x00568c3001007387 */ /* 0x000fe20000100800 */
[----:B------:R-:W-:-:S03]  /*3b620*/  SHF.R.S32.HI R54, RZ, 0x1f, R53 ;  /* 0x0000001fff367819 */ /* 0x000fc60000011435 */
[----:B------:R-:W-:Y:S04]  /*3b630*/  STL [R1+0x5698], R61 ;  /* 0x0056983d01007387 */ /* 0x000fe80000100800 */
[----:B------:R0:W-:Y:S01]  /*3b640*/  STL [R1+0x5694], R8 ;  /* 0x0056940801007387 */ /* 0x0001e20000100800 */
[----:B------:R-:W-:-:S03]  /*3b650*/  SHF.R.S32.HI R56, RZ, 0x1f, R55 ;  /* 0x0000001fff387819 */ /* 0x000fc60000011437 */
[----:B------:R-:W-:Y:S04]  /*3b660*/  STL [R1+0x56a0], R9 ;  /* 0x0056a00901007387 */ /* 0x000fe80000100800 */
[----:B------:R-:W-:Y:S04]  /*3b670*/  STL [R1+0x569c], R10 ;  /* 0x00569c0a01007387 */ /* 0x000fe80000100800 */
[----:B------:R-:W-:Y:S01]  /*3b680*/  STL [R1+0x56a8], R11 ;  /* 0x0056a80b01007387 */ /* 0x000fe20000100800 */
[----:B0-----:R-:W-:-:S03]  /*3b690*/  SHF.R.S32.HI R8, RZ, 0x1f, R106 ;  /* 0x0000001fff087819 */ /* 0x001fc6000001146a */
[----:B------:R-:W-:Y:S04]  /*3b6a0*/  STL [R1+0x56a4], R63 ;  /* 0x0056a43f01007387 */ /* 0x000fe80000100800 */
[----:B------:R-:W-:Y:S04]  /*3b6b0*/  STL [R1+0x56b0], R52 ;  /* 0x0056b03401007387 */ /* 0x000fe80000100800 */
[----:B------:R-:W-:Y:S04]  /*3b6c0*/  STL [R1+0x56ac], R51 ;  /* 0x0056ac3301007387 */ /* 0x000fe80000100800 */
[----:B------:R-:W-:Y:S04]  /*3b6d0*/  STL [R1+0x56b8], R54 ;  /* 0x0056b83601007387 */ /* 0x000fe80000100800 */
[----:B------:R-:W-:Y:S04]  /*3b6e0*/  STL [R1+0x56b4], R53 ;  /* 0x0056b43501007387 */ /* 0x000fe80000100800 */
[----:B------:R-:W-:Y:S04]  /*3b6f0*/  STL [R1+0x56c0], R56 ;  /* 0x0056c03801007387 */ /* 0x000fe80000100800 */
[----:B------:R0:W-:Y:S04]  /*3b700*/  STL [R1+0x56bc], R55 ;  /* 0x0056bc3701007387 */ /* 0x0001e80000100800 */
[----:B------:R1:W-:Y:S04]  /*3b710*/  STL [R1+0x18f0], R8 ;  /* 0x0018f00801007387 */ /* 0x0003e80000100800 */
[----:B0-----:R-:W2:Y:S04]  /*3b720*/  LDL.LU R55, [R1+0x1e34] ;  /* 0x001e340001377983 */ /* 0x001ea80000300800 */
[----:B------:R-:W3:Y:S04]  /*3b730*/  LDL.LU R53, [R1+0x1e38] ;  /* 0x001e380001357983 */ /* 0x000ee80000300800 */
[----:B------:R-:W4:Y:S04]  /*3b740*/  LDL.LU R51, [R1+0x1e3c] ;  /* 0x001e3c0001337983 */ /* 0x000f280000300800 */
[----:B------:R-:W4:Y:S04]  /*3b750*/  LDL.LU R63, [R1+0x1e40] ;  /* 0x001e4000013f7983 */ /* 0x000f280000300800 */
[----:B------:R-:W4:Y:S04]  /*3b760*/  LDL.LU R10, [R1+0x1e44] ;  /* 0x001e4400010a7983 */ /* 0x000f280000300800 */
[----:B-1----:R-:W2:Y:S04]  /*3b770*/  LDL.LU R8, [R1+0x1e48] ;  /* 0x001e480001087983 */ /* 0x002ea80000300800 */
[----:B------:R-:W3:Y:S04]  /*3b780*/  LDL.LU R48, [R1+0x1e4c] ;  /* 0x001e4c0001307983 */ /* 0x000ee80000300800 */
[----:B------:R-:W4:Y:S04]  /*3b790*/  LDL.LU R41, [R1+0x1e50] ;  /* 0x001e500001297983 */ /* 0x000f280000300800 */
[----:B------:R-:W2:Y:S04]  /*3b7a0*/  LDL.LU R57, [R1+0x1e54] ;  /* 0x001e540001397983 */ /* 0x000ea80000300800 */
[----:B------:R-:W3:Y:S04]  /*3b7b0*/  LDL.LU R62, [R1+0x1e58] ;  /* 0x001e5800013e7983 */ /* 0x000ee80000300800 */
[----:B------:R-:W4:Y:S04]  /*3b7c0*/  LDL.LU R47, [R1+0x1e5c] ;  /* 0x001e5c00012f7983 */ /* 0x000f280000300800 */
[----:B------:R-:W4:Y:S04]  /*3b7d0*/  LDL.LU R66, [R1+0x1e60] ;  /* 0x001e600001427983 */ /* 0x000f280000300800 */
[----:B------:R-:W2:Y:S04]  /*3b7e0*/  LDL.LU R35, [R1+0x1e64] ;  /* 0x001e640001237983 */ /* 0x000ea80000300800 */
[----:B------:R-:W4:Y:S04]  /*3b7f0*/  LDL.LU R33, [R1+0x1e68] ;  /* 0x001e680001217983 */ /* 0x000f280000300800 */
[----:B------:R-:W3:Y:S04]  /*3b800*/  LDL.LU R26, [R1+0x1e6c] ;  /* 0x001e6c00011a7983 */ /* 0x000ee80000300800 */
[----:B------:R-:W2:Y:S04]  /*3b810*/  LDL.LU R59, [R1+0x1e70] ;  /* 0x001e7000013b7983 */ /* 0x000ea80000300800 */
[----:B------:R-:W4:Y:S04]  /*3b820*/  LDL.LU R30, [R1+0x1e74] ;  /* 0x001e7400011e7983 */ /* 0x000f280000300800 */
[----:B------:R-:W3:Y:S04]  /*3b830*/  LDL.LU R38, [R1+0x1e78] ;  /* 0x001e780001267983 */ /* 0x000ee80000300800 */
[----:B------:R-:W4:Y:S04]  /*3b840*/  LDL.LU R45, [R1+0x1e7c] ;  /* 0x001e7c00012d7983 */ /* 0x000f280000300800 */
[----:B------:R-:W4:Y:S04]  /*3b850*/  LDL.LU R69, [R1+0x1e80] ;  /* 0x001e800001457983 */ /* 0x000f280000300800 */
[----:B------:R-:W4:Y:S04]  /*3b860*/  LDL.LU R44, [R1+0x1e84] ;  /* 0x001e8400012c7983 */ /* 0x000f280000300800 */
[----:B------:R-:W4:Y:S04]  /*3b870*/  LDL.LU R49, [R1+0x1e88] ;  /* 0x001e880001317983 */ /* 0x000f280000300800 */
[----:B------:R-:W4:Y:S04]  /*3b880*/  LDL.LU R39, [R1+0x1e8c] ;  /* 0x001e8c0001277983 */ /* 0x000f280000300800 */
[----:B------:R-:W2:Y:S04]  /*3b890*/  LDL.LU R64, [R1+0x1e90] ;  /* 0x001e900001407983 */ /* 0x000ea80000300800 */
[----:B------:R-:W3:Y:S04]  /*3b8a0*/  LDL.LU R248, [R1+0x1e94] ;  /* 0x001e940001f87983 */ /* 0x000ee80000300800 */
[----:B------:R-:W4:Y:S04]  /*3b8b0*/  LDL.LU R246, [R1+0x1e98] ;  /* 0x001e980001f67983 */ /* 0x000f280000300800 */
[----:B------:R-:W2:Y:S01]  /*3b8c0*/  LDL.LU R244, [R1+0x1e9c] ;  /* 0x001e9c0001f47983 */ /* 0x000ea20000300800 */
[----:B------:R-:W-:-:S03]  /*3b8d0*/  IMAD.MOV.U32 R106, RZ, RZ, R102 ;  /* 0x000000ffff6a7224 */ /* 0x000fc600078e0066 */
[----:B------:R-:W3:Y:S01]  /*3b8e0*/  LDL.LU R151, [R1+0x1ea0] ;  /* 0x001ea00001977983 */ /* 0x000ee20000300800 */
[----:B------:R-:W-:-:S03]  /*3b8f0*/  IMAD.MOV.U32 R102, RZ, RZ, R100 ;  /* 0x000000ffff667224 */ /* 0x000fc600078e0064 */
[----:B------:R-:W4:Y:S01]  /*3b900*/  LDL.LU R149, [R1+0x1ea4] ;  /* 0x001ea40001957983 */ /* 0x000f220000300800 */
[----:B------:R-:W-:-:S03]  /*3b910*/  IMAD.MOV.U32 R100, RZ, RZ, R68 ;  /* 0x000000ffff647224 */ /* 0x000fc600078e0044 */
[----:B------:R-:W2:Y:S01]  /*3b920*/  LDL.LU R147, [R1+0x1ea8] ;  /* 0x001ea80001937983 */ /* 0x000ea20000300800 */
[----:B------:R-:W-:-:S03]  /*3b930*/  SHF.R.S32.HI R68, RZ, 0x1f, R71 ;  /* 0x0000001fff447819 */ /* 0x000fc60000011447 */
[----:B------:R-:W3:Y:S04]  /*3b940*/  LDL.LU R145, [R1+0x1eac] ;  /* 0x001eac0001917983 */ /* 0x000ee80000300800 */
[----:B------:R-:W4:Y:S04]  /*3b950*/  LDL.LU R143, [R1+0x1eb0] ;  /* 0x001eb000018f7983 */ /* 0x000f280000300800 */
[----:B------:R-:W2:Y:S04]  /*3b960*/  LDL.LU R141, [R1+0x1eb4] ;  /* 0x001eb400018d7983 */ /* 0x000ea80000300800 */
[----:B------:R-:W3:Y:S04]  /*3b970*/  LDL.LU R139, [R1+0x1eb8] ;  /* 0x001eb800018b7983 */ /* 0x000ee80000300800 */
[----:B------:R-:W4:Y:S04]  /*3b980*/  LDL.LU R137, [R1+0x1ebc] ;  /* 0x001ebc0001897983 */ /* 0x000f280000300800 */
[----:B------:R-:W2:Y:S04]  /*3b990*/  LDL.LU R135, [R1+0x1ec0] ;  /* 0x001ec00001877983 */ /* 0x000ea80000300800 */
[----:B------:R-:W3:Y:S04]  /*3b9a0*/  LDL.LU R133, [R1+0x1ec4] ;  /* 0x001ec40001857983 */ /* 0x000ee80000300800 */
[----:B------:R-:W4:Y:S04]  /*3b9b0*/  LDL.LU R131, [R1+0x1ec8] ;  /* 0x001ec80001837983 */ /* 0x000f280000300800 */
[----:B------:R0:W-:Y:S04]  /*3b9c0*/  STL [R1+0x56c8], R68 ;  /* 0x0056c84401007387 */ /* 0x0001e80000100800 */
[----:B0-----:R-:W2:Y:S04]  /*3b9d0*/  LDL.LU R68, [R1+0x1e28] ;  /* 0x001e280001447983 */ /* 0x001ea80000300800 */
[----:B------:R0:W-:Y:S02]  /*3b9e0*/  STL [R1+0x56c4], R71 ;  /* 0x0056c44701007387 */ /* 0x0001e40000100800 */
[----:B0-----:R-:W-:-:S02]  /*3b9f0*/  IMAD.MOV.U32 R71, RZ, RZ, R100 ;  /* 0x000000ffff477224 */ /* 0x001fc400078e0064 */
[----:B------:R-:W-:Y:S01]  /*3ba00*/  IMAD.MOV.U32 R100, RZ, RZ, R70 ;  /* 0x000000ffff647224 */ /* 0x000fe200078e0046 */
[----:B------:R-:W-:-:S05]  /*3ba10*/  SHF.R.S32.HI R70, RZ, 0x1f, R73 ;  /* 0x0000001fff467819 */ /* 0x000fca0000011449 */
        /* <DEDUP_REMOVED lines=10> */
[----:B------:R-:W-:Y:S02]  /*3bac0*/  IMAD.MOV.U32 R106, RZ, RZ, R104 ;  /* 0x000000ffff6a7224 */ /* 0x000fe400078e0068 */
        /* <DEDUP_REMOVED lines=60> */
[----:B0-----:R-:W-:Y:S01]  /*3be90*/  IMAD.MOV.U32 R95, RZ, RZ, R94 ;  /* 0x000000ffff5f7224 */ /* 0x001fe200078e005e */
        /* <DEDUP_REMOVED lines=28> */
[----:B------:R0:W-:Y:S04]  /*3c060*/  STL [R1+0x5754], R107 ;  /* 0x0057546b01007387 */ /* 0x0001e80000100800 */
[----:B------:R-:W2:Y:S01]  /*3c070*/  LDL R56, [R1+0x1e30] ;  /* 0x001e300001387983 */ /* 0x000ea20000100800 */
[----:B0-----:R-:W-:Y:S01]  /*3c080*/  IMAD.MOV.U32 R107, RZ, RZ, R106 ;  /* 0x000000ffff6b7224 */ /* 0x001fe200078e006a */
[----:B------:R-:W-:-:S05]  /*3c090*/  SHF.R.S32.HI R106, RZ, 0x1f, R109 ;  /* 0x0000001fff6a7819 */ /* 0x000fca000001146d */
[----:B------:R0:W-:Y:S04]  /*3c0a0*/  STL [R1+0x5760], R106 ;  /* 0x0057606a01007387 */ /* 0x0001e80000100800 */
[----:B0-----:R-:W2:Y:S04]  /*3c0b0*/  LDL.LU R106, [R1+0x1c48] ;  /* 0x001c4800016a7983 */ /* 0x001ea80000300800 */
[----:B------:R0:W-:Y:S04]  /*3c0c0*/  STL [R1+0x575c], R109 ;  /* 0x00575c6d01007387 */ /* 0x0001e80000100800 */
[----:B0-----:R-:W2:Y:S01]  /*3c0d0*/  LDL R109, [R1+0x1e2c] ;  /* 0x001e2c00016d7983 */ /* 0x001ea20000100800 */
        /* <DEDUP_REMOVED lines=9> */
[----:B------:R-:W-:Y:S01]  /*3c170*/  SHF.R.S32.HI R108, RZ, 0x1f, R111 ;  /* 0x0000001fff6c7819 */ /* 0x000fe2000001146f */
[----:B------:R-:W-:Y:S02]  /*3c180*/  ULDC UR6, c[0x0][0x228] ;  /* 0x00008a0000067ab9 */ /* 0x000fe40000000800 */
        /* <DEDUP_REMOVED lines=28> */
[----:B------:R-:W-:Y:S02]  /*3c350*/  SHF.R.S32.HI R110, RZ, 0x1f, R113 ;  /* 0x0000001fff6e7819 */ /* 0x000fe40000011471 */
[----:B------:R-:W-:Y:S01]  /*3c360*/  VIADD R158, R159, UR5 ;  /* 0x000000059f9e7c36 */ /* 0x000fe20008000000 */
[----:B------:R-:W-:Y:S01]  /*3c370*/  ULDC UR5, c[0x0][0x248] ;  /* 0x0000920000057ab9 */ /* 0x000fe20000000800 */
[----:B------:R0:W-:Y:S01]  /*3c380*/  STL [R1+0x5768], R108 ;  /* 0x0057686c01007387 */ /* 0x0001e20000100800 */
[----:B------:R-:W-:Y:S01]  /*3c390*/  SHF.R.S32.HI R112, RZ, 0x1f, R115 ;  /* 0x0000001fff707819 */ /* 0x000fe20000011473 */
[----:B------:R-:W-:Y:S01]  /*3c3a0*/  VIADD R157, R158, UR5 ;  /* 0x000000059e9d7c36 */ /* 0x000fe20008000000 */
[----:B------:R-:W-:Y:S01]  /*3c3b0*/  ULDC UR5, c[0x0][0x248] ;  /* 0x0000920000057ab9 */ /* 0x000fe20000000800 */
[----:B------:R-:W-:Y:S01]  /*3c3c0*/  SHF.R.S32.HI R114, RZ, 0x1f, R117 ;  /* 0x0000001fff727819 */ /* 0x000fe20000011475 */
[----:B0-----:R-:W2:Y:S04]  /*3c3d0*/  LDL.LU R108, [R1+0x1c44] ;  /* 0x001c4400016c7983 */ /* 0x001ea80000300800 */
[----:B------:R-:W-:Y:S01]  /*3c3e0*/  STL [R1+0x5764], R111 ;  /* 0x0057646f01007387 */ /* 0x000fe20000100800 */
[----:B------:R-:W-:Y:S01]  /*3c3f0*/  VIADD R156, R157, UR5 ;  /* 0x000000059d9c7c36 */ /* 0x000fe20008000000 */
[----:B------:R-:W-:Y:S01]  /*3c400*/  SHF.R.S32.HI R116, RZ, 0x1f, R119 ;  /* 0x0000001fff747819 */ /* 0x000fe20000011477 */
[----:B------:R-:W-:Y:S01]  /*3c410*/  ULDC UR5, c[0x0][0x248] ;  /* 0x0000920000057ab9 */ /* 0x000fe20000000800 */
[----:B------:R0:W-:Y:S01]  /*3c420*/  STL [R1+0x5770], R110 ;  /* 0x0057706e01007387 */ /* 0x0001e20000100800 */
[----:B------:R-:W-:Y:S01]  /*3c430*/  VIADD R155, R156, UR5 ;  /* 0x000000059c9b7c36 */ /* 0x000fe20008000000 */
[----:B------:R-:W-:Y:S01]  /*3c440*/  SHF.R.S32.HI R118, RZ, 0x1f, R121 ;  /* 0x0000001fff767819 */ /* 0x000fe20000011479 */
[----:B------:R-:W-:Y:S01]  /*3c450*/  ULDC UR5, c[0x0][0x248] ;  /* 0x0000920000057ab9 */ /* 0x000fe20000000800 */
[----:B0-----:R-:W2:Y:S04]  /*3c460*/  LDL.LU R110, [R1+0x1c40] ;  /* 0x001c4000016e7983 */ /* 0x001ea80000300800 */
[----:B------:R-:W-:Y:S04]  /*3c470*/  STL [R1+0x576c], R113 ;  /* 0x00576c7101007387 */ /* 0x000fe80000100800 */
[----:B------:R0:W-:Y:S01]  /*3c480*/  STL [R1+0x5778], R112 ;  /* 0x0057787001007387 */ /* 0x0001e20000100800 */
[----:B------:R-:W-:Y:S01]  /*3c490*/  SHF.R.S32.HI R120, RZ, 0x1f, R123 ;  /* 0x0000001fff787819 */ /* 0x000fe2000001147b */
[----:B------:R-:W-:Y:S01]  /*3c4a0*/  VIADD R154, R155, UR5 ;  /* 0x000000059b9a7c36 */ /* 0x000fe20008000000 */
[----:B------:R-:W-:Y:S01]  /*3c4b0*/  ULDC UR5, c[0x0][0x248] ;  /* 0x0000920000057ab9 */ /* 0x000fe20000000800 */
[----:B0-----:R-:W2:Y:S04]  /*3c4c0*/  LDL.LU R112, [R1+0x1c3c] ;  /* 0x001c3c0001707983 */ /* 0x001ea80000300800 */
[----:B------:R-:W-:Y:S04]  /*3c4d0*/  STL [R1+0x5774], R115 ;  /* 0x0057747301007387 */ /* 0x000fe80000100800 */
[----:B------:R0:W-:Y:S01]  /*3c4e0*/  STL [R1+0x5780], R114 ;  /* 0x0057807201007387 */ /* 0x0001e20000100800 */
[----:B------:R-:W-:Y:S01]  /*3c4f0*/  SHF.R.S32.HI R122, RZ, 0x1f, R125 ;  /* 0x0000001fff7a7819 */ /* 0x000fe2000001147d */
[----:B------:R-:W-:Y:S01]  /*3c500*/  VIADD R153, R154, UR5 ;  /* 0x000000059a997c36 */ /* 0x000fe20008000000 */
[----:B------:R-:W-:Y:S01]  /*3c510*/  SHF.R.S32.HI R124, RZ, 0x1f, R127 ;  /* 0x0000001fff7c7819 */ /* 0x000fe2000001147f */
[----:B------:R-:W-:Y:S01]  /*3c520*/  ULDC UR5, c[0x0][0x248] ;  /* 0x0000920000057ab9 */ /* 0x000fe20000000800 */
[----:B0-----:R-:W2:Y:S04]  /*3c530*/  LDL.LU R114, [R1+0x1c38] ;  /* 0x001c380001727983 */ /* 0x001ea80000300800 */
[----:B------:R-:W-:Y:S04]  /*3c540*/  STL [R1+0x577c], R117 ;  /* 0x00577c7501007387 */ /* 0x000fe80000100800 */
[----:B------:R0:W-:Y:S01]  /*3c550*/  STL [R1+0x5788], R116 ;  /* 0x0057887401007387 */ /* 0x0001e20000100800 */
[----:B------:R-:W-:Y:S01]  /*3c560*/  VIADD R23, R153, UR5 ;  /* 0x0000000599177c36 */ /* 0x000fe20008000000 */
[----:B------:R-:W-:Y:S01]  /*3c570*/  SHF.R.S32.HI R126, RZ, 0x1f, R129 ;  /* 0x0000001fff7e7819 */ /* 0x000fe20000011481 */
[----:B------:R-:W-:Y:S01]  /*3c580*/  ULDC UR5, c[0x0][0x248] ;  /* 0x0000920000057ab9 */ /* 0x000fe20000000800 */
[----:B0-----:R-:W2:Y:S04]  /*3c590*/  LDL.LU R116, [R1+0x1c34] ;  /* 0x001c340001747983 */ /* 0x001ea80000300800 */
[----:B------:R-:W-:Y:S04]  /*3c5a0*/  STL [R1+0x5784], R119 ;  /* 0x0057847701007387 */ /* 0x000fe80000100800 */
[----:B------:R0:W-:Y:S01]  /*3c5b0*/  STL [R1+0x5790], R118 ;  /* 0x0057907601007387 */ /* 0x0001e20000100800 */
[----:B----4-:R-:W-:-:S03]  /*3c5c0*/  SHF.R.S32.HI R128, RZ, 0x1f, R131 ;  /* 0x0000001fff807819 */ /* 0x010fc60000011483 */
[----:B0-----:R-:W4:Y:S04]  /*3c5d0*/  LDL.LU R118, [R1+0x1c30] ;  /* 0x001c300001767983 */ /* 0x001f280000300800 */
[----:B------:R-:W-:Y:S04]  /*3c5e0*/  STL [R1+0x578c], R121 ;  /* 0x00578c7901007387 */ /* 0x000fe80000100800 */
[----:B------:R0:W-:Y:S01]  /*3c5f0*/  STL [R1+0x5798], R120 ;  /* 0x0057987801007387 */ /* 0x0001e20000100800 */
[----:B------:R-:W-:Y:S01]  /*3c600*/  VIADD R22, R23, UR5 ;  /* 0x0000000517167c36 */ /* 0x000fe20008000000 */
[----:B---3--:R-:W-:Y:S01]  /*3c610*/  SHF.R.S32.HI R130, RZ, 0x1f, R133 ;  /* 0x0000001fff827819 */ /* 0x008fe20000011485 */
[----:B------:R-:W-:Y:S01]  /*3c620*/  ULDC UR5, c[0x0][0x248] ;  /* 0x0000920000057ab9 */ /* 0x000fe20000000800 */
[----:B0-----:R-:W3:Y:S04]  /*3c630*/  LDL.LU R120, [R1+0x1c2c] ;  /* 0x001c2c0001787983 */ /* 0x001ee80000300800 */
[----:B------:R-:W-:Y:S04]  /*3c640*/  STL [R1+0x5794], R123 ;  /* 0x0057947b01007387 */ /* 0x000fe80000100800 */
[----:B------:R0:W-:Y:S01]  /*3c650*/  STL [R1+0x57a0], R122 ;  /* 0x0057a07a01007387 */ /* 0x0001e20000100800 */
[----:B--2---:R-:W-:Y:S01]  /*3c660*/  SHF.R.S32.HI R132, RZ, 0x1f, R135 ;  /* 0x0000001fff847819 */ /* 0x004fe20000011487 */
[----:B------:R-:W-:Y:S01]  /*3c670*/  VIADD R21, R22, UR5 ;  /* 0x0000000516157c36 */ /* 0x000fe20008000000 */
[----:B------:R-:W-:Y:S01]  /*3c680*/  SHF.R.S32.HI R134, RZ, 0x1f, R137 ;  /* 0x0000001fff867819 */ /* 0x000fe20000011489 */
[----:B------:R-:W-:Y:S01]  /*3c690*/  ULDC UR5, c[0x0][0x228] ;  /* 0x00008a0000057ab9 */ /* 0x000fe20000000800 */
[----:B0-----:R-:W2:Y:S04]  /*3c6a0*/  LDL.LU R122, [R1+0x1c28] ;  /* 0x001c2800017a7983 */ /* 0x001ea80000300800 */
[----:B------:R-:W-:Y:S04]  /*3c6b0*/  STL [R1+0x579c], R125 ;  /* 0x00579c7d01007387 */ /* 0x000fe80000100800 */
[----:B------:R0:W-:Y:S01]  /*3c6c0*/  STL [R1+0x57a8], R124 ;  /* 0x0057a87c01007387 */ /* 0x0001e20000100800 */
[----:B------:R-:W-:-:S03]  /*3c6d0*/  SHF.R.S32.HI R136, RZ, 0x1f, R139 ;  /* 0x0000001fff887819 */ /* 0x000fc6000001148b */
[----:B0-----:R-:W4:Y:S04]  /*3c6e0*/  LDL.LU R124, [R1+0x1c24] ;  /* 0x001c2400017c7983 */ /* 0x001f280000300800 */
[----:B------:R-:W-:Y:S04]  /*3c6f0*/  STL [R1+0x57a4], R127 ;  /* 0x0057a47f01007387 */ /* 0x000fe80000100800 */
[----:B------:R-:W-:Y:S04]  /*3c700*/  STL [R1+0x57b0], R126 ;  /* 0x0057b07e01007387 */ /* 0x000fe80000100800 */
[----:B------:R-:W-:Y:S04]  /*3c710*/  STL [R1+0x57ac], R129 ;  /* 0x0057ac8101007387 */ /* 0x000fe80000100800 */
[----:B------:R-:W-:Y:S04]  /*3c720*/  STL [R1+0x57b8], R128 ;  /* 0x0057b88001007387 */ /* 0x000fe80000100800 */
[----:B------:R-:W-:Y:S01]  /*3c730*/  STL [R1+0x57b4], R131 ;  /* 0x0057b48301007387 */ /* 0x000fe20000100800 */
[----:B------:R-:W-:Y:S01]  /*3c740*/  VIADD R20, R21, UR7 ;  /* 0x0000000715147c36 */ /* 0x000fe20008000000 */
[----:B------:R-:W-:Y:S01]  /*3c750*/  SHF.R.S32.HI R138, RZ, 0x1f, R141 ;  /* 0x0000001fff8a7819 */ /* 0x000fe2000001148d */
[----:B------:R-:W-:Y:S01]  /*3c760*/  ULDC UR7, c[0x0][0x248] ;  /* 0x0000920000077ab9 */ /* 0x000fe20000000800 */
[----:B------:R-:W-:Y:S04]  /*3c770*/  STL [R1+0x57c0], R130 ;  /* 0x0057c08201007387 */ /* 0x000fe80000100800 */
[----:B------:R-:W-:Y:S01]  /*3c780*/  STL [R1+0x57bc], R133 ;  /* 0x0057bc8501007387 */ /* 0x000fe20000100800 */
[----:B------:R-:W-:-:S03]  /*3c790*/  SHF.R.S32.HI R142, RZ, 0x1f, R145 ;  /* 0x0000001fff8e7819 */ /* 0x000fc60000011491 */
[----:B------:R-:W-:Y:S01]  /*3c7a0*/  STL [R1+0x57c8], R132 ;  /* 0x0057c88401007387 */ /* 0x000fe20000100800 */
[----:B------:R-:W-:-:S03]  /*3c7b0*/  SHF.R.S32.HI R144, RZ, 0x1f, R147 ;  /* 0x0000001fff907819 */ /* 0x000fc60000011493 */
[----:B------:R-:W-:Y:S01]  /*3c7c0*/  STL [R1+0x57c4], R135 ;  /* 0x0057c48701007387 */ /* 0x000fe20000100800 */
[----:B------:R-:W-:Y:S01]  /*3c7d0*/  VIADD R19, R20, UR7 ;  /* 0x0000000714137c36 */ /* 0x000fe20008000000 */
[----:B------:R-:W-:Y:S01]  /*3c7e0*/  SHF.R.S32.HI R146, RZ, 0x1f, R149 ;  /* 0x0000001fff927819 */ /* 0x000fe20000011495 */
[----:B------:R-:W-:Y:S01]  /*3c7f0*/  ULDC UR7, c[0x0][0x248] ;  /* 0x0000920000077ab9 */ /* 0x000fe20000000800 */
[----:B------:R-:W-:Y:S01]  /*3c800*/  STL [R1+0x57d0], R134 ;  /* 0x0057d08601007387 */ /* 0x000fe20000100800 */
[----:B------:R-:W-:-:S03]  /*3c810*/  SHF.R.S32.HI R148, RZ, 0x1f, R151 ;  /* 0x0000001fff947819 */ /* 0x000fc60000011497 */
        /* <DEDUP_REMOVED lines=8> */
[----:B------:R-:W-:Y:S04]  /*3c8a0*/  STL [R1+0x57e4], R138 ;  /* 0x0057e48a01007387 */ /* 0x000fe80000100800 */
[----:B------:R-:W-:Y:S04]  /*3c8b0*/  STL [R1+0x57e0], R141 ;  /* 0x0057e08d01007387 */ /* 0x000fe80000100800 */
[----:B------:R-:W-:Y:S01]  /*3c8c0*/  STL.64 [R1+0x57e8], R142 ;  /* 0x0057e88e01007387 */ /* 0x000fe20000100a00 */
[----:B------:R-:W-:-:S03]  /*3c8d0*/  SHF.R.S32.HI R31, RZ, 0x1f, R59 ;  /* 0x0000001fff1f7819 */ /* 0x000fc6000001143b */
[----:B------:R-:W-:Y:S01]  /*3c8e0*/  STL.64 [R1+0x57f0], R144 ;  /* 0x0057f09001007387 */ /* 0x000fe20000100a00 */
[----:B------:R-:W-:Y:S01]  /*3c8f0*/  VIADD R17, R18, UR7 ;  /* 0x0000000712117c36 */ /* 0x000fe20008000000 */
[----:B------:R-:W-:Y:S01]  /*3c900*/  SHF.R.S32.HI R24, RZ, 0x1f, R38 ;  /* 0x0000001fff187819 */ /* 0x000fe20000011426 */
[----:B------:R-:W-:Y:S01]  /*3c910*/  ULDC UR7, c[0x0][0x248] ;  /* 0x0000920000077ab9 */ /* 0x000fe20000000800 */
[----:B------:R-:W-:Y:S01]  /*3c920*/  STL.64 [R1+0x57f8], R146 ;  /* 0x0057f89201007387 */ /* 0x000fe20000100a00 */
[----:B------:R-:W-:-:S03]  /*3c930*/  SHF.R.S32.HI R25, RZ, 0x1f, R26 ;  /* 0x0000001fff197819 */ /* 0x000fc6000001141a */
[----:B------:R-:W-:Y:S01]  /*3c940*/  STL.64 [R1+0x5800], R148 ;  /* 0x0058009401007387 */ /* 0x000fe20000100a00 */
[----:B------:R-:W-:-:S03]  /*3c950*/  SHF.R.S32.HI R27, RZ, 0x1f, R30 ;  /* 0x0000001fff1b7819 */ /* 0x000fc6000001141e */
[----:B------:R-:W-:Y:S01]  /*3c960*/  STL.64 [R1+0x5808], R150 ;  /* 0x0058089601007387 */ /* 0x000fe20000100a00 */
[----:B------:R-:W-:-:S03]  /*3c970*/  SHF.R.S32.HI R32, RZ, 0x1f, R49 ;  /* 0x0000001fff207819 */ /* 0x000fc60000011431 */
[----:B------:R-:W-:Y:S01]  /*3c980*/  STL.64 [R1+0x5810], R244 ;  /* 0x005810f401007387 */ /* 0x000fe20000100a00 */
[----:B------:R-:W-:-:S03]  /*3c990*/  SHF.R.S32.HI R34, RZ, 0x1f, R69 ;  /* 0x0000001fff227819 */ /* 0x000fc60000011445 */
[----:B------:R0:W-:Y:S01]  /*3c9a0*/  STL.64 [R1+0x5818], R246 ;  /* 0x005818f601007387 */ /* 0x0001e20000100a00 */
[----:B------:R-:W-:Y:S01]  /*3c9b0*/  VIADD R16, R17, UR7 ;  /* 0x0000000711107c36 */ /* 0x000fe20008000000 */
[----:B------:R-:W-:Y:S01]  /*3c9c0*/  SHF.R.S32.HI R67, RZ, 0x1f, R35 ;  /* 0x0000001fff437819 */ /* 0x000fe20000011423 */
[----:B------:R-:W-:Y:S01]  /*3c9d0*/  ULDC UR7, c[0x0][0x248] ;  /* 0x0000920000077ab9 */ /* 0x000fe20000000800 */
[----:B------:R-:W-:Y:S01]  /*3c9e0*/  STL.64 [R1+0x5820], R44 ;  /* 0x0058202c01007387 */ /* 0x000fe20000100a00 */
[----:B------:R-:W-:-:S03]  /*3c9f0*/  SHF.R.S32.HI R152, RZ, 0x1f, R246 ;  /* 0x0000001fff987819 */ /* 0x000fc600000114f6 */
[----:B------:R-:W-:Y:S01]  /*3ca00*/  STL.64 [R1+0x5828], R38 ;  /* 0x0058282601007387 */ /* 0x000fe20000100a00 */
[----:B------:R-:W-:-:S03]  /*3ca10*/  SHF.R.S32.HI R46, RZ, 0x1f, R44 ;  /* 0x0000001fff2e7819 */ /* 0x000fc6000001142c */
[----:B------:R1:W-:Y:S01]  /*3ca20*/  STL.64 [R1+0x5830], R30 ;  /* 0x0058301e01007387 */ /* 0x0003e20000100a00 */
[----:B------:R-:W-:Y:S01]  /*3ca30*/  SHF.R.S32.HI R65, RZ, 0x1f, R62 ;  /* 0x0000001fff417819 */ /* 0x000fe2000001143e */
[----:B0-----:R-:W-:Y:S02]  /*3ca40*/  IMAD.MOV.U32 R246, RZ, RZ, R91 ;  /* 0x000000fffff67224 */ /* 0x001fe400078e005b */
[----:B------:R-:W-:Y:S01]  /*3ca50*/  STL.64 [R1+0x5840], R24 ;  /* 0x0058401801007387 */ /* 0x000fe20000100a00 */
[----:B------:R-:W-:Y:S01]  /*3ca60*/  VIADD R15, R16, UR7 ;  /* 0x00000007100f7c36 */ /* 0x000fe20008000000 */
[----:B------:R-:W-:Y:S01]  /*3ca70*/  SHF.R.S32.HI R36, RZ, 0x1f, R33 ;  /* 0x0000001fff247819 */ /* 0x000fe20000011421 */
[----:B------:R-:W-:Y:S01]  /*3ca80*/  ULDC UR7, c[0x0][0x248] ;  /* 0x0000920000077ab9 */ /* 0x000fe20000000800 */
[----:B------:R0:W-:Y:S01]  /*3ca90*/  STL.64 [R1+0x5838], R26 ;  /* 0x0058381a01007387 */ /* 0x0001e20000100a00 */
[----:B------:R-:W-:-:S03]  /*3caa0*/  SHF.R.S32.HI R37, RZ, 0x1f, R57 ;  /* 0x0000001fff257819 */ /* 0x000fc60000011439 */
[----:B------:R0:W-:Y:S01]  /*3cab0*/  STL.64 [R1+0x5848], R32 ;  /* 0x0058482001007387 */ /* 0x0001e20000100a00 */
[----:B------:R-:W-:Y:S01]  /*3cac0*/  SHF.R.S32.HI R40, RZ, 0x1f, R47 ;  /* 0x0000001fff287819 */ /* 0x000fe2000001142f */
[----:B-1----:R-:W-:Y:S02]  /*3cad0*/  IMAD.MOV.U32 R30, RZ, RZ, R85 ;  /* 0x000000ffff1e7224 */ /* 0x002fe400078e0055 */
[----:B------:R-:W-:Y:S01]  /*3cae0*/  STL.64 [R1+0x5850], R34 ;  /* 0x0058502201007387 */ /* 0x000fe20000100a00 */
[----:B------:R-:W-:Y:S01]  /*3caf0*/  SHF.R.S32.HI R140, RZ, 0x1f, R143 ;  /* 0x0000001fff8c7819 */ /* 0x000fe2000001148f */
[----:B------:R-:W-:Y:S02]  /*3cb00*/  IMAD.MOV.U32 R143, RZ, RZ, R87 ;  /* 0x000000ffff8f7224 */ /* 0x000fe400078e0057 */
[----:B------:R1:W-:Y:S01]  /*3cb10*/  STL.64 [R1+0x5858], R66 ;  /* 0x0058584201007387 */ /* 0x0003e20000100a00 */
[----:B0-----:R-:W-:Y:S02]  /*3cb20*/  IMAD.MOV.U32 R26, RZ, RZ, R81 ;  /* 0x000000ffff1a7224 */ /* 0x001fe400078e0051 */
[----:B------:R-:W-:Y:S01]  /*3cb30*/  IMAD.MOV.U32 R32, RZ, RZ, R79 ;  /* 0x000000ffff207224 */ /* 0x000fe200078e004f */
[----:B------:R-:W-:Y:S01]  /*3cb40*/  STL.64 [R1+0x5860], R46 ;  /* 0x0058602e01007387 */ /* 0x000fe20000100a00 */
[----:B------:R-:W-:Y:S01]  /*3cb50*/  SHF.R.S32.HI R42, RZ, 0x1f, R41 ;  /* 0x0000001fff2a7819 */ /* 0x000fe20000011429 */
[----:B------:R-:W-:Y:S01]  /*3cb60*/  IMAD.MOV.U32 R33, RZ, RZ, R89 ;  /* 0x000000ffff217224 */ /* 0x000fe200078e0059 */
[----:B------:R-:W-:Y:S01]  /*3cb70*/  SHF.R.S32.HI R43, RZ, 0x1f, R8 ;  /* 0x0000001fff2b7819 */ /* 0x000fe20000011408 */
[----:B------:R0:W-:Y:S01]  /*3cb80*/  STL.64 [R1+0x5868], R64 ;  /* 0x0058684001007387 */ /* 0x0001e20000100a00 */
[----:B-1----:R-:W-:-:S02]  /*3cb90*/  IMAD.MOV.U32 R67, RZ, RZ, R246 ;  /* 0x000000ffff437224 */ /* 0x002fc400078e00f6 */
[----:B------:R-:W-:Y:S01]  /*3cba0*/  IMAD.MOV.U32 R246, RZ, RZ, R14 ;  /* 0x000000fffff67224 */ /* 0x000fe200078e000e */
[----:B------:R-:W-:Y:S01]  /*3cbb0*/  STL.64 [R1+0x5870], R36 ;  /* 0x0058702401007387 */ /* 0x000fe20000100a00 */
[----:B------:R-:W-:Y:S01]  /*3cbc0*/  VIADD R14, R15, UR7 ;  /* 0x000000070f0e7c36 */ /* 0x000fe20008000000 */
[----:B------:R-:W-:Y:S01]  /*3cbd0*/  SHF.R.S32.HI R24, RZ, 0x1f, R109 ;  /* 0x0000001fff187819 */ /* 0x000fe2000001146d */
[----:B------:R-:W-:Y:S01]  /*3cbe0*/  IMAD.MOV.U32 R34, RZ, RZ, R33 ;  /* 0x000000ffff227224 */ /* 0x000fe200078e0021 */
[----:B------:R1:W-:Y:S01]  /*3cbf0*/  STL.64 [R1+0x5878], R40 ;  /* 0x0058782801007387 */ /* 0x0003e20000100a00 */
[----:B0-----:R-:W-:Y:S02]  /*3cc00*/  IMAD.MOV.U32 R65, RZ, RZ, R32 ;  /* 0x000000ffff417224 */ /* 0x001fe400078e0020 */
[----:B------:R-:W-:Y:S01]  /*3cc10*/  IMAD.MOV.U32 R32, RZ, RZ, R26 ;  /* 0x000000ffff207224 */ /* 0x000fe200078e001a */
[----:B------:R-:W-:Y:S01]  /*3cc20*/  STL.64 [R1+0x5880], R48 ;  /* 0x0058803001007387 */ /* 0x000fe20000100a00 */
[----:B------:R-:W-:Y:S01]  /*3cc30*/  IMAD.MOV.U32 R26, RZ, RZ, R30 ;  /* 0x000000ffff1a7224 */ /* 0x000fe200078e001e */
[----:B------:R-:W-:Y:S01]  /*3cc40*/  SHF.R.S32.HI R33, RZ, 0x1f, R29 ;  /* 0x0000001fff217819 */ /* 0x000fe2000001141d */
[----:B------:R-:W-:Y:S01]  /*3cc50*/  IMAD.MOV.U32 R30, RZ, RZ, R143 ;  /* 0x000000ffff1e7224 */ /* 0x000fe200078e008f */
[----:B------:R0:W-:Y:S01]  /*3cc60*/  STL.64 [R1+0x5888], R42 ;  /* 0x0058882a01007387 */ /* 0x0001e20000100a00 */
[----:B------:R-:W-:Y:S01]  /*3cc70*/  IMAD.MOV.U32 R143, RZ, RZ, R29 ;  /* 0x000000ffff8f7224 */ /* 0x000fe200078e001d */
[----:B------:R-:W-:-:S02]  /*3cc80*/  SHF.R.S32.HI R29, RZ, 0x1f, R14 ;  /* 0x0000001fff1d7819 */ /* 0x000fc4000001140e */
[C---:B-1----:R-:W-:Y:S01]  /*3cc90*/  IADD3 R40, P4, R14.reuse, R0, RZ ;  /* 0x000000000e287210 */ /* 0x042fe20007f9e0ff */
[----:B------:R-:W3:Y:S04]  /*3cca0*/  LDL.LU R126, [R1+0x1c20] ;  /* 0x001c2000017e7983 */ /* 0x000ee80000300800 */
[----:B------:R-:W-:Y:S01]  /*3ccb0*/  STL [R1+0x1a20], R24 ;  /* 0x001a201801007387 */ /* 0x000fe20000100800 */
[----:B0-----:R-:W-:-:S03]  /*3ccc0*/  IADD3 R42, P2, R14, R6, RZ ;  /* 0x000000060e2a7210 */ /* 0x001fc60007f5e0ff */
[----:B------:R-:W2:Y:S01]  /*3ccd0*/  LDL.LU R141, [R1+0x1c04] ;  /* 0x001c0400018d7983 */ /* 0x000ea20000300800 */
[----:B------:R-:W-:-:S03]  /*3cce0*/  IMAD.X R41, R29, 0x1, R7, P4 ;  /* 0x000000011d297824 */ /* 0x000fc600020e0607 */
[----:B------:R-:W4:Y:S01]  /*3ccf0*/  LDL.LU R136, [R1+0x1c0c] ;  /* 0x001c0c0001887983 */ /* 0x000f220000300800 */
[----:B------:R-:W-:-:S03]  /*3cd00*/  IMAD.X R43, R29, 0x1, R5, P2 ;  /* 0x000000011d2b7824 */ /* 0x000fc600010e0605 */
[----:B------:R-:W3:Y:S01]  /*3cd10*/  LDL.LU R134, [R1+0x1c10] ;  /* 0x001c100001867983 */ /* 0x000ee20000300800 */
[----:B------:R-:W-:-:S03]  /*3cd20*/  SHF.R.S32.HI R60, RZ, 0x1f, R48 ;  /* 0x0000001fff3c7819 */ /* 0x000fc60000011430 */
[----:B------:R-:W3:Y:S01]  /*3cd30*/  LDL.LU R132, [R1+0x1c14] ;  /* 0x001c140001847983 */ /* 0x000ee20000300800 */
[----:B------:R-:W-:-:S03]  /*3cd40*/  IADD3 R48, P1, R14, R2, RZ ;  /* 0x000000020e307210 */ /* 0x000fc60007f3e0ff */
[----:B------:R-:W3:Y:S04]  /*3cd50*/  LDL.LU R130, [R1+0x1c18] ;  /* 0x001c180001827983 */ /* 0x000ee80000300800 */
[----:B------:R-:W3:Y:S04]  /*3cd60*/  LDL.LU R128, [R1+0x1c1c] ;  /* 0x001c1c0001807983 */ /* 0x000ee80000300800 */
[----:B------:R0:W-:Y:S04]  /*3cd70*/  STL.64 [R1+0x4620], R42 ;  /* 0x0046202a01007387 */ /* 0x0001e80000100a00 */
[----:B------:R1:W-:Y:S01]  /*3cd80*/  STL.64 [R1+0x4618], R40 ;  /* 0x0046182801007387 */ /* 0x0003e20000100a00 */
[----:B------:R-:W-:Y:S01]  /*3cd90*/  IMAD.X R49, R29, 0x1, R13, P1 ;  /* 0x000000011d317824 */ /* 0x000fe200008e060d */
[----:B0-----:R-:W-:-:S02]  /*3cda0*/  IADD3 R42, P2, R15, R4, RZ ;  /* 0x000000040f2a7210 */ /* 0x001fc40007f5e0ff */
[----:B-1----:R-:W-:Y:S02]  /*3cdb0*/  SHF.R.S32.HI R41, RZ, 0x1f, R15 ;  /* 0x0000001fff297819 */ /* 0x002fe4000001140f */
[----:B------:R0:W-:Y:S03]  /*3cdc0*/  STL.64 [R1+0x4610], R48 ;  /* 0x0046103001007387 */ /* 0x0001e60000100a00 */
[----:B------:R-:W-:Y:S01]  /*3cdd0*/  IMAD.X R43, R41, 0x1, R3, P2 ;  /* 0x00000001292b7824 */ /* 0x000fe200010e0603 */
[----:B------:R-:W-:-:S04]  /*3cde0*/  IADD3 R40, P4, R15, R6, RZ ;  /* 0x000000060f287210 */ /* 0x000fc80007f9e0ff */
[----:B------:R1:W-:Y:S01]  /*3cdf0*/  STL.64 [R1+0x4608], R42 ;  /* 0x0046082a01007387 */ /* 0x0003e20000100a00 */
[C---:B0-----:R-:W-:Y:S02]  /*3ce00*/  IADD3 R48, P1, R15.reuse, R0, RZ ;  /* 0x000000000f307210 */ /* 0x041fe40007f3e0ff */
[----:B-1----:R-:W-:Y:S01]  /*3ce10*/  IADD3 R42, P2, R15, R2, RZ ;  /* 0x000000020f2a7210 */ /* 0x002fe20007f5e0ff */
[----:B------:R-:W-:-:S04]  /*3ce20*/  IMAD.MOV.U32 R15, RZ, RZ, R41 ;  /* 0x000000ffff0f7224 */ /* 0x000fc800078e0029 */
[C---:B------:R-:W-:Y:S02]  /*3ce30*/  IMAD.X R41, R15.reuse, 0x1, R5, P4 ;  /* 0x000000010f297824 */ /* 0x040fe400020e0605 */
[C---:B------:R-:W-:Y:S02]  /*3ce40*/  IMAD.X R49, R15.reuse, 0x1, R7, P1 ;  /* 0x000000010f317824 */ /* 0x040fe400008e0607 */
[----:B------:R-:W-:Y:S01]  /*3ce50*/  IMAD.X R43, R15, 0x1, R13, P2 ;  /* 0x000000010f2b7824 */ /* 0x000fe200010e060d */
[----:B------:R0:W-:Y:S01]  /*3ce60*/  STL.64 [R1+0x4600], R40 ;  /* 0x0046002801007387 */ /* 0x0001e20000100a00 */
[----:B------:R-:W-:-:S03]  /*3ce70*/  SHF.R.S32.HI R15, RZ, 0x1f, R16 ;  /* 0x0000001fff0f7819 */ /* 0x000fc60000011410 */
[----:B------:R1:W-:Y:S01]  /*3ce80*/  STL.64 [R1+0x45f8], R48 ;  /* 0x0045f83001007387 */ /* 0x0003e20000100a00 */
[----:B0-----:R-:W-:-:S03]  /*3ce90*/  IADD3 R40, P4, R16, R4, RZ ;  /* 0x0000000410287210 */ /* 0x001fc60007f9e0ff */
[----:B------:R0:W-:Y:S02]  /*3cea0*/  STL.64 [R1+0x45f0], R42 ;  /* 0x0045f02a01007387 */ /* 0x0001e40000100a00 */
[----:B------:R-:W-:Y:S01]  /*3ceb0*/  IMAD.X R41, R15, 0x1, R3, P4 ;  /* 0x000000010f297824 */ /* 0x000fe200020e0603 */
[----:B-1----:R-:W-:-:S04]  /*3cec0*/  IADD3 R48, P1, R16, R6, RZ ;  /* 0x0000000610307210 */ /* 0x002fc80007f3e0ff */
[----:B------:R1:W-:Y:S01]  /*3ced0*/  STL.64 [R1+0x45e8], R40 ;  /* 0x0045e82801007387 */ /* 0x0003e20000100a00 */
[C---:B0-----:R-:W-:Y:S02]  /*3cee0*/  IADD3 R42, P2, R16.reuse, R0, RZ ;  /* 0x00000000102a7210 */ /* 0x041fe40007f5e0ff */
[----:B-1----:R-:W-:Y:S01]  /*3cef0*/  IADD3 R40, P4, R16, R2, RZ ;  /* 0x0000000210287210 */ /* 0x002fe20007f9e0ff */
[----:B------:R-:W-:-:S04]  /*3cf00*/  IMAD.MOV.U32 R16, RZ, RZ, R15 ;  /* 0x000000ffff107224 */ /* 0x000fc800078e000f */
[----:B------:R-:W-:Y:S01]  /*3cf10*/  IMAD.X R49, R16, 0x1, R5, P1 ;  /* 0x0000000110317824 */ /* 0x000fe200008e0605 */
[----:B------:R-:W-:-:S04]  /*3cf20*/  SHF.R.S32.HI R15, RZ, 0x1f, R17 ;  /* 0x0000001fff0f7819 */ /* 0x000fc80000011411 */
[----:B------:R0:W-:Y:S01]  /*3cf30*/  STL.64 [R1+0x45e0], R48 ;  /* 0x0045e03001007387 */ /* 0x0001e20000100a00 */
[C---:B------:R-:W-:Y:S02]  /*3cf40*/  IMAD.X R43, R16.reuse, 0x1, R7, P2 ;  /* 0x00000001102b7824 */ /* 0x040fe400010e0607 */
[----:B------:R-:W-:Y:S01]  /*3cf50*/  IMAD.X R41, R16, 0x1, R13, P4 ;  /* 0x0000000110297824 */ /* 0x000fe200020e060d */
[----:B0-----:R-:W-:Y:S02]  /*3cf60*/  IADD3 R48, P1, R17, R4, RZ ;  /* 0x0000000411307210 */ /* 0x001fe40007f3e0ff */
[----:B------:R0:W-:Y:S03]  /*3cf70*/  STL.64 [R1+0x45d8], R42 ;  /* 0x0045d82a01007387 */ /* 0x0001e60000100a00 */
[----:B------:R-:W-:Y:S01]  /*3cf80*/  IMAD.X R49, R15, 0x1, R3, P1 ;  /* 0x000000010f317824 */ /* 0x000fe200008e0603 */
[----:B------:R1:W-:Y:S04]  /*3cf90*/  STL.64 [R1+0x45d0], R40 ;  /* 0x0045d02801007387 */ /* 0x0003e80000100a00 */
[----:B------:R1:W-:Y:S01]  /*3cfa0*/  STL.64 [R1+0x45c8], R48 ;  /* 0x0045c83001007387 */ /* 0x0003e20000100a00 */
[----:B0-----:R-:W-:-:S02]  /*3cfb0*/  IADD3 R42, P2, R17, R6, RZ ;  /* 0x00000006112a7210 */ /* 0x001fc40007f5e0ff */
[C---:B-1----:R-:W-:Y:S02]  /*3cfc0*/  IADD3 R40, P4, R17.reuse, R0, RZ ;  /* 0x0000000011287210 */ /* 0x042fe40007f9e0ff */
[----:B------:R-:W-:Y:S01]  /*3cfd0*/  IADD3 R48, P1, R17, R2, RZ ;  /* 0x0000000211307210 */ /* 0x000fe20007f3e0ff */
[C---:B------:R-:W-:Y:S01]  /*3cfe0*/  IMAD.X R43, R15.reuse, 0x1, R5, P2 ;  /* 0x000000010f2b7824 */ /* 0x040fe200010e0605 */
[C---:B------:R-:W-:Y:S01]  /*3cff0*/  IADD3 R16, P2, R18.reuse, R4, RZ ;  /* 0x0000000412107210 */ /* 0x040fe20007f5e0ff */
[C---:B------:R-:W-:Y:S02]  /*3d000*/  IMAD.X R41, R15.reuse, 0x1, R7, P4 ;  /* 0x000000010f297824 */ /* 0x040fe400020e0607 */
[----:B------:R-:W-:Y:S01]  /*3d010*/  IMAD.X R49, R15, 0x1, R13, P1 ;  /* 0x000000010f317824 */ /* 0x000fe200008e060d */
[----:B------:R-:W-:Y:S01]  /*3d020*/  SHF.R.S32.HI R15, RZ, 0x1f, R18 ;  /* 0x0000001fff0f7819 */ /* 0x000fe20000011412 */
[----:B------:R0:W-:Y:S04]  /*3d030*/  STL.64 [R1+0x45c0], R42 ;  /* 0x0045c02a01007387 */ /* 0x0001e80000100a00 */
[----:B------:R-:W-:Y:S01]  /*3d040*/  IMAD.X R17, R15, 0x1, R3, P2 ;  /* 0x000000010f117824 */ /* 0x000fe200010e0603 */
[----:B0-----:R-:W3:Y:S04]  /*3d050*/  LDL.LU.64 R42, [R1+0x5888] ;  /* 0x00588800012a7983 */ /* 0x001ee80000300a00 */
[----:B------:R0:W-:Y:S04]  /*3d060*/  STL.64 [R1+0x45b8], R40 ;  /* 0x0045b82801007387 */ /* 0x0001e80000100a00 */
[----:B------:R1:W-:Y:S04]  /*3d070*/  STL.64 [R1+0x45b0], R48 ;  /* 0x0045b03001007387 */ /* 0x0003e80000100a00 */
[----:B------:R1:W-:Y:S01]  /*3d080*/  STL.64 [R1+0x45a8], R16 ;  /* 0x0045a81001007387 */ /* 0x0003e20000100a00 */
[----:B0-----:R-:W-:-:S02]  /*3d090*/  IADD3 R40, P4, R18, R6, RZ ;  /* 0x0000000612287210 */ /* 0x001fc40007f9e0ff */
[----:B-1----:R-:W-:-:S03]  /*3d0a0*/  IADD3 R48, P1, R18, R0, RZ ;  /* 0x0000000012307210 */ /* 0x002fc60007f3e0ff */
[C---:B------:R-:W-:Y:S01]  /*3d0b0*/  IMAD.X R41, R15.reuse, 0x1, R5, P4 ;  /* 0x000000010f297824 */ /* 0x040fe200020e0605 */
[----:B------:R-:W-:Y:S01]  /*3d0c0*/  IADD3 R16, P2, R18, R2, RZ ;  /* 0x0000000212107210 */ /* 0x000fe20007f5e0ff */
[----:B------:R-:W-:-:S03]  /*3d0d0*/  IMAD.X R49, R15, 0x1, R7, P1 ;  /* 0x000000010f317824 */ /* 0x000fc600008e0607 */
[----:B------:R0:W-:Y:S01]  /*3d0e0*/  STL.64 [R1+0x45a0], R40 ;  /* 0x0045a02801007387 */ /* 0x0001e20000100a00 */
[----:B------:R-:W-:Y:S01]  /*3d0f0*/  SHF.R.S32.HI R64, RZ, 0x1f, R19 ;  /* 0x0000001fff407819 */ /* 0x000fe20000011413 */
[----:B------:R-:W-:Y:S02]  /*3d100*/  IMAD.X R17, R15, 0x1, R13, P2 ;  /* 0x000000010f117824 */ /* 0x000fe400010e060d */
[----:B------:R1:W-:Y:S04]  /*3d110*/  STL.64 [R1+0x4598], R48 ;  /* 0x0045983001007387 */ /* 0x0003e80000100a00 */
[----:B------:R1:W-:Y:S01]  /*3d120*/  STL.64 [R1+0x4590], R16 ;  /* 0x0045901001007387 */ /* 0x0003e20000100a00 */
[C---:B0-----:R-:W-:Y:S02]  /*3d130*/  IADD3 R40, P4, R19.reuse, R4, RZ ;  /* 0x0000000413287210 */ /* 0x041fe40007f9e0ff */
[----:B-1----:R-:W-:-:S03]  /*3d140*/  IADD3 R48, P1, R19, R6, RZ ;  /* 0x0000000613307210 */ /* 0x002fc60007f3e0ff */
[C---:B------:R-:W-:Y:S01]  /*3d150*/  IMAD.X R41, R64.reuse, 0x1, R3, P4 ;  /* 0x0000000140297824 */ /* 0x040fe200020e0603 */
[----:B------:R-:W-:Y:S01]  /*3d160*/  IADD3 R16, P2, R19, R0, RZ ;  /* 0x0000000013107210 */ /* 0x000fe20007f5e0ff */
[----:B------:R-:W-:-:S03]  /*3d170*/  IMAD.X R49, R64, 0x1, R5, P1 ;  /* 0x0000000140317824 */ /* 0x000fc600008e0605 */
[----:B------:R0:W-:Y:S01]  /*3d180*/  STL.64 [R1+0x4588], R40 ;  /* 0x0045882801007387 */ /* 0x0001e20000100a00 */
[----:B------:R-:W-:-:S03]  /*3d190*/  IMAD.X R17, R64, 0x1, R7, P2 ;  /* 0x0000000140117824 */ /* 0x000fc600010e0607 */
[----:B------:R1:W-:Y:S01]  /*3d1a0*/  STL.64 [R1+0x4580], R48 ;  /* 0x0045803001007387 */ /* 0x0003e20000100a00 */
[----:B------:R-:W-:-:S03]  /*3d1b0*/  SHF.R.S32.HI R37, RZ, 0x1f, R20 ;  /* 0x0000001fff257819 */ /* 0x000fc60000011414 */
[----:B------:R1:W-:Y:S01]  /*3d1c0*/  STL.64 [R1+0x4578], R16 ;  /* 0x0045781001007387 */ /* 0x0003e20000100a00 */
[----:B0-----:R-:W-:Y:S02]  /*3d1d0*/  IADD3 R40, P4, R19, R2, RZ ;  /* 0x0000000213287210 */ /* 0x001fe40007f9e0ff */
[----:B-1----:R-:W-:-:S03]  /*3d1e0*/  IADD3 R48, P1, R20, R4, RZ ;  /* 0x0000000414307210 */ /* 0x002fc60007f3e0ff */
[----:B------:R-:W-:Y:S01]  /*3d1f0*/  IMAD.X R41, R64, 0x1, R13, P4 ;  /* 0x0000000140297824 */ /* 0x000fe200020e060d */
[----:B------:R-:W-:Y:S01]  /*3d200*/  IADD3 R16, P2, R20, R6, RZ ;  /* 0x0000000614107210 */ /* 0x000fe20007f5e0ff */
[----:B------:R-:W-:-:S03]  /*3d210*/  IMAD.X R49, R37, 0x1, R3, P1 ;  /* 0x0000000125317824 */ /* 0x000fc600008e0603 */
[----:B------:R0:W-:Y:S01]  /*3d220*/  STL.64 [R1+0x4570], R40 ;  /* 0x0045702801007387 */ /* 0x0001e20000100a00 */
[----:B------:R-:W-:-:S03]  /*3d230*/  IMAD.X R17, R37, 0x1, R5, P2 ;  /* 0x0000000125117824 */ /* 0x000fc600010e0605 */
[----:B------:R1:W-:Y:S01]  /*3d240*/  STL.64 [R1+0x4568], R48 ;  /* 0x0045683001007387 */ /* 0x0003e20000100a00 */
[----:B------:R-:W-:-:S03]  /*3d250*/  SHF.R.S32.HI R15, RZ, 0x1f, R21 ;  /* 0x0000001fff0f7819 */ /* 0x000fc60000011415 */
[----:B------:R1:W-:Y:S01]  /*3d260*/  STL.64 [R1+0x4560], R16 ;  /* 0x0045601001007387 */ /* 0x0003e20000100a00 */
[C---:B0-----:R-:W-:Y:S02]  /*3d270*/  IADD3 R40, P4, R20.reuse, R0, RZ ;  /* 0x0000000014287210 */ /* 0x041fe40007f9e0ff */
[----:B-1----:R-:W-:-:S03]  /*3d280*/  IADD3 R48, P1, R20, R2, RZ ;  /* 0x0000000214307210 */ /* 0x002fc60007f3e0ff */
[----:B------:R-:W-:Y:S01]  /*3d290*/  IMAD.X R41, R37, 0x1, R7, P4 ;  /* 0x0000000125297824 */ /* 0x000fe200020e0607 */
[----:B------:R-:W-:Y:S01]  /*3d2a0*/  IADD3 R16, P2, R21, R4, RZ ;  /* 0x0000000415107210 */ /* 0x000fe20007f5e0ff */
[----:B------:R-:W-:-:S03]  /*3d2b0*/  IMAD.X R49, R37, 0x1, R13, P1 ;  /* 0x0000000125317824 */ /* 0x000fc600008e060d */
[----:B------:R0:W-:Y:S01]  /*3d2c0*/  STL.64 [R1+0x4558], R40 ;  /* 0x0045582801007387 */ /* 0x0001e20000100a00 */
[----:B------:R-:W-:-:S03]  /*3d2d0*/  IMAD.X R17, R15, 0x1, R3, P2 ;  /* 0x000000010f117824 */ /* 0x000fc600010e0603 */
[----:B------:R1:W-:Y:S04]  /*3d2e0*/  STL.64 [R1+0x4550], R48 ;  /* 0x0045503001007387 */ /* 0x0003e80000100a00 */
[----:B------:R1:W-:Y:S01]  /*3d2f0*/  STL.64 [R1+0x4548], R16 ;  /* 0x0045481001007387 */ /* 0x0003e20000100a00 */
[C---:B0-----:R-:W-:Y:S02]  /*3d300*/  IADD3 R40, P4, R21.reuse, R6, RZ ;  /* 0x0000000615287210 */ /* 0x041fe40007f9e0ff */
[----:B-1----:R-:W-:-:S03]  /*3d310*/  IADD3 R48, P1, R21, R0, RZ ;  /* 0x0000000015307210 */ /* 0x002fc60007f3e0ff */
[----:B------:R-:W-:Y:S01]  /*3d320*/  IMAD.X R41, R15, 0x1, R5, P4 ;  /* 0x000000010f297824 */ /* 0x000fe200020e0605 */
[----:B------:R-:W-:Y:S01]  /*3d330*/  IADD3 R16, P2, R21, R2, RZ ;  /* 0x0000000215107210 */ /* 0x000fe20007f5e0ff */
[----:B------:R-:W-:-:S03]  /*3d340*/  IMAD.X R49, R15, 0x1, R7, P1 ;  /* 0x000000010f317824 */ /* 0x000fc600008e0607 */
[----:B------:R0:W-:Y:S01]  /*3d350*/  STL.64 [R1+0x4540], R40 ;  /* 0x0045402801007387 */ /* 0x0001e20000100a00 */
[C---:B------:R-:W-:Y:S01]  /*3d360*/  IADD3 R64, P1, R22.reuse, R6, RZ ;  /* 0x0000000616407210 */ /* 0x040fe20007f3e0ff */
[----:B------:R-:W-:Y:S01]  /*3d370*/  IMAD.X R17, R15, 0x1, R13, P2 ;  /* 0x000000010f117824 */ /* 0x000fe200010e060d */
[----:B------:R-:W-:Y:S01]  /*3d380*/  SHF.R.S32.HI R15, RZ, 0x1f, R22 ;  /* 0x0000001fff0f7819 */ /* 0x000fe20000011416 */
[----:B------:R-:W-:Y:S01]  /*3d390*/  IMAD.MOV.U32 R37, RZ, RZ, R65 ;  /* 0x000000ffff257224 */ /* 0x000fe200078e0041 */
[----:B0-----:R-:W-:-:S03]  /*3d3a0*/  IADD3 R40, P4, R22, R4, RZ ;  /* 0x0000000416287210 */ /* 0x001fc60007f9e0ff */
[C---:B------:R-:W-:Y:S01]  /*3d3b0*/  IMAD.X R65, R15.reuse, 0x1, R5, P1 ;  /* 0x000000010f417824 */ /* 0x040fe200008e0605 */
[----:B------:R0:W-:Y:S01]  /*3d3c0*/  STL.64 [R1+0x4538], R48 ;  /* 0x0045383001007387 */ /* 0x0001e20000100a00 */
[----:B------:R-:W-:Y:S01]  /*3d3d0*/  IMAD.X R41, R15, 0x1, R3, P4 ;  /* 0x000000010f297824 */ /* 0x000fe200020e0603 */
[----:B------:R-:W-:Y:S02]  /*3d3e0*/  SHF.R.S32.HI R36, RZ, 0x1f, R23 ;  /* 0x0000001fff247819 */ /* 0x000fe40000011417 */
[----:B0-----:R-:W3:Y:S04]  /*3d3f0*/  LDL.LU.64 R48, [R1+0x5880] ;  /* 0x0058800001307983 */ /* 0x001ee80000300a00 */
[----:B------:R0:W-:Y:S04]  /*3d400*/  STL.64 [R1+0x4530], R16 ;  /* 0x0045301001007387 */ /* 0x0001e80000100a00 */
[----:B------:R1:W-:Y:S04]  /*3d410*/  STL.64 [R1+0x4528], R40 ;  /* 0x0045282801007387 */ /* 0x0003e80000100a00 */
[----:B------:R2:W-:Y:S01]  /*3d420*/  STL.64 [R1+0x4520], R64 ;  /* 0x0045204001007387 */ /* 0x0005e20000100a00 */
[----:B0-----:R-:W-:-:S02]  /*3d430*/  IADD3 R16, P2, R22, R0, RZ ;  /* 0x0000000016107210 */ /* 0x001fc40007f5e0ff */
[----:B-1----:R-:W-:-:S03]  /*3d440*/  IADD3 R40, P4, R22, R2, RZ ;  /* 0x0000000216287210 */ /* 0x002fc60007f9e0ff */
[----:B------:R-:W-:Y:S01]  /*3d450*/  IMAD.X R17, R15, 0x1, R7, P2 ;  /* 0x000000010f117824 */ /* 0x000fe200010e0607 */
[----:B--2---:R-:W-:Y:S01]  /*3d460*/  IADD3 R64, P1, R23, R4, RZ ;  /* 0x0000000417407210 */ /* 0x004fe20007f3e0ff */
[----:B------:R-:W-:-:S03]  /*3d470*/  IMAD.X R41, R15, 0x1, R13, P4 ;  /* 0x000000010f297824 */ /* 0x000fc600020e060d */
[----:B------:R0:W-:Y:S01]  /*3d480*/  STL.64 [R1+0x4518], R16 ;  /* 0x0045181001007387 */ /* 0x0001e20000100a00 */
[----:B------:R-:W-:-:S03]  /*3d490*/  IMAD.X R65, R36, 0x1, R3, P1 ;  /* 0x0000000124417824 */ /* 0x000fc600008e0603 */
[----:B------:R-:W-:Y:S04]  /*3d4a0*/  STL.64 [R1+0x4510], R40 ;  /* 0x0045102801007387 */ /* 0x000fe80000100a00 */
[----:B------:R1:W-:Y:S01]  /*3d4b0*/  STL.64 [R1+0x4508], R64 ;  /* 0x0045084001007387 */ /* 0x0003e20000100a00 */
[C---:B0-----:R-:W-:Y:S01]  /*3d4c0*/  IADD3 R16, P2, R23.reuse, R6, RZ ;  /* 0x0000000617107210 */ /* 0x041fe20007f5e0ff */
[----:B-1----:R-:W-:Y:S01]  /*3d4d0*/  IMAD.MOV.U32 R65, RZ, RZ, R36 ;  /* 0x000000ffff417224 */ /* 0x002fe200078e0024 */
[----:B------:R-:W-:-:S03]  /*3d4e0*/  IADD3 R40, P4, R23, R0, RZ ;  /* 0x0000000017287210 */ /* 0x000fc60007f9e0ff */
[----:B------:R-:W-:Y:S01]  /*3d4f0*/  IMAD.X R17, R65, 0x1, R5, P2 ;  /* 0x0000000141117824 */ /* 0x000fe200010e0605 */
[----:B------:R-:W-:Y:S01]  /*3d500*/  IADD3 R64, P1, R23, R2, RZ ;  /* 0x0000000217407210 */ /* 0x000fe20007f3e0ff */
[----:B------:R-:W-:Y:S01]  /*3d510*/  IMAD.MOV.U32 R15, RZ, RZ, R37 ;  /* 0x000000ffff0f7224 */ /* 0x000fe200078e0025 */
[----:B------:R-:W-:Y:S02]  /*3d520*/  SHF.R.S32.HI R37, RZ, 0x1f, R153 ;  /* 0x0000001fff257819 */ /* 0x000fe40000011499 */
[----:B------:R0:W-:Y:S01]  /*3d530*/  STL.64 [R1+0x4500], R16 ;  /* 0x0045001001007387 */ /* 0x0001e20000100a00 */
[C---:B------:R-:W-:Y:S02]  /*3d540*/  IMAD.X R41, R65.reuse, 0x1, R7, P4 ;  /* 0x0000000141297824 */ /* 0x040fe400020e0607 */
[----:B------:R-:W-:Y:S01]  /*3d550*/  IMAD.X R65, R65, 0x1, R13, P1 ;  /* 0x0000000141417824 */ /* 0x000fe200008e060d */
[----:B0-----:R-:W-:Y:S02]  /*3d560*/  IADD3 R16, P2, R153, R4, RZ ;  /* 0x0000000499107210 */ /* 0x001fe40007f5e0ff */
[----:B------:R0:W-:Y:S03]  /*3d570*/  STL.64 [R1+0x44f8], R40 ;  /* 0x0044f82801007387 */ /* 0x0001e60000100a00 */
[----:B------:R-:W-:Y:S01]  /*3d580*/  IMAD.X R17, R37, 0x1, R3, P2 ;  /* 0x0000000125117824 */ /* 0x000fe200010e0603 */
[----:B------:R-:W-:Y:S01]  /*3d590*/  IADD3 R36, P4, R153, R6, RZ ;  /* 0x0000000699247210 */ /* 0x000fe20007f9e0ff */
[----:B0-----:R-:W2:Y:S04]  /*3d5a0*/  LDL.LU.64 R40, [R1+0x5878] ;  /* 0x0058780001287983 */ /* 0x001ea80000300a00 */
[----:B------:R-:W-:Y:S04]  /*3d5b0*/  STL.64 [R1+0x44f0], R64 ;  /* 0x0044f04001007387 */ /* 0x000fe80000100a00 */
[----:B------:R0:W-:Y:S02]  /*3d5c0*/  STL.64 [R1+0x44e8], R16 ;  /* 0x0044e81001007387 */ /* 0x0001e40000100a00 */
[----:B0-----:R-:W-:-:S04]  /*3d5d0*/  IMAD.MOV.U32 R17, RZ, RZ, R37 ;  /* 0x000000ffff117224 */ /* 0x001fc800078e0025 */
[----:B------:R-:W-:Y:S01]  /*3d5e0*/  IMAD.X R37, R17, 0x1, R5, P4 ;  /* 0x0000000111257824 */ /* 0x000fe200020e0605 */
[C---:B------:R-:W-:Y:S02]  /*3d5f0*/  IADD3 R64, P1, R153.reuse, R0, RZ ;  /* 0x0000000099407210 */ /* 0x040fe40007f3e0ff */
[----:B------:R-:W-:Y:S02]  /*3d600*/  IADD3 R16, P2, R153, R2, RZ ;  /* 0x0000000299107210 */ /* 0x000fe40007f5e0ff */
[----:B------:R0:W-:Y:S01]  /*3d610*/  STL.64 [R1+0x44e0], R36 ;  /* 0x0044e02401007387 */ /* 0x0001e20000100a00 */
[----:B------:R-:W-:Y:S01]  /*3d620*/  SHF.R.S32.HI R153, RZ, 0x1f, R154 ;  /* 0x0000001fff997819 */ /* 0x000fe2000001149a */
[C---:B------:R-:W-:Y:S02]  /*3d630*/  IMAD.X R65, R17.reuse, 0x1, R7, P1 ;  /* 0x0000000111417824 */ /* 0x040fe400008e0607 */
[----:B------:R-:W-:Y:S01]  /*3d640*/  IMAD.X R17, R17, 0x1, R13, P2 ;  /* 0x0000000111117824 */ /* 0x000fe200010e060d */
[----:B0-----:R-:W-:-:S02]  /*3d650*/  IADD3 R36, P4, R154, R4, RZ ;  /* 0x000000049a247210 */ /* 0x001fc40007f9e0ff */
[----:B------:R0:W-:Y:S03]  /*3d660*/  STL.64 [R1+0x44d8], R64 ;  /* 0x0044d84001007387 */ /* 0x0001e60000100a00 */
[----:B------:R-:W-:Y:S01]  /*3d670*/  IMAD.X R37, R153, 0x1, R3, P4 ;  /* 0x0000000199257824 */ /* 0x000fe200020e0603 */
[----:B------:R1:W-:Y:S04]  /*3d680*/  STL.64 [R1+0x44d0], R16 ;  /* 0x0044d01001007387 */ /* 0x0003e80000100a00 */
[----:B------:R4:W-:Y:S01]  /*3d690*/  STL.64 [R1+0x44c8], R36 ;  /* 0x0044c82401007387 */ /* 0x0009e20000100a00 */
[C---:B0-----:R-:W-:Y:S02]  /*3d6a0*/  IADD3 R64, P1, R154.reuse, R6, RZ ;  /* 0x000000069a407210 */ /* 0x041fe40007f3e0ff */
[----:B-1----:R-:W-:-:S02]  /*3d6b0*/  IADD3 R16, P2, R154, R0, RZ ;  /* 0x000000009a107210 */ /* 0x002fc40007f5e0ff */
[----:B----4-:R-:W-:Y:S01]  /*3d6c0*/  IADD3 R36, P4, R154, R2, RZ ;  /* 0x000000029a247210 */ /* 0x010fe20007f9e0ff */
[----:B------:R-:W-:Y:S02]  /*3d6d0*/  IMAD.MOV.U32 R154, RZ, RZ, R153 ;  /* 0x000000ffff9a7224 */ /* 0x000fe400078e0099 */
[----:B------:R-:W-:Y:S02]  /*3d6e0*/  IMAD.MOV.U32 R46, RZ, RZ, R93 ;  /* 0x000000ffff2e7224 */ /* 0x000fe400078e005d */
[C---:B------:R-:W-:Y:S02]  /*3d6f0*/  IMAD.X R65, R154.reuse, 0x1, R5, P1 ;  /* 0x000000019a417824 */ /* 0x040fe400008e0605 */
[----:B------:R-:W-:Y:S01]  /*3d700*/  IMAD.X R17, R154, 0x1, R7, P2 ;  /* 0x000000019a117824 */ /* 0x000fe200010e0607 */
[----:B------:R-:W-:Y:S02]  /*3d710*/  SHF.R.S32.HI R150, RZ, 0x1f, R46 ;  /* 0x0000001fff967819 */ /* 0x000fe4000001142e */
[----:B------:R0:W-:Y:S01]  /*3d720*/  STL.64 [R1+0x44c0], R64 ;  /* 0x0044c04001007387 */ /* 0x0001e20000100a00 */
[----:B------:R-:W-:Y:S01]  /*3d730*/  IMAD.MOV.U32 R47, RZ, RZ, R95 ;  /* 0x000000ffff2f7224 */ /* 0x000fe200078e005f */
[----:B------:R-:W-:-:S02]  /*3d740*/  SHF.R.S32.HI R153, RZ, 0x1f, R155 ;  /* 0x0000001fff997819 */ /* 0x000fc4000001149b */
[----:B------:R1:W-:Y:S01]  /*3d750*/  STL.64 [R1+0x44b8], R16 ;  /* 0x0044b81001007387 */ /* 0x0003e20000100a00 */
[----:B------:R-:W-:Y:S01]  /*3d760*/  IMAD.X R37, R154, 0x1, R13, P4 ;  /* 0x000000019a257824 */ /* 0x000fe200020e060d */
[----:B------:R-:W-:Y:S02]  /*3d770*/  SHF.R.S32.HI R148, RZ, 0x1f, R47 ;  /* 0x0000001fff947819 */ /* 0x000fe4000001142f */
[C---:B0-----:R-:W-:Y:S01]  /*3d780*/  IADD3 R64, P1, R155.reuse, R4, RZ ;  /* 0x000000049b407210 */ /* 0x041fe20007f3e0ff */
[----:B-1----:R-:W-:Y:S01]  /*3d790*/  IMAD.MOV.U32 R16, RZ, RZ, R46 ;  /* 0x000000ffff107224 */ /* 0x002fe200078e002e */
[----:B------:R-:W-:Y:S01]  /*3d7a0*/  IADD3 R46, P2, R155, R6, RZ ;  /* 0x000000069b2e7210 */ /* 0x000fe20007f5e0ff */
[----:B------:R-:W-:Y:S02]  /*3d7b0*/  IMAD.MOV.U32 R17, RZ, RZ, R15 ;  /* 0x000000ffff117224 */ /* 0x000fe400078e000f */
[----:B------:R-:W-:Y:S02]  /*3d7c0*/  IMAD.MOV.U32 R15, RZ, RZ, R47 ;  /* 0x000000ffff0f7224 */ /* 0x000fe400078e002f */
[----:B------:R-:W-:-:S02]  /*3d7d0*/  IMAD.X R65, R153, 0x1, R3, P1 ;  /* 0x0000000199417824 */ /* 0x000fc400008e0603 */
[----:B------:R-:W-:Y:S01]  /*3d7e0*/  IMAD.X R47, R153, 0x1, R5, P2 ;  /* 0x00000001992f7824 */ /* 0x000fe200010e0605 */
[----:B------:R0:W-:Y:S04]  /*3d7f0*/  STL.64 [R1+0x44b0], R36 ;  /* 0x0044b02401007387 */ /* 0x0001e80000100a00 */
[----:B------:R1:W-:Y:S04]  /*3d800*/  STL.64 [R1+0x44a8], R64 ;  /* 0x0044a84001007387 */ /* 0x0003e80000100a00 */
[----:B------:R4:W-:Y:S01]  /*3d810*/  STL.64 [R1+0x44a0], R46 ;  /* 0x0044a02e01007387 */ /* 0x0009e20000100a00 */
[----:B0-----:R-:W-:-:S02]  /*3d820*/  IADD3 R36, P4, R155, R0, RZ ;  /* 0x000000009b247210 */ /* 0x001fc40007f9e0ff */
[----:B-1----:R-:W-:Y:S02]  /*3d830*/  IADD3 R64, P1, R155, R2, RZ ;  /* 0x000000029b407210 */ /* 0x002fe40007f3e0ff */
[----:B------:R-:W-:Y:S02]  /*3d840*/  SHF.R.S32.HI R155, RZ, 0x1f, R156 ;  /* 0x0000001fff9b7819 */ /* 0x000fe4000001149c */
[C---:B----4-:R-:W-:Y:S01]  /*3d850*/  IADD3 R46, P2, R156.reuse, R4, RZ ;  /* 0x000000049c2e7210 */ /* 0x050fe20007f5e0ff */
[C---:B------:R-:W-:Y:S02]  /*3d860*/  IMAD.X R37, R153.reuse, 0x1, R7, P4 ;  /* 0x0000000199257824 */ /* 0x040fe400020e0607 */
[----:B------:R-:W-:Y:S02]  /*3d870*/  IMAD.X R65, R153, 0x1, R13, P1 ;  /* 0x0000000199417824 */ /* 0x000fe400008e060d */
[----:B------:R-:W-:Y:S01]  /*3d880*/  IMAD.X R47, R155, 0x1, R3, P2 ;  /* 0x000000019b2f7824 */ /* 0x000fe200010e0603 */
[----:B------:R0:W-:Y:S04]  /*3d890*/  STL.64 [R1+0x4498], R36 ;  /* 0x0044982401007387 */ /* 0x0001e80000100a00 */
[----:B------:R1:W-:Y:S04]  /*3d8a0*/  STL.64 [R1+0x4490], R64 ;  /* 0x0044904001007387 */ /* 0x0003e80000100a00 */
[----:B------:R4:W-:Y:S01]  /*3d8b0*/  STL.64 [R1+0x4488], R46 ;  /* 0x0044882e01007387 */ /* 0x0009e20000100a00 */
[----:B0-----:R-:W-:-:S02]  /*3d8c0*/  IADD3 R36, P4, R156, R6, RZ ;  /* 0x000000069c247210 */ /* 0x001fc40007f9e0ff */
[----:B-1----:R-:W-:-:S03]  /*3d8d0*/  IADD3 R64, P1, R156, R0, RZ ;  /* 0x000000009c407210 */ /* 0x002fc60007f3e0ff */
[C---:B------:R-:W-:Y:S01]  /*3d8e0*/  IMAD.X R37, R155.reuse, 0x1, R5, P4 ;  /* 0x000000019b257824 */ /* 0x040fe200020e0605 */
[----:B----4-:R-:W-:Y:S01]  /*3d8f0*/  IADD3 R46, P2, R156, R2, RZ ;  /* 0x000000029c2e7210 */ /* 0x010fe20007f5e0ff */
[----:B------:R-:W-:Y:S02]  /*3d900*/  IMAD.MOV.U32 R153, RZ, RZ, R17 ;  /* 0x000000ffff997224 */ /* 0x000fe400078e0011 */
[----:B------:R-:W-:Y:S02]  /*3d910*/  IMAD.X R65, R155, 0x1, R7, P1 ;  /* 0x000000019b417824 */ /* 0x000fe400008e0607 */
[----:B------:R-:W-:Y:S01]  /*3d920*/  IMAD.MOV.U32 R17, RZ, RZ, R32 ;  /* 0x000000ffff117224 */ /* 0x000fe200078e0020 */
[----:B------:R-:W-:Y:S01]  /*3d930*/  IADD3 R32, P4, R157, R4, RZ ;  /* 0x000000049d207210 */ /* 0x000fe20007f9e0ff */
[----:B------:R-:W-:Y:S01]  /*3d940*/  IMAD.X R47, R155, 0x1, R13, P2 ;  /* 0x000000019b2f7824 */ /* 0x000fe200010e060d */
[----:B------:R-:W-:Y:S01]  /*3d950*/  SHF.R.S32.HI R155, RZ, 0x1f, R157 ;  /* 0x0000001fff9b7819 */ /* 0x000fe2000001149d */
[----:B------:R0:W-:Y:S01]  /*3d960*/  STL.64 [R1+0x4480], R36 ;  /* 0x0044802401007387 */ /* 0x0001e20000100a00 */
[----:B------:R-:W-:-:S03]  /*3d970*/  IMAD.MOV.U32 R154, RZ, RZ, R33 ;  /* 0x000000ffff9a7224 */ /* 0x000fc600078e0021 */
[----:B------:R-:W-:Y:S01]  /*3d980*/  IMAD.X R33, R155, 0x1, R3, P4 ;  /* 0x000000019b217824 */ /* 0x000fe200020e0603 */
[----:B0-----:R-:W4:Y:S04]  /*3d990*/  LDL.LU.64 R36, [R1+0x5870] ;  /* 0x0058700001247983 */ /* 0x001f280000300a00 */
[----:B------:R0:W-:Y:S04]  /*3d9a0*/  STL.64 [R1+0x4478], R64 ;  /* 0x0044784001007387 */ /* 0x0001e80000100a00 */
[----:B------:R1:W-:Y:S01]  /*3d9b0*/  STL.64 [R1+0x4470], R46 ;  /* 0x0044702e01007387 */ /* 0x0003e20000100a00 */
[----:B0-----:R-:W-:-:S02]  /*3d9c0*/  IADD3 R64, P1, R157, R6, RZ ;  /* 0x000000069d407210 */ /* 0x001fc40007f3e0ff */
[----:B-1----:R-:W-:-:S03]  /*3d9d0*/  IADD3 R46, P2, R157, R0, RZ ;  /* 0x000000009d2e7210 */ /* 0x002fc60007f5e0ff */
[C---:B------:R-:W-:Y:S01]  /*3d9e0*/  IMAD.X R65, R155.reuse, 0x1, R5, P1 ;  /* 0x000000019b417824 */ /* 0x040fe200008e0605 */
[----:B------:R0:W-:Y:S01]  /*3d9f0*/  STL.64 [R1+0x4468], R32 ;  /* 0x0044682001007387 */ /* 0x0001e20000100a00 */
[----:B------:R-:W-:-:S03]  /*3da00*/  IMAD.X R47, R155, 0x1, R7, P2 ;  /* 0x000000019b2f7824 */ /* 0x000fc600010e0607 */
[----:B------:R1:W-:Y:S01]  /*3da10*/  STL.64 [R1+0x4460], R64 ;  /* 0x0044604001007387 */ /* 0x0003e20000100a00 */
[----:B------:R-:W-:-:S03]  /*3da20*/  IMAD.MOV.U32 R24, RZ, RZ, R97 ;  /* 0x000000ffff187224 */ /* 0x000fc600078e0061 */
[----:B------:R1:W-:Y:S01]  /*3da30*/  STL.64 [R1+0x4458], R46 ;  /* 0x0044582e01007387 */ /* 0x0003e20000100a00 */
[----:B0-----:R-:W-:Y:S02]  /*3da40*/  IADD3 R32, P4, R157, R2, RZ ;  /* 0x000000029d207210 */ /* 0x001fe40007f9e0ff */
[----:B-1----:R-:W-:-:S03]  /*3da50*/  IADD3 R64, P1, R158, R4, RZ ;  /* 0x000000049e407210 */ /* 0x002fc60007f3e0ff */
[----:B------:R-:W-:Y:S01]  /*3da60*/  IMAD.X R33, R155, 0x1, R13, P4 ;  /* 0x000000019b217824 */ /* 0x000fe200020e060d */
[----:B------:R-:W-:Y:S01]  /*3da70*/  SHF.R.S32.HI R47, RZ, 0x1f, R158 ;  /* 0x0000001fff2f7819 */ /* 0x000fe2000001149e */
[----:B------:R-:W-:Y:S01]  /*3da80*/  IMAD.MOV.U32 R157, RZ, RZ, R154 ;  /* 0x000000ffff9d7224 */ /* 0x000fe200078e009a */
[----:B------:R-:W-:Y:S02]  /*3da90*/  SHF.R.S32.HI R28, RZ, 0x1f, R66 ;  /* 0x0000001fff1c7819 */ /* 0x000fe40000011442 */
[----:B------:R0:W-:Y:S01]  /*3daa0*/  STL.64 [R1+0x4450], R32 ;  /* 0x0044502001007387 */ /* 0x0001e20000100a00 */
[--C-:B------:R-:W-:Y:S01]  /*3dab0*/  SHF.R.S32.HI R66, RZ, 0x1f, R24.reuse ;  /* 0x0000001fff427819 */ /* 0x100fe20000011418 */
[----:B------:R-:W-:Y:S01]  /*3dac0*/  IMAD.X R65, R47, 0x1, R3, P1 ;  /* 0x000000012f417824 */ /* 0x000fe200008e0603 */
[C---:B------:R-:W-:Y:S01]  /*3dad0*/  IADD3 R46, P2, R158.reuse, R6, RZ ;  /* 0x000000069e2e7210 */ /* 0x040fe20007f5e0ff */
[----:B------:R-:W-:Y:S01]  /*3dae0*/  IMAD.MOV.U32 R154, RZ, RZ, R24 ;  /* 0x000000ffff9a7224 */ /* 0x000fe200078e0018 */
[----:B------:R-:W-:-:S02]  /*3daf0*/  IADD3 R24, P1, R158, R2, RZ ;  /* 0x000000029e187210 */ /* 0x000fc40007f3e0ff */
[----:B0-----:R-:W-:Y:S01]  /*3db00*/  IADD3 R32, P4, R158, R0, RZ ;  /* 0x000000009e207210 */ /* 0x001fe20007f9e0ff */
[----:B------:R-:W-:Y:S01]  /*3db10*/  IMAD.MOV.U32 R158, RZ, RZ, R47 ;  /* 0x000000ffff9e7224 */ /* 0x000fe200078e002f */
[----:B------:R0:W-:Y:S01]  /*3db20*/  STL.64 [R1+0x4448], R64 ;  /* 0x0044484001007387 */ /* 0x0001e20000100a00 */
[----:B------:R-:W-:Y:S02]  /*3db30*/  IMAD.MOV.U32 R25, RZ, RZ, R77 ;  /* 0x000000ffff197224 */ /* 0x000fe400078e004d */
[C---:B------:R-:W-:Y:S02]  /*3db40*/  IMAD.X R47, R158.reuse, 0x1, R5, P2 ;  /* 0x000000019e2f7824 */ /* 0x040fe400010e0605 */
[C---:B------:R-:W-:Y:S02]  /*3db50*/  IMAD.X R33, R158.reuse, 0x1, R7, P4 ;  /* 0x000000019e217824 */ /* 0x040fe400020e0607 */
[----:B------:R-:W-:Y:S02]  /*3db60*/  IMAD.MOV.U32 R155, RZ, RZ, R153 ;  /* 0x000000ffff9b7224 */ /* 0x000fe400078e0099 */
[----:B------:R-:W-:Y:S01]  /*3db70*/  IMAD.MOV.U32 R153, RZ, RZ, R25 ;  /* 0x000000ffff997224 */ /* 0x000fe200078e0019 */
[----:B0-----:R-:W4:Y:S01]  /*3db80*/  LDL.LU.64 R64, [R1+0x5868] ;  /* 0x0058680001407983 */ /* 0x001f220000300a00 */
[----:B------:R-:W-:-:S03]  /*3db90*/  IMAD.X R25, R158, 0x1, R13, P1 ;  /* 0x000000019e197824 */ /* 0x000fc600008e060d */
[----:B------:R0:W-:Y:S04]  /*3dba0*/  STL.64 [R1+0x4440], R46 ;  /* 0x0044402e01007387 */ /* 0x0001e80000100a00 */
[----:B------:R1:W-:Y:S01]  /*3dbb0*/  STL.64 [R1+0x4438], R32 ;  /* 0x0044382001007387 */ /* 0x0003e20000100a00 */
[C---:B0-----:R-:W-:Y:S02]  /*3dbc0*/  IADD3 R46, P2, R159.reuse, R4, RZ ;  /* 0x000000049f2e7210 */ /* 0x041fe40007f5e0ff */
[----:B-1----:R-:W-:Y:S01]  /*3dbd0*/  SHF.R.S32.HI R33, RZ, 0x1f, R159 ;  /* 0x0000001fff217819 */ /* 0x002fe2000001149f */
[----:B------:R0:W-:Y:S01]  /*3dbe0*/  STL.64 [R1+0x4430], R24 ;  /* 0x0044301801007387 */ /* 0x0001e20000100a00 */
[----:B------:R-:W-:-:S03]  /*3dbf0*/  IADD3 R32, P4, R159, R6, RZ ;  /* 0x000000069f207210 */ /* 0x000fc60007f9e0ff */
[----:B------:R-:W-:Y:S01]  /*3dc00*/  IMAD.X R47, R33, 0x1, R3, P2 ;  /* 0x00000001212f7824 */ /* 0x000fe200010e0603 */
[C---:B------:R-:W-:Y:S02]  /*3dc10*/  IADD3 R158, P2, R159.reuse, R2, RZ ;  /* 0x000000029f9e7210 */ /* 0x040fe40007f5e0ff */
[----:B0-----:R-:W-:Y:S01]  /*3dc20*/  IADD3 R24, P1, R159, R0, RZ ;  /* 0x000000009f187210 */ /* 0x001fe20007f3e0ff */
[----:B------:R-:W-:Y:S01]  /*3dc30*/  IMAD.MOV.U32 R159, RZ, RZ, R33 ;  /* 0x000000ffff9f7224 */ /* 0x000fe200078e0021 */
[----:B------:R0:W-:Y:S03]  /*3dc40*/  STL.64 [R1+0x4428], R46 ;  /* 0x0044282e01007387 */ /* 0x0001e60000100a00 */
[C---:B------:R-:W-:Y:S02]  /*3dc50*/  IMAD.X R33, R159.reuse, 0x1, R5, P4 ;  /* 0x000000019f217824 */ /* 0x040fe400020e0605 */
[C---:B------:R-:W-:Y:S01]  /*3dc60*/  IMAD.X R25, R159.reuse, 0x1, R7, P1 ;  /* 0x000000019f197824 */ /* 0x040fe200008e0607 */
[----:B0-----:R-:W4:Y:S04]  /*3dc70*/  LDL.LU.64 R46, [R1+0x5860] ;  /* 0x00586000012e7983 */ /* 0x001f280000300a00 */
        /* <DEDUP_REMOVED lines=9> */
[----:B0-----:R-:W-:Y:S02]  /*3dd10*/  IMAD.MOV.U32 R158, RZ, RZ, R155 ;  /* 0x000000ffff9e7224 */ /* 0x001fe400078e009b */
[----:B------:R-:W-:Y:S02]  /*3dd20*/  IMAD.MOV.U32 R155, RZ, RZ, R153 ;  /* 0x000000ffff9b7224 */ /* 0x000fe400078e0099 */
[----:B-1----:R-:W-:-:S04]  /*3dd30*/  IMAD.MOV.U32 R33, RZ, RZ, R25 ;  /* 0x000000ffff217224 */ /* 0x002fc800078e0019 */
[----:B------:R-:W-:Y:S02]  /*3dd40*/  IMAD.X R25, R33, 0x1, R5, P1 ;  /* 0x0000000121197824 */ /* 0x000fe400008e0605 */
[----:B------:R-:W-:Y:S01]  /*3dd50*/  IMAD.MOV.U32 R153, RZ, RZ, R66 ;  /* 0x000000ffff997224 */ /* 0x000fe200078e0042 */
[C---:B------:R-:W-:Y:S01]  /*3dd60*/  IADD3 R66, P2, R160.reuse, R0, RZ ;  /* 0x00000000a0427210 */ /* 0x040fe20007f5e0ff */
[----:B------:R-:W-:Y:S01]  /*3dd70*/  IMAD.MOV.U32 R159, RZ, RZ, R157 ;  /* 0x000000ffff9f7224 */ /* 0x000fe200078e009d */
[----:B------:R-:W-:Y:S01]  /*3dd80*/  IADD3 R32, P4, R160, R2, RZ ;  /* 0x00000002a0207210 */ /* 0x000fe20007f9e0ff */
[----:B------:R0:W-:Y:S01]  /*3dd90*/  STL.64 [R1+0x4400], R24 ;  /* 0x0044001801007387 */ /* 0x0001e20000100a00 */
[----:B------:R-:W-:Y:S01]  /*3dda0*/  IMAD.MOV.U32 R157, RZ, RZ, R154 ;  /* 0x000000ffff9d7224 */ /* 0x000fe200078e009a */
[----:B------:R-:W-:Y:S01]  /*3ddb0*/  SHF.R.S32.HI R160, RZ, 0x1f, R161 ;  /* 0x0000001fffa07819 */ /* 0x000fe200000114a1 */
[----:B------:R-:W-:Y:S02]  /*3ddc0*/  IMAD.MOV.U32 R154, RZ, RZ, R16 ;  /* 0x000000ffff9a7224 */ /* 0x000fe400078e0010 */
[----:B------:R-:W-:-:S02]  /*3ddd0*/  IMAD.MOV.U32 R16, RZ, RZ, R67 ;  /* 0x000000ffff107224 */ /* 0x000fc400078e0043 */
[----:B------:R-:W-:Y:S01]  /*3dde0*/  IMAD.X R67, R33, 0x1, R7, P2 ;  /* 0x0000000121437824 */ /* 0x000fe200010e0607 */
[----:B0-----:R-:W-:Y:S01]  /*3ddf0*/  IADD3 R24, P1, R161, R4, RZ ;  /* 0x00000004a1187210 */ /* 0x001fe20007f3e0ff */
[----:B------:R-:W-:-:S03]  /*3de00*/  IMAD.X R33, R33, 0x1, R13, P4 ;  /* 0x0000000121217824 */ /* 0x000fc600020e060d */
[----:B------:R0:W-:Y:S01]  /*3de10*/  STL.64 [R1+0x43f8], R66 ;  /* 0x0043f84201007387 */ /* 0x0001e20000100a00 */
[----:B------:R-:W-:-:S03]  /*3de20*/  IMAD.X R25, R160, 0x1, R3, P1 ;  /* 0x00000001a0197824 */ /* 0x000fc600008e0603 */
[----:B------:R1:W-:Y:S04]  /*3de30*/  STL.64 [R1+0x43f0], R32 ;  /* 0x0043f02001007387 */ /* 0x0003e80000100a00 */
[----:B------:R3:W-:Y:S01]  /*3de40*/  STL.64 [R1+0x43e8], R24 ;  /* 0x0043e81801007387 */ /* 0x0007e20000100a00 */
[C---:B0-----:R-:W-:Y:S02]  /*3de50*/  IADD3 R66, P2, R161.reuse, R6, RZ ;  /* 0x00000006a1427210 */ /* 0x041fe40007f5e0ff */
[----:B-1----:R-:W-:Y:S01]  /*3de60*/  IADD3 R32, P4, R161, R0, RZ ;  /* 0x00000000a1207210 */ /* 0x002fe20007f9e0ff */
[----:B---3--:R-:W-:-:S04]  /*3de70*/  IMAD.MOV.U32 R25, RZ, RZ, R160 ;  /* 0x000000ffff197224 */ /* 0x008fc800078e00a0 */
[C---:B------:R-:W-:Y:S02]  /*3de80*/  IMAD.X R67, R25.reuse, 0x1, R5, P2 ;  /* 0x0000000119437824 */ /* 0x040fe400010e0605 */
[----:B------:R-:W-:Y:S01]  /*3de90*/  IMAD.X R33, R25, 0x1, R7, P4 ;  /* 0x0000000119217824 */ /* 0x000fe200020e0607 */
[----:B------:R-:W-:Y:S02]  /*3dea0*/  IADD3 R24, P1, R161, R2, RZ ;  /* 0x00000002a1187210 */ /* 0x000fe40007f3e0ff */
[----:B------:R0:W-:Y:S01]  /*3deb0*/  STL.64 [R1+0x43e0], R66 ;  /* 0x0043e04201007387 */ /* 0x0001e20000100a00 */
[----:B------:R-:W-:Y:S02]  /*3dec0*/  IADD3 R160, P2, R162, R4, RZ ;  /* 0x00000004a2a07210 */ /* 0x000fe40007f5e0ff */
[----:B------:R-:W-:Y:S01]  /*3ded0*/  IMAD.X R25, R25, 0x1, R13, P1 ;  /* 0x0000000119197824 */ /* 0x000fe200008e060d */
[----:B0-----:R-:W3:Y:S04]  /*3dee0*/  LDL.LU.64 R66, [R1+0x5858] ;  /* 0x0058580001427983 */ /* 0x001ee80000300a00 */
[----:B------:R0:W-:Y:S02]  /*3def0*/  STL.64 [R1+0x43d8], R32 ;  /* 0x0043d82001007387 */ /* 0x0001e40000100a00 */
[----:B0-----:R-:W-:-:S02]  /*3df00*/  SHF.R.S32.HI R33, RZ, 0x1f, R162 ;  /* 0x0000001fff217819 */ /* 0x001fc400000114a2 */
        /* <DEDUP_REMOVED lines=10> */
[----:B------:R0:W-:Y:S04]  /*3dfb0*/  STL.64 [R1+0x43c0], R32 ;  /* 0x0043c02001007387 */ /* 0x0001e80000100a00 */
[----:B------:R-:W-:Y:S04]  /*3dfc0*/  STL.64 [R1+0x43b8], R24 ;  /* 0x0043b81801007387 */ /* 0x000fe80000100a00 */
[----:B------:R1:W-:Y:S01]  /*3dfd0*/  STL.64 [R1+0x43b0], R160 ;  /* 0x0043b0a001007387 */ /* 0x0003e20000100a00 */
[----:B0-----:R-:W-:-:S02]  /*3dfe0*/  IADD3 R32, P4, R163, R4, RZ ;  /* 0x00000004a3207210 */ /* 0x001fc40007f9e0ff */
[----:B-1----:R-:W-:Y:S01]  /*3dff0*/  SHF.R.S32.HI R161, RZ, 0x1f, R163 ;  /* 0x0000001fffa17819 */ /* 0x002fe200000114a3 */
[----:B------:R-:W-:Y:S02]  /*3e000*/  IMAD.MOV.U32 R160, RZ, RZ, R159 ;  /* 0x000000ffffa07224 */ /* 0x000fe400078e009f */
[----:B------:R-:W-:Y:S02]  /*3e010*/  IMAD.MOV.U32 R159, RZ, RZ, R158 ;  /* 0x000000ffff9f7224 */ /* 0x000fe400078e009e */
[----:B------:R-:W-:Y:S02]  /*3e020*/  IMAD.X R33, R161, 0x1, R3, P4 ;  /* 0x00000001a1217824 */ /* 0x000fe400020e0603 */
[----:B------:R-:W-:Y:S02]  /*3e030*/  IMAD.MOV.U32 R158, RZ, RZ, R157 ;  /* 0x000000ffff9e7224 */ /* 0x000fe400078e009d */
[----:B------:R-:W-:Y:S02]  /*3e040*/  IMAD.MOV.U32 R157, RZ, RZ, R155 ;  /* 0x000000ffff9d7224 */ /* 0x000fe400078e009b */
[----:B------:R-:W-:Y:S01]  /*3e050*/  IMAD.MOV.U32 R155, RZ, RZ, R154 ;  /* 0x000000ffff9b7224 */ /* 0x000fe200078e009a */
[----:B------:R-:W-:Y:S01]  /*3e060*/  IADD3 R24, P1, R163, R6, RZ ;  /* 0x00000006a3187210 */ /* 0x000fe20007f3e0ff */
[----:B------:R-:W-:Y:S01]  /*3e070*/  IMAD.MOV.U32 R154, RZ, RZ, R153 ;  /* 0x000000ffff9a7224 */ /* 0x000fe200078e0099 */
[----:B------:R0:W-:Y:S01]  /*3e080*/  STL.64 [R1+0x43a8], R32 ;  /* 0x0043a82001007387 */ /* 0x0001e20000100a00 */
[----:B------:R-:W-:-:S02]  /*3e090*/  IMAD.MOV.U32 R153, RZ, RZ, R16 ;  /* 0x000000ffff997224 */ /* 0x000fc400078e0010 */
[----:B------:R-:W-:Y:S02]  /*3e0a0*/  IMAD.MOV.U32 R16, RZ, RZ, R15 ;  /* 0x000000ffff107224 */ /* 0x000fe400078e000f */
[----:B------:R-:W-:Y:S01]  /*3e0b0*/  IMAD.MOV.U32 R15, RZ, RZ, R34 ;  /* 0x000000ffff0f7224 */ /* 0x000fe200078e0022 */
[C---:B------:R-:W-:Y:S01]  /*3e0c0*/  IADD3 R34, P2, R163.reuse, R0, RZ ;  /* 0x00000000a3227210 */ /* 0x040fe20007f5e0ff */
[----:B0-----:R-:W-:Y:S01]  /*3e0d0*/  IMAD.MOV.U32 R33, RZ, RZ, R161 ;  /* 0x000000ffff217224 */ /* 0x001fe200078e00a1 */
[----:B------:R-:W-:-:S03]  /*3e0e0*/  IADD3 R32, P4, R163, R2, RZ ;  /* 0x00000002a3207210 */ /* 0x000fc60007f9e0ff */
[C---:B------:R-:W-:Y:S01]  /*3e0f0*/  IMAD.X R25, R33.reuse, 0x1, R5, P1 ;  /* 0x0000000121197824 */ /* 0x040fe200008e0605 */
[----:B------:R0:W-:Y:S01]  /*3e100*/  STL [R1+0x4398], R34 ;  /* 0x0043982201007387 */ /* 0x0001e20000100800 */
[----:B------:R-:W-:Y:S02]  /*3e110*/  IMAD.MOV.U32 R162, RZ, RZ, R34 ;  /* 0x000000ffffa27224 */ /* 0x000fe400078e0022 */
[----:B------:R-:W-:Y:S01]  /*3e120*/  IMAD.MOV.U32 R163, RZ, RZ, R35 ;  /* 0x000000ffffa37224 */ /* 0x000fe200078e0023 */
[----:B------:R-:W-:Y:S01]  /*3e130*/  SHF.R.S32.HI R161, RZ, 0x1f, R164 ;  /* 0x0000001fffa17819 */ /* 0x000fe200000114a4 */
[C---:B------:R-:W-:Y:S01]  /*3e140*/  IMAD.X R163, R33.reuse, 0x1, R7, P2 ;  /* 0x0000000121a37824 */ /* 0x040fe200010e0607 */
[----:B0-----:R-:W3:Y:S04]  /*3e150*/  LDL.LU.64 R34, [R1+0x5850] ;  /* 0x0058500001227983 */ /* 0x001ee80000300a00 */
[----:B------:R0:W-:Y:S01]  /*3e160*/  STL.64 [R1+0x43a0], R24 ;  /* 0x0043a01801007387 */ /* 0x0001e20000100a00 */
[----:B------:R-:W-:Y:S01]  /*3e170*/  IMAD.X R33, R33, 0x1, R13, P4 ;  /* 0x0000000121217824 */ /* 0x000fe200020e060d */
[----:B------:R-:W-:-:S02]  /*3e180*/  IADD3 R162, P2, R164, R6, RZ ;  /* 0x00000006a4a27210 */ /* 0x000fc40007f5e0ff */
[----:B------:R1:W-:Y:S01]  /*3e190*/  STL [R1+0x439c], R163 ;  /* 0x00439ca301007387 */ /* 0x0003e20000100800 */
[----:B0-----:R-:W-:-:S03]  /*3e1a0*/  IADD3 R24, P1, R164, R4, RZ ;  /* 0x00000004a4187210 */ /* 0x001fc60007f3e0ff */
[----:B------:R0:W-:Y:S02]  /*3e1b0*/  STL.64 [R1+0x4390], R32 ;  /* 0x0043902001007387 */ /* 0x0001e40000100a00 */
[C---:B------:R-:W-:Y:S02]  /*3e1c0*/  IMAD.X R25, R161.reuse, 0x1, R3, P1 ;  /* 0x00000001a1197824 */ /* 0x040fe400008e0603 */
[----:B-1----:R-:W-:-:S03]  /*3e1d0*/  IMAD.X R163, R161, 0x1, R5, P2 ;  /* 0x00000001a1a37824 */ /* 0x002fc600010e0605 */
[----:B------:R1:W-:Y:S01]  /*3e1e0*/  STL.64 [R1+0x4388], R24 ;  /* 0x0043881801007387 */ /* 0x0003e20000100a00 */
[----:B0-----:R-:W-:-:S03]  /*3e1f0*/  IADD3 R32, P4, R164, R0, RZ ;  /* 0x00000000a4207210 */ /* 0x001fc60007f9e0ff */
[----:B------:R0:W-:Y:S01]  /*3e200*/  STL.64 [R1+0x4380], R162 ;  /* 0x004380a201007387 */ /* 0x0001e20000100a00 */
[----:B-1----:R-:W-:Y:S01]  /*3e210*/  IADD3 R24, P1, R164, R2, RZ ;  /* 0x00000002a4187210 */ /* 0x002fe20007f3e0ff */
[----:B------:R-:W-:Y:S01]  /*3e220*/  IMAD.X R33, R161, 0x1, R7, P4 ;  /* 0x00000001a1217824 */ /* 0x000fe200020e0607 */
[----:B0-----:R-:W-:-:S03]  /*3e230*/  IADD3 R162, P2, R165, R4, RZ ;  /* 0x00000004a5a27210 */ /* 0x001fc60007f5e0ff */
[----:B------:R-:W-:Y:S01]  /*3e240*/  IMAD.X R25, R161, 0x1, R13, P1 ;  /* 0x00000001a1197824 */ /* 0x000fe200008e060d */
[----:B------:R-:W-:Y:S01]  /*3e250*/  SHF.R.S32.HI R161, RZ, 0x1f, R165 ;  /* 0x0000001fffa17819 */ /* 0x000fe200000114a5 */
[----:B------:R0:W-:Y:S04]  /*3e260*/  STL.64 [R1+0x4378], R32 ;  /* 0x0043782001007387 */ /* 0x0001e80000100a00 */
[----:B------:R-:W-:Y:S01]  /*3e270*/  IMAD.X R163, R161, 0x1, R3, P2 ;  /* 0x00000001a1a37824 */ /* 0x000fe200010e0603 */
        /* <DEDUP_REMOVED lines=8> */
[----:B------:R-:W-:Y:S01]  /*3e300*/  IMAD.X R163, R161, 0x1, R13, P2 ;  /* 0x00000001a1a37824 */ /* 0x000fe200010e060d */
[----:B------:R-:W-:Y:S02]  /*3e310*/  IADD3 R164, P4, R166, R4, RZ ;  /* 0x00000004a6a47210 */ /* 0x000fe40007f9e0ff */
[----:B0-----:R-:W2:Y:S04]  /*3e320*/  LDL.LU.64 R32, [R1+0x5848] ;  /* 0x0058480001207983 */ /* 0x001ea80000300a00 */
[----:B------:R-:W-:Y:S04]  /*3e330*/  STL.64 [R1+0x4358], R24 ;  /* 0x0043581801007387 */ /* 0x000fe80000100a00 */
[----:B------:R0:W-:Y:S02]  /*3e340*/  STL.64 [R1+0x4350], R162 ;  /* 0x004350a201007387 */ /* 0x0001e40000100a00 */
[----:B0-----:R-:W-:Y:S01]  /*3e350*/  SHF.R.S32.HI R163, RZ, 0x1f, R166 ;  /* 0x0000001fffa37819 */ /* 0x001fe200000114a6 */
[----:B------:R-:W-:-:S02]  /*3e360*/  IMAD.MOV.U32 R162, RZ, RZ, R160 ;  /* 0x000000ffffa27224 */ /* 0x000fc400078e00a0 */
[----:B------:R-:W-:Y:S02]  /*3e370*/  IMAD.MOV.U32 R160, RZ, RZ, R158 ;  /* 0x000000ffffa07224 */ /* 0x000fe400078e009e */
[----:B------:R-:W-:Y:S02]  /*3e380*/  IMAD.X R165, R163, 0x1, R3, P4 ;  /* 0x00000001a3a57824 */ /* 0x000fe400020e0603 */
[----:B------:R-:W-:Y:S02]  /*3e390*/  IMAD.MOV.U32 R158, RZ, RZ, R155 ;  /* 0x000000ffff9e7224 */ /* 0x000fe400078e009b */
[----:B------:R-:W-:Y:S01]  /*3e3a0*/  IMAD.MOV.U32 R155, RZ, RZ, R153 ;  /* 0x000000ffff9b7224 */ /* 0x000fe200078e0099 */
[----:B------:R0:W-:Y:S01]  /*3e3b0*/  STL.64 [R1+0x4348], R164 ;  /* 0x004348a401007387 */ /* 0x0001e20000100a00 */
[----:B------:R-:W-:Y:S01]  /*3e3c0*/  IMAD.MOV.U32 R153, RZ, RZ, R26 ;  /* 0x000000ffff997224 */ /* 0x000fe200078e001a */
[C---:B------:R-:W-:Y:S02]  /*3e3d0*/  IADD3 R24, P1, R166.reuse, R6, RZ ;  /* 0x00000006a6187210 */ /* 0x040fe40007f3e0ff */
[----:B------:R-:W-:Y:S01]  /*3e3e0*/  IADD3 R26, P2, R166, R0, RZ ;  /* 0x00000000a61a7210 */ /* 0x000fe20007f5e0ff */
[----:B------:R-:W-:-:S02]  /*3e3f0*/  IMAD.MOV.U32 R27, RZ, RZ, R99 ;  /* 0x000000ffff1b7224 */ /* 0x000fc400078e0063 */
[----:B------:R-:W-:Y:S01]  /*3e400*/  IMAD.MOV.U32 R161, RZ, RZ, R159 ;  /* 0x000000ffffa17224 */ /* 0x000fe200078e009f */
[----:B0-----:R-:W-:Y:S01]  /*3e410*/  IADD3 R164, P4, R166, R2, RZ ;  /* 0x00000002a6a47210 */ /* 0x001fe20007f9e0ff */
[----:B------:R-:W-:Y:S02]  /*3e420*/  IMAD.MOV.U32 R166, RZ, RZ, R163 ;  /* 0x000000ffffa67224 */ /* 0x000fe400078e00a3 */
[----:B------:R-:W-:Y:S02]  /*3e430*/  IMAD.MOV.U32 R159, RZ, RZ, R157 ;  /* 0x000000ffff9f7224 */ /* 0x000fe400078e009d */
[C---:B------:R-:W-:Y:S02]  /*3e440*/  IMAD.X R25, R166.reuse, 0x1, R5, P1 ;  /* 0x00000001a6197824 */ /* 0x040fe400008e0605 */
[----:B------:R-:W-:Y:S01]  /*3e450*/  IMAD.MOV.U32 R157, RZ, RZ, R154 ;  /* 0x000000ffff9d7224 */ /* 0x000fe200078e009a */
[--C-:B------:R-:W-:Y:S01]  /*3e460*/  SHF.R.S32.HI R144, RZ, 0x1f, R27.reuse ;  /* 0x0000001fff907819 */ /* 0x100fe2000001141b */
[----:B------:R-:W-:Y:S01]  /*3e470*/  IMAD.MOV.U32 R154, RZ, RZ, R16 ;  /* 0x000000ffff9a7224 */ /* 0x000fe200078e0010 */
[----:B------:R0:W-:Y:S01]  /*3e480*/  STL.64 [R1+0x4340], R24 ;  /* 0x0043401801007387 */ /* 0x0001e20000100a00 */
[----:B------:R-:W-:Y:S01]  /*3e490*/  IMAD.MOV.U32 R16, RZ, RZ, R27 ;  /* 0x000000ffff107224 */ /* 0x000fe200078e001b */
[----:B------:R-:W-:Y:S01]  /*3e4a0*/  SHF.R.S32.HI R163, RZ, 0x1f, R167 ;  /* 0x0000001fffa37819 */ /* 0x000fe200000114a7 */
[----:B------:R-:W-:-:S02]  /*3e4b0*/  IMAD.X R27, R166, 0x1, R7, P2 ;  /* 0x00000001a61b7824 */ /* 0x000fc400010e0607 */
[----:B------:R-:W-:-:S03]  /*3e4c0*/  IMAD.X R165, R166, 0x1, R13, P4 ;  /* 0x00000001a6a57824 */ /* 0x000fc600020e060d */
[----:B------:R1:W-:Y:S01]  /*3e4d0*/  STL.64 [R1+0x4338], R26 ;  /* 0x0043381a01007387 */ /* 0x0003e20000100a00 */
[----:B0-----:R-:W-:-:S03]  /*3e4e0*/  IADD3 R24, P1, R167, R4, RZ ;  /* 0x00000004a7187210 */ /* 0x001fc60007f3e0ff */
[----:B------:R0:W-:Y:S02]  /*3e4f0*/  STL.64 [R1+0x4330], R164 ;  /* 0x004330a401007387 */ /* 0x0001e40000100a00 */
[----:B------:R-:W-:Y:S01]  /*3e500*/  IMAD.X R25, R163, 0x1, R3, P1 ;  /* 0x00000001a3197824 */ /* 0x000fe200008e0603 */
[C---:B------:R-:W-:Y:S02]  /*3e510*/  IADD3 R166, P1, R167.reuse, R2, RZ ;  /* 0x00000002a7a67210 */ /* 0x040fe40007f3e0ff */
[C---:B-1----:R-:W-:Y:S02]  /*3e520*/  IADD3 R26, P2, R167.reuse, R6, RZ ;  /* 0x00000006a71a7210 */ /* 0x042fe40007f5e0ff */
[----:B0-----:R-:W-:Y:S01]  /*3e530*/  IADD3 R164, P4, R167, R0, RZ ;  /* 0x00000000a7a47210 */ /* 0x001fe20007f9e0ff */
[----:B------:R-:W-:Y:S01]  /*3e540*/  IMAD.MOV.U32 R167, RZ, RZ, R163 ;  /* 0x000000ffffa77224 */ /* 0x000fe200078e00a3 */
[----:B------:R0:W-:Y:S03]  /*3e550*/  STL.64 [R1+0x4328], R24 ;  /* 0x0043281801007387 */ /* 0x0001e60000100a00 */
[C---:B------:R-:W-:Y:S01]  /*3e560*/  IMAD.X R27, R167.reuse, 0x1, R5, P2 ;  /* 0x00000001a71b7824 */ /* 0x040fe200010e0605 */
[----:B------:R-:W-:Y:S01]  /*3e570*/  SHF.R.S32.HI R163, RZ, 0x1f, R168 ;  /* 0x0000001fffa37819 */ /* 0x000fe200000114a8 */
[C---:B------:R-:W-:Y:S01]  /*3e580*/  IMAD.X R165, R167.reuse, 0x1, R7, P4 ;  /* 0x00000001a7a57824 */ /* 0x040fe200020e0607 */
[----:B0-----:R-:W2:Y:S04]  /*3e590*/  LDL.LU.64 R24, [R1+0x5840] ;  /* 0x0058400001187983 */ /* 0x001ea80000300a00 */
[----:B------:R0:W-:Y:S01]  /*3e5a0*/  STL.64 [R1+0x4320], R26 ;  /* 0x0043201a01007387 */ /* 0x0001e20000100a00 */
[----:B------:R-:W-:-:S03]  /*3e5b0*/  IMAD.X R167, R167, 0x1, R13, P1 ;  /* 0x00000001a7a77824 */ /* 0x000fc600008e060d */
        /* <DEDUP_REMOVED lines=9> */
[C---:B------:R-:W-:Y:S01]  /*3e650*/  IMAD.X R165, R168.reuse, 0x1, R5, P4 ;  /* 0x00000001a8a57824 */ /* 0x040fe200020e0605 */
[----:B------:R-:W-:Y:S01]  /*3e660*/  SHF.R.S32.HI R163, RZ, 0x1f, R169 ;  /* 0x0000001fffa37819 */ /* 0x000fe200000114a9 */
[----:B------:R-:W-:-:S03]  /*3e670*/  IMAD.X R167, R168, 0x1, R7, P1 ;  /* 0x00000001a8a77824 */ /* 0x000fc600008e0607 */
        /* <DEDUP_REMOVED lines=8> */
[----:B0-----:R-:W-:Y:S01]  /*3e700*/  IADD3 R26, P2, R169, R0, RZ ;  /* 0x00000000a91a7210 */ /* 0x001fe20007f5e0ff */
[----:B------:R-:W-:-:S04]  /*3e710*/  IMAD.X R167, R163, 0x1, R5, P1 ;  /* 0x00000001a3a77824 */ /* 0x000fc800008e0605 */
[----:B------:R-:W-:Y:S01]  /*3e720*/  IMAD.X R27, R163, 0x1, R7, P2 ;  /* 0x00000001a31b7824 */ /* 0x000fe200010e0607 */
[----:B-1----:R-:W-:-:S04]  /*3e730*/  IADD3 R164, P4, R169, R2, RZ ;  /* 0x00000002a9a47210 */ /* 0x002fc80007f9e0ff */
[----:B------:R0:W-:Y:S01]  /*3e740*/  STL.64 [R1+0x42d8], R26 ;  /* 0x0042d81a01007387 */ /* 0x0001e20000100a00 */
[----:B------:R-:W-:-:S03]  /*3e750*/  IMAD.X R165, R163, 0x1, R13, P4 ;  /* 0x00000001a3a57824 */ /* 0x000fc600020e060d */
[----:B------:R1:W-:Y:S01]  /*3e760*/  STL.64 [R1+0x42e0], R166 ;  /* 0x0042e0a601007387 */ /* 0x0003e20000100a00 */
[C---:B------:R-:W-:Y:S01]  /*3e770*/  IADD3 R168, P1, R170.reuse, R4, RZ ;  /* 0x00000004aaa87210 */ /* 0x040fe20007f3e0ff */
[----:B------:R-:W-:Y:S02]  /*3e780*/  IMAD.MOV.U32 R163, RZ, RZ, R159 ;  /* 0x000000ffffa37224 */ /* 0x000fe400078e009f */
[----:B------:R4:W-:Y:S01]  /*3e790*/  STL.64 [R1+0x42d0], R164 ;  /* 0x0042d0a401007387 */ /* 0x0009e20000100a00 */
[----:B------:R-:W-:Y:S01]  /*3e7a0*/  IMAD.MOV.U32 R31, RZ, RZ, R101 ;  /* 0x000000ffff1f7224 */ /* 0x000fe200078e0065 */
[----:B0-----:R-:W-:Y:S01]  /*3e7b0*/  IADD3 R26, P2, R170, R6, RZ ;  /* 0x00000006aa1a7210 */ /* 0x001fe20007f5e0ff */
[----:B------:R-:W-:Y:S01]  /*3e7c0*/  IMAD.MOV.U32 R159, RZ, RZ, R154 ;  /* 0x000000ffff9f7224 */ /* 0x000fe200078e009a */
[----:B-1----:R-:W-:Y:S01]  /*3e7d0*/  SHF.R.S32.HI R167, RZ, 0x1f, R170 ;  /* 0x0000001fffa77819 */ /* 0x002fe200000114aa */
[----:B------:R-:W-:Y:S02]  /*3e7e0*/  IMAD.MOV.U32 R154, RZ, RZ, R246 ;  /* 0x000000ffff9a7224 */ /* 0x000fe400078e00f6 */
[----:B----4-:R-:W-:-:S02]  /*3e7f0*/  IMAD.MOV.U32 R165, RZ, RZ, R161 ;  /* 0x000000ffffa57224 */ /* 0x010fc400078e00a1 */
[----:B------:R-:W-:Y:S02]  /*3e800*/  IMAD.MOV.U32 R161, RZ, RZ, R157 ;  /* 0x000000ffffa17224 */ /* 0x000fe400078e009d */
[----:B------:R-:W-:Y:S01]  /*3e810*/  IMAD.MOV.U32 R157, RZ, RZ, R30 ;  /* 0x000000ffff9d7224 */ /* 0x000fe200078e001e */
[C---:B------:R-:W-:Y:S01]  /*3e820*/  IADD3 R30, P4, R170.reuse, R0, RZ ;  /* 0x00000000aa1e7210 */ /* 0x040fe20007f9e0ff */
[----:B------:R-:W-:Y:S01]  /*3e830*/  IMAD.X R169, R167, 0x1, R3, P1 ;  /* 0x00000001a7a97824 */ /* 0x000fe200008e0603 */
[----:B------:R-:W-:Y:S01]  /*3e840*/  IADD3 R246, P1, R170, R2, RZ ;  /* 0x00000002aaf67210 */ /* 0x000fe20007f3e0ff */
[----:B------:R-:W-:Y:S02]  /*3e850*/  IMAD.MOV.U32 R247, RZ, RZ, R71 ;  /* 0x000000fffff77224 */ /* 0x000fe400078e0047 */
[----:B------:R-:W-:Y:S02]  /*3e860*/  IMAD.MOV.U32 R166, RZ, RZ, R162 ;  /* 0x000000ffffa67224 */ /* 0x000fe400078e00a2 */
[----:B------:R-:W-:-:S02]  /*3e870*/  IMAD.MOV.U32 R164, RZ, RZ, R160 ;  /* 0x000000ffffa47224 */ /* 0x000fc400078e00a0 */
[----:B------:R-:W-:Y:S01]  /*3e880*/  IMAD.X R27, R167, 0x1, R5, P2 ;  /* 0x00000001a71b7824 */ /* 0x000fe200010e0605 */
[----:B------:R-:W-:Y:S01]  /*3e890*/  SHF.R.S32.HI R138, RZ, 0x1f, R31 ;  /* 0x0000001fff8a7819 */ /* 0x000fe2000001141f */
[----:B------:R-:W-:Y:S02]  /*3e8a0*/  IMAD.MOV.U32 R162, RZ, RZ, R158 ;  /* 0x000000ffffa27224 */ /* 0x000fe400078e009e */
[----:B------:R-:W-:Y:S02]  /*3e8b0*/  IMAD.MOV.U32 R160, RZ, RZ, R155 ;  /* 0x000000ffffa07224 */ /* 0x000fe400078e009b */
[----:B------:R-:W-:Y:S02]  /*3e8c0*/  IMAD.MOV.U32 R158, RZ, RZ, R153 ;  /* 0x000000ffff9e7224 */ /* 0x000fe400078e0099 */
[----:B------:R-:W-:Y:S01]  /*3e8d0*/  IMAD.MOV.U32 R155, RZ, RZ, R31 ;  /* 0x000000ffff9b7224 */ /* 0x000fe200078e001f */
[----:B------:R0:W-:Y:S01]  /*3e8e0*/  STL.64 [R1+0x42c8], R168 ;  /* 0x0042c8a801007387 */ /* 0x0001e20000100a00 */
[----:B------:R-:W-:-:S02]  /*3e8f0*/  IMAD.MOV.U32 R153, RZ, RZ, R247 ;  /* 0x000000ffff997224 */ /* 0x000fc400078e00f7 */
[C---:B------:R-:W-:Y:S01]  /*3e900*/  IMAD.X R31, R167.reuse, 0x1, R7, P4 ;  /* 0x00000001a71f7824 */ /* 0x040fe200020e0607 */
[----:B------:R1:W-:Y:S01]  /*3e910*/  STL.64 [R1+0x42c0], R26 ;  /* 0x0042c01a01007387 */ /* 0x0003e20000100a00 */
[----:B------:R-:W-:Y:S02]  /*3e920*/  IMAD.X R247, R167, 0x1, R13, P1 ;  /* 0x00000001a7f77824 */ /* 0x000fe400008e060d */
[----:B------:R-:W-:Y:S02]  /*3e930*/  IMAD.MOV.U32 R167, RZ, RZ, R164 ;  /* 0x000000ffffa77224 */ /* 0x000fe400078e00a4 */
[----:B------:R-:W-:Y:S02]  /*3e940*/  IMAD.MOV.U32 R244, RZ, RZ, R103 ;  /* 0x000000fffff47224 */ /* 0x000fe400078e0067 */
[----:B------:R-:W-:Y:S01]  /*3e950*/  IMAD.MOV.U32 R164, RZ, RZ, R162 ;  /* 0x000000ffffa47224 */ /* 0x000fe200078e00a2 */
[----:B0-----:R-:W-:Y:S01]  /*3e960*/  SHF.R.S32.HI R169, RZ, 0x1f, R171 ;  /* 0x0000001fffa97819 */ /* 0x001fe200000114ab */
[----:B------:R-:W-:Y:S01]  /*3e970*/  IMAD.MOV.U32 R162, RZ, RZ, R159 ;  /* 0x000000ffffa27224 */ /* 0x000fe200078e009f */
[----:B------:R0:W-:Y:S01]  /*3e980*/  STL.64 [R1+0x42b8], R30 ;  /* 0x0042b81e01007387 */ /* 0x0001e20000100a00 */
[C---:B-1----:R-:W-:Y:S01]  /*3e990*/  IADD3 R26, P2, R171.reuse, R4, RZ ;  /* 0x00000004ab1a7210 */ /* 0x042fe20007f5e0ff */
[----:B------:R-:W-:Y:S01]  /*3e9a0*/  IMAD.MOV.U32 R159, RZ, RZ, R155 ;  /* 0x000000ffff9f7224 */ /* 0x000fe200078e009b */
[----:B------:R-:W-:Y:S01]  /*3e9b0*/  SHF.R.S32.HI R12, RZ, 0x1f, R39 ;  /* 0x0000001fff0c7819 */ /* 0x000fe20000011427 */
[----:B------:R-:W-:Y:S01]  /*3e9c0*/  IMAD.MOV.U32 R155, RZ, RZ, R153 ;  /* 0x000000ffff9b7224 */ /* 0x000fe200078e0099 */
[----:B------:R1:W-:Y:S01]  /*3e9d0*/  STL.64 [R1+0x42b0], R246 ;  /* 0x0042b0f601007387 */ /* 0x0003e20000100a00 */
[----:B------:R-:W-:Y:S01]  /*3e9e0*/  IMAD.MOV.U32 R168, RZ, RZ, R166 ;  /* 0x000000ffffa87224 */ /* 0x000fe200078e00a6 */
[----:B------:R-:W-:Y:S01]  /*3e9f0*/  SHF.R.S32.HI R39, RZ, 0x1f, R244 ;  /* 0x0000001fff277819 */ /* 0x000fe200000114f4 */
[----:B------:R-:W-:Y:S01]  /*3ea00*/  IMAD.MOV.U32 R153, RZ, RZ, R17 ;  /* 0x000000ffff997224 */ /* 0x000fe200078e0011 */
[----:B0-----:R-:W-:Y:S01]  /*3ea10*/  IADD3 R30, P4, R171, R6, RZ ;  /* 0x00000006ab1e7210 */ /* 0x001fe20007f9e0ff */
[----:B------:R-:W-:-:S02]  /*3ea20*/  IMAD.MOV.U32 R245, RZ, RZ, R105 ;  /* 0x000000fffff57224 */ /* 0x000fc400078e0069 */
[----:B------:R-:W-:Y:S02]  /*3ea30*/  IMAD.X R27, R169, 0x1, R3, P2 ;  /* 0x00000001a91b7824 */ /* 0x000fe400010e0603 */
[----:B------:R-:W-:Y:S01]  /*3ea40*/  IMAD.MOV.U32 R166, RZ, RZ, R165 ;  /* 0x000000ffffa67224 */ /* 0x000fe200078e00a5 */
[C---:B-1----:R-:W-:Y:S01]  /*3ea50*/  IADD3 R246, P1, R171.reuse, R0, RZ ;  /* 0x00000000abf67210 */ /* 0x042fe20007f3e0ff */
[----:B------:R-:W-:Y:S01]  /*3ea60*/  IMAD.MOV.U32 R17, RZ, RZ, R244 ;  /* 0x000000ffff117224 */ /* 0x000fe200078e00f4 */
[----:B------:R-:W-:Y:S01]  /*3ea70*/  IADD3 R244, P2, R171, R2, RZ ;  /* 0x00000002abf47210 */ /* 0x000fe20007f5e0ff */
[----:B------:R-:W-:Y:S02]  /*3ea80*/  IMAD.MOV.U32 R165, RZ, RZ, R163 ;  /* 0x000000ffffa57224 */ /* 0x000fe400078e00a3 */
[----:B------:R-:W-:Y:S02]  /*3ea90*/  IMAD.MOV.U32 R163, RZ, RZ, R161 ;  /* 0x000000ffffa37224 */ /* 0x000fe400078e00a1 */
[----:B------:R-:W-:-:S02]  /*3eaa0*/  IMAD.MOV.U32 R161, RZ, RZ, R158 ;  /* 0x000000ffffa17224 */ /* 0x000fc400078e009e */
[C---:B------:R-:W-:Y:S01]  /*3eab0*/  IMAD.X R31, R169.reuse, 0x1, R5, P4 ;  /* 0x00000001a91f7824 */ /* 0x040fe200020e0605 */
[----:B------:R-:W-:Y:S01]  /*3eac0*/  SHF.R.S32.HI R38, RZ, 0x1f, R245 ;  /* 0x0000001fff267819 */ /* 0x000fe200000114f5 */
[----:B------:R-:W-:Y:S01]  /*3ead0*/  IMAD.MOV.U32 R158, RZ, RZ, R157 ;  /* 0x000000ffff9e7224 */ /* 0x000fe200078e009d */
[----:B------:R0:W-:Y:S01]  /*3eae0*/  STL.64 [R1+0x42a8], R26 ;  /* 0x0042a81a01007387 */ /* 0x0001e20000100a00 */
[----:B------:R-:W-:Y:S02]  /*3eaf0*/  IMAD.MOV.U32 R157, RZ, RZ, R245 ;  /* 0x000000ffff9d7224 */ /* 0x000fe400078e00f5 */
[C---:B------:R-:W-:Y:S02]  /*3eb00*/  IMAD.X R247, R169.reuse, 0x1, R7, P1 ;  /* 0x00000001a9f77824 */ /* 0x040fe400008e0607 */
[----:B------:R-:W-:Y:S01]  /*3eb10*/  IMAD.X R245, R169, 0x1, R13, P2 ;  /* 0x00000001a9f57824 */ /* 0x000fe200010e060d */
[----:B------:R-:W-:Y:S01]  /*3eb20*/  SHF.R.S32.HI R171, RZ, 0x1f, R172 ;  /* 0x0000001fffab7819 */ /* 0x000fe200000114ac */
[----:B0-----:R-:W4:Y:S04]  /*3eb30*/  LDL.LU.64 R26, [R1+0x5838] ;  /* 0x00583800011a7983 */ /* 0x001f280000300a00 */
[----:B------:R0:W-:Y:S04]  /*3eb40*/  STL.64 [R1+0x42a0], R30 ;  /* 0x0042a01e01007387 */ /* 0x0001e80000100a00 */
[----:B------:R1:W-:Y:S04]  /*3eb50*/  STL.64 [R1+0x4298], R246 ;  /* 0x004298f601007387 */ /* 0x0003e80000100a00 */
[----:B------:R3:W-:Y:S01]  /*3eb60*/  STL.64 [R1+0x4290], R244 ;  /* 0x004290f401007387 */ /* 0x0007e20000100a00 */
[----:B0-----:R-:W-:-:S02]  /*3eb70*/  IADD3 R30, P4, R172, R4, RZ ;  /* 0x00000004ac1e7210 */ /* 0x001fc40007f9e0ff */
[----:B-1----:R-:W-:-:S03]  /*3eb80*/  IADD3 R246, P1, R172, R6, RZ ;  /* 0x00000006acf67210 */ /* 0x002fc60007f3e0ff */
[C---:B------:R-:W-:Y:S01]  /*3eb90*/  IMAD.X R31, R171.reuse, 0x1, R3, P4 ;  /* 0x00000001ab1f7824 */ /* 0x040fe200020e0603 */
[----:B---3--:R-:W-:Y:S01]  /*3eba0*/  IADD3 R244, P2, R172, R0, RZ ;  /* 0x00000000acf47210 */ /* 0x008fe20007f5e0ff */
[----:B------:R-:W-:-:S03]  /*3ebb0*/  IMAD.X R247, R171, 0x1, R5, P1 ;  /* 0x00000001abf77824 */ /* 0x000fc600008e0605 */
[----:B------:R0:W-:Y:S01]  /*3ebc0*/  STL.64 [R1+0x4288], R30 ;  /* 0x0042881e01007387 */ /* 0x0001e20000100a00 */
[----:B------:R-:W-:Y:S02]  /*3ebd0*/  IMAD.MOV.U32 R170, RZ, RZ, R159 ;  /* 0x000000ffffaa7224 */ /* 0x000fe400078e009f */
[----:B------:R-:W-:Y:S02]  /*3ebe0*/  IMAD.X R245, R171, 0x1, R7, P2 ;  /* 0x00000001abf57824 */ /* 0x000fe400010e0607 */
[----:B------:R-:W-:Y:S02]  /*3ebf0*/  IMAD.MOV.U32 R159, RZ, RZ, R157 ;  /* 0x000000ffff9f7224 */ /* 0x000fe400078e009d */
[----:B------:R-:W-:Y:S01]  /*3ec00*/  IMAD.MOV.U32 R157, RZ, RZ, R38 ;  /* 0x000000ffff9d7224 */ /* 0x000fe200078e0026 */
[----:B------:R-:W-:Y:S01]  /*3ec10*/  IADD3 R38, P4, R172, R2, RZ ;  /* 0x00000002ac267210 */ /* 0x000fe20007f9e0ff */
[----:B0-----:R-:W3:Y:S04]  /*3ec20*/  LDL.LU.64 R30, [R1+0x5830] ;  /* 0x00583000011e7983 */ /* 0x001ee80000300a00 */
[----:B------:R0:W-:Y:S01]  /*3ec30*/  STL.64 [R1+0x4280], R246 ;  /* 0x004280f601007387 */ /* 0x0001e20000100a00 */
[----:B------:R-:W-:-:S03]  /*3ec40*/  IMAD.MOV.U32 R169, RZ, RZ, R39 ;  /* 0x000000ffffa97224 */ /* 0x000fc600078e0027 */
[----:B------:R1:W-:Y:S01]  /*3ec50*/  STL.64 [R1+0x4278], R244 ;  /* 0x004278f401007387 */ /* 0x0003e20000100a00 */
[----:B------:R-:W-:Y:S01]  /*3ec60*/  IMAD.X R39, R171, 0x1, R13, P4 ;  /* 0x00000001ab277824 */ /* 0x000fe200020e060d */
[----:B0-----:R-:W-:Y:S02]  /*3ec70*/  IADD3 R246, P1, R173, R4, RZ ;  /* 0x00000004adf67210 */ /* 0x001fe40007f3e0ff */
[----:B-1----:R-:W-:Y:S01]  /*3ec80*/  SHF.R.S32.HI R245, RZ, 0x1f, R173 ;  /* 0x0000001ffff57819 */ /* 0x002fe200000114ad */
[----:B------:R-:W-:Y:S01]  /*3ec90*/  IMAD.MOV.U32 R44, RZ, RZ, R75 ;  /* 0x000000ffff2c7224 */ /* 0x000fe200078e004b */
[----:B------:R0:W-:Y:S01]  /*3eca0*/  STL.64 [R1+0x4270], R38 ;  /* 0x0042702601007387 */ /* 0x0001e20000100a00 */
[----:B------:R-:W-:Y:S02]  /*3ecb0*/  IMAD.MOV.U32 R171, RZ, RZ, R170 ;  /* 0x000000ffffab7224 */ /* 0x000fe400078e00aa */
[----:B------:R-:W-:Y:S02]  /*3ecc0*/  IMAD.X R247, R245, 0x1, R3, P1 ;  /* 0x00000001f5f77824 */ /* 0x000fe400008e0603 */
[----:B------:R-:W-:Y:S01]  /*3ecd0*/  IMAD.MOV.U32 R170, RZ, RZ, R169 ;  /* 0x000000ffffaa7224 */ /* 0x000fe200078e00a9 */
[----:B------:R-:W-:Y:S01]  /*3ece0*/  IADD3 R244, P2, R173, R6, RZ ;  /* 0x00000006adf47210 */ /* 0x000fe20007f5e0ff */
[----:B------:R-:W-:-:S02]  /*3ecf0*/  IMAD.MOV.U32 R169, RZ, RZ, R157 ;  /* 0x000000ffffa97224 */ /* 0x000fc400078e009d */
[----:B------:R-:W-:Y:S01]  /*3ed00*/  IMAD.MOV.U32 R157, RZ, RZ, R44 ;  /* 0x000000ffff9d7224 */ /* 0x000fe200078e002c */
[C---:B------:R-:W-:Y:S01]  /*3ed10*/  IADD3 R44, P4, R173.reuse, R0, RZ ;  /* 0x00000000ad2c7210 */ /* 0x040fe20007f9e0ff */
[----:B0-----:R-:W3:Y:S04]  /*3ed20*/  LDL.LU.64 R38, [R1+0x5828] ;  /* 0x0058280001267983 */ /* 0x001ee80000300a00 */
[----:B------:R0:W-:Y:S01]  /*3ed30*/  STL.64 [R1+0x4268], R246 ;  /* 0x004268f601007387 */ /* 0x0001e20000100a00 */
[----:B------:R-:W-:Y:S01]  /*3ed40*/  SHF.R.S32.HI R50, RZ, 0x1f, R45 ;  /* 0x0000001fff327819 */ /* 0x000fe2000001142d */
[----:B------:R-:W-:Y:S02]  /*3ed50*/  IMAD.MOV.U32 R172, RZ, RZ, R44 ;  /* 0x000000ffffac7224 */ /* 0x000fe400078e002c */
[----:B------:R1:W-:Y:S01]  /*3ed60*/  STL [R1+0x4258], R44 ;  /* 0x0042582c01007387 */ /* 0x0003e20000100800 */
[----:B0-----:R-:W-:Y:S01]  /*3ed70*/  IMAD.MOV.U32 R247, RZ, RZ, R245 ;  /* 0x000000fffff77224 */ /* 0x001fe200078e00f5 */
[----:B------:R-:W-:Y:S01]  /*3ed80*/  IADD3 R246, P1, R173, R2, RZ ;  /* 0x00000002adf67210 */ /* 0x000fe20007f3e0ff */
[----:B------:R-:W-:-:S02]  /*3ed90*/  IMAD.MOV.U32 R173, RZ, RZ, R45 ;  /* 0x000000ffffad7224 */ /* 0x000fc400078e002d */
[C---:B------:R-:W-:Y:S01]  /*3eda0*/  IMAD.X R245, R247.reuse, 0x1, R5, P2 ;  /* 0x00000001f7f57824 */ /* 0x040fe200010e0605 */
[----:B-1----:R-:W3:Y:S01]  /*3edb0*/  LDL.LU.64 R44, [R1+0x5820] ;  /* 0x00582000012c7983 */ /* 0x002ee20000300a00 */
[----:B------:R-:W-:-:S03]  /*3edc0*/  IMAD.X R173, R247, 0x1, R7, P4 ;  /* 0x00000001f7ad7824 */ /* 0x000fc600020e0607 */
[----:B------:R0:W-:Y:S04]  /*3edd0*/  STL.64 [R1+0x4260], R244 ;  /* 0x004260f401007387 */ /* 0x0001e80000100a00 */
[----:B------:R1:W-:Y:S01]  /*3ede0*/  STL [R1+0x425c], R173 ;  /* 0x00425cad01007387 */ /* 0x0003e20000100800 */
[----:B------:R-:W-:Y:S01]  /*3edf0*/  IMAD.X R247, R247, 0x1, R13, P1 ;  /* 0x00000001f7f77824 */ /* 0x000fe200008e060d */
[C---:B0-----:R-:W-:Y:S02]  /*3ee00*/  IADD3 R244, P2, R174.reuse, R4, RZ ;  /* 0x00000004aef47210 */ /* 0x041fe40007f5e0ff */
[----:B-1----:R-:W-:Y:S02]  /*3ee10*/  SHF.R.S32.HI R173, RZ, 0x1f, R174 ;  /* 0x0000001fffad7819 */ /* 0x002fe400000114ae */
[----:B------:R0:W-:Y:S03]  /*3ee20*/  STL.64 [R1+0x4250], R246 ;  /* 0x004250f601007387 */ /* 0x0001e60000100a00 */
[----:B------:R-:W-:Y:S01]  /*3ee30*/  IMAD.X R245, R173, 0x1, R3, P2 ;  /* 0x00000001adf57824 */ /* 0x000fe200010e0603 */
[----:B------:R-:W-:-:S04]  /*3ee40*/  IADD3 R172, P4, R174, R6, RZ ;  /* 0x00000006aeac7210 */ /* 0x000fc80007f9e0ff */
[----:B------:R1:W-:Y:S01]  /*3ee50*/  STL.64 [R1+0x4248], R244 ;  /* 0x004248f401007387 */ /* 0x0003e20000100a00 */
[----:B0-----:R-:W-:Y:S01]  /*3ee60*/  IADD3 R246, P1, R174, R0, RZ ;  /* 0x00000000aef67210 */ /* 0x001fe20007f3e0ff */
[----:B-1----:R-:W-:-:S04]  /*3ee70*/  IMAD.MOV.U32 R245, RZ, RZ, R173 ;  /* 0x000000fffff57224 */ /* 0x002fc800078e00ad */
[C---:B------:R-:W-:Y:S01]  /*3ee80*/  IMAD.X R173, R245.reuse, 0x1, R5, P4 ;  /* 0x00000001f5ad7824 */ /* 0x040fe200020e0605 */
[----:B------:R-:W-:Y:S02]  /*3ee90*/  IADD3 R244, P2, R174, R2, RZ ;  /* 0x00000002aef47210 */ /* 0x000fe40007f5e0ff */
[----:B------:R-:W-:Y:S02]  /*3eea0*/  SHF.R.S32.HI R174, RZ, 0x1f, R175 ;  /* 0x0000001fffae7819 */ /* 0x000fe400000114af */
[----:B------:R0:W-:Y:S01]  /*3eeb0*/  STL.64 [R1+0x4240], R172 ;  /* 0x004240ac01007387 */ /* 0x0001e20000100a00 */
[C---:B------:R-:W-:Y:S02]  /*3eec0*/  IMAD.X R247, R245.reuse, 0x1, R7, P1 ;  /* 0x00000001f5f77824 */ /* 0x040fe400008e0607 */
[----:B------:R-:W-:Y:S01]  /*3eed0*/  IMAD.X R245, R245, 0x1, R13, P2 ;  /* 0x00000001f5f57824 */ /* 0x000fe200010e060d */
[C---:B0-----:R-:W-:Y:S02]  /*3eee0*/  IADD3 R172, P4, R175.reuse, R4, RZ ;  /* 0x00000004afac7210 */ /* 0x041fe40007f9e0ff */
[----:B------:R0:W-:Y:S03]  /*3eef0*/  STL.64 [R1+0x4238], R246 ;  /* 0x004238f601007387 */ /* 0x0001e60000100a00 */
[----:B------:R-:W-:Y:S01]  /*3ef00*/  IMAD.X R173, R174, 0x1, R3, P4 ;  /* 0x00000001aead7824 */ /* 0x000fe200020e0603 */
[----:B------:R1:W-:Y:S04]  /*3ef10*/  STL.64 [R1+0x4230], R244 ;  /* 0x004230f401007387 */ /* 0x0003e80000100a00 */
[----:B------:R2:W-:Y:S01]  /*3ef20*/  STL.64 [R1+0x4228], R172 ;  /* 0x004228ac01007387 */ /* 0x0005e20000100a00 */
[----:B0-----:R-:W-:-:S02]  /*3ef30*/  IADD3 R246, P1, R175, R6, RZ ;  /* 0x00000006aff67210 */ /* 0x001fc40007f3e0ff */
[----:B-1----:R-:W-:Y:S01]  /*3ef40*/  IADD3 R244, P2, R175, R0, RZ ;  /* 0x00000000aff47210 */ /* 0x002fe20007f5e0ff */
[----:B--2---:R-:W-:-:S04]  /*3ef50*/  IMAD.MOV.U32 R173, RZ, RZ, R174 ;  /* 0x000000ffffad7224 */ /* 0x004fc800078e00ae */
[C---:B------:R-:W-:Y:S02]  /*3ef60*/  IMAD.X R247, R173.reuse, 0x1, R5, P1 ;  /* 0x00000001adf77824 */ /* 0x040fe400008e0605 */
[----:B------:R-:W-:Y:S01]  /*3ef70*/  IMAD.X R245, R173, 0x1, R7, P2 ;  /* 0x00000001adf57824 */ /* 0x000fe200010e0607 */
[----:B------:R-:W-:Y:S02]  /*3ef80*/  IADD3 R172, P4, R175, R2, RZ ;  /* 0x00000002afac7210 */ /* 0x000fe40007f9e0ff */
[----:B------:R0:W-:Y:S01]  /*3ef90*/  STL.64 [R1+0x4220], R246 ;  /* 0x004220f601007387 */ /* 0x0001e20000100a00 */
[----:B------:R-:W-:Y:S02]  /*3efa0*/  IADD3 R174, P1, R176, R4, RZ ;  /* 0x00000004b0ae7210 */ /* 0x000fe40007f3e0ff */
[----:B------:R-:W-:Y:S01]  /*3efb0*/  IMAD.X R173, R173, 0x1, R13, P4 ;  /* 0x00000001adad7824 */ /* 0x000fe200020e060d */
[----:B0-----:R-:W2:Y:S04]  /*3efc0*/  LDL.LU.64 R246, [R1+0x5818] ;  /* 0x0058180001f67983 */ /* 0x001ea80000300a00 */
        /* <DEDUP_REMOVED lines=10> */
[----:B------:R-:W-:-:S03]  /*3f070*/  IMAD.X R173, R176, 0x1, R7, P4 ;  /* 0x00000001b0ad7824 */ /* 0x000fc600020e0607 */
[----:B------:R0:W-:Y:S01]  /*3f080*/  STL.64 [R1+0x4200], R244 ;  /* 0x004200f401007387 */ /* 0x0001e20000100a00 */
[----:B------:R-:W-:-:S03]  /*3f090*/  IMAD.X R175, R176, 0x1, R13, P1 ;  /* 0x00000001b0af7824 */ /* 0x000fc600008e060d */
        /* <DEDUP_REMOVED lines=12> */
[----:B0-----:R-:W2:Y:S04]  /*3f160*/  LDL.LU.64 R244, [R1+0x5810] ;  /* 0x0058100001f47983 */ /* 0x001ea80000300a00 */
        /* <DEDUP_REMOVED lines=20> */
[----:B------:R-:W-:-:S04]  /*3f2b0*/  IMAD.MOV.U32 R172, RZ, RZ, R169 ;  /* 0x000000ffffac7224 */ /* 0x000fc800078e00a9 */
[----:B------:R-:W-:Y:S02]  /*3f2c0*/  IMAD.X R175, R173, 0x1, R3, P1 ;  /* 0x00000001adaf7824 */ /* 0x000fe400008e0603 */
[----:B------:R-:W-:Y:S01]  /*3f2d0*/  IMAD.MOV.U32 R169, RZ, RZ, R167 ;  /* 0x000000ffffa97224 */ /* 0x000fe200078e00a7 */
[C---:B------:R-:W-:Y:S01]  /*3f2e0*/  IADD3 R176, P2, R179.reuse, R6, RZ ;  /* 0x00000006b3b07210 */ /* 0x040fe20007f5e0ff */
[----:B------:R-:W-:Y:S01]  /*3f2f0*/  IMAD.MOV.U32 R167, RZ, RZ, R166 ;  /* 0x000000ffffa77224 */ /* 0x000fe200078e00a6 */
[----:B------:R0:W-:Y:S01]  /*3f300*/  STL.64 [R1+0x41a8], R174 ;  /* 0x0041a8ae01007387 */ /* 0x0001e20000100a00 */
[----:B------:R-:W-:Y:S02]  /*3f310*/  IMAD.MOV.U32 R166, RZ, RZ, R164 ;  /* 0x000000ffffa67224 */ /* 0x000fe400078e00a4 */
        /* <DEDUP_REMOVED lines=11> */
[----:B------:R-:W-:Y:S01]  /*3f3d0*/  IADD3 R178, P4, R180, R6, RZ ;  /* 0x00000006b4b27210 */ /* 0x000fe20007f9e0ff */
[----:B0-----:R-:W2:Y:S01]  /*3f3e0*/  LDL.LU.64 R150, [R1+0x5808] ;  /* 0x0058080001967983 */ /* 0x001ea20000300a00 */
[----:B------:R-:W-:-:S03]  /*3f3f0*/  IMAD.X R175, R175, 0x1, R13, P1 ;  /* 0x00000001afaf7824 */ /* 0x000fc600008e060d */
[----:B------:R0:W-:Y:S04]  /*3f400*/  STL.64 [R1+0x41a0], R176 ;  /* 0x0041a0b001007387 */ /* 0x0001e80000100a00 */
[----:B------:R1:W-:Y:S01]  /*3f410*/  STL [R1+0x419c], R179 ;  /* 0x00419cb301007387 */ /* 0x0003e20000100800 */
[----:B0-----:R-:W-:-:S03]  /*3f420*/  IADD3 R176, P2, R180, R4, RZ ;  /* 0x00000004b4b07210 */ /* 0x001fc60007f5e0ff */
[----:B------:R0:W-:Y:S01]  /*3f430*/  STL.64 [R1+0x4190], R174 ;  /* 0x004190ae01007387 */ /* 0x0001e20000100a00 */
[C---:B-1----:R-:W-:Y:S02]  /*3f440*/  IMAD.X R179, R173.reuse, 0x1, R5, P4 ;  /* 0x00000001adb37824 */ /* 0x042fe400020e0605 */
[----:B------:R-:W-:-:S05]  /*3f450*/  IMAD.X R177, R173, 0x1, R3, P2 ;  /* 0x00000001adb17824 */ /* 0x000fca00010e0603 */
[----:B------:R1:W-:Y:S01]  /*3f460*/  STL.64 [R1+0x4188], R176 ;  /* 0x004188b001007387 */ /* 0x0003e20000100a00 */
[----:B0-----:R-:W-:-:S03]  /*3f470*/  IADD3 R174, P1, R180, R0, RZ ;  /* 0x00000000b4ae7210 */ /* 0x001fc60007f3e0ff */
[----:B------:R0:W-:Y:S02]  /*3f480*/  STL.64 [R1+0x4180], R178 ;  /* 0x004180b201007387 */ /* 0x0001e40000100a00 */
[----:B------:R-:W-:Y:S01]  /*3f490*/  IMAD.X R175, R173, 0x1, R7, P1 ;  /* 0x00000001adaf7824 */ /* 0x000fe200008e0607 */
[----:B-1----:R-:W-:Y:S02]  /*3f4a0*/  IADD3 R176, P2, R180, R2, RZ ;  /* 0x00000002b4b07210 */ /* 0x002fe40007f5e0ff */
[----:B------:R-:W-:Y:S02]  /*3f4b0*/  SHF.R.S32.HI R180, RZ, 0x1f, R181 ;  /* 0x0000001fffb47819 */ /* 0x000fe400000114b5 */
[----:B0-----:R-:W-:Y:S01]  /*3f4c0*/  IADD3 R178, P4, R181, R4, RZ ;  /* 0x00000004b5b27210 */ /* 0x001fe20007f9e0ff */
[----:B------:R-:W-:Y:S01]  /*3f4d0*/  IMAD.X R177, R173, 0x1, R13, P2 ;  /* 0x00000001adb17824 */ /* 0x000fe200010e060d */
[----:B------:R0:W-:Y:S03]  /*3f4e0*/  STL.64 [R1+0x4178], R174 ;  /* 0x004178ae01007387 */ /* 0x0001e60000100a00 */
[----:B------:R-:W-:Y:S01]  /*3f4f0*/  IMAD.X R179, R180, 0x1, R3, P4 ;  /* 0x00000001b4b37824 */ /* 0x000fe200020e0603 */
[----:B------:R1:W-:Y:S04]  /*3f500*/  STL.64 [R1+0x4170], R176 ;  /* 0x004170b001007387 */ /* 0x0003e80000100a00 */
[----:B------:R4:W-:Y:S01]  /*3f510*/  STL.64 [R1+0x4168], R178 ;  /* 0x004168b201007387 */ /* 0x0009e20000100a00 */
[----:B0-----:R-:W-:-:S02]  /*3f520*/  IADD3 R174, P1, R181, R6, RZ ;  /* 0x00000006b5ae7210 */ /* 0x001fc40007f3e0ff */
[----:B-1----:R-:W-:-:S03]  /*3f530*/  IADD3 R176, P2, R181, R0, RZ ;  /* 0x00000000b5b07210 */ /* 0x002fc60007f5e0ff */
[C---:B------:R-:W-:Y:S01]  /*3f540*/  IMAD.X R175, R180.reuse, 0x1, R5, P1 ;  /* 0x00000001b4af7824 */ /* 0x040fe200008e0605 */
[----:B----4-:R-:W-:Y:S01]  /*3f550*/  IADD3 R178, P4, R181, R2, RZ ;  /* 0x00000002b5b27210 */ /* 0x010fe20007f9e0ff */
[----:B------:R-:W-:Y:S02]  /*3f560*/  IMAD.MOV.U32 R173, RZ, RZ, R169 ;  /* 0x000000ffffad7224 */ /* 0x000fe400078e00a9 */
[C---:B------:R-:W-:Y:S01]  /*3f570*/  IMAD.X R177, R180.reuse, 0x1, R7, P2 ;  /* 0x00000001b4b17824 */ /* 0x040fe200010e0607 */
[----:B------:R0:W-:Y:S01]  /*3f580*/  STL.64 [R1+0x4160], R174 ;  /* 0x004160ae01007387 */ /* 0x0001e20000100a00 */
[----:B------:R-:W-:Y:S02]  /*3f590*/  IMAD.MOV.U32 R169, RZ, RZ, R163 ;  /* 0x000000ffffa97224 */ /* 0x000fe400078e00a3 */
[----:B------:R-:W-:Y:S02]  /*3f5a0*/  IMAD.X R179, R180, 0x1, R13, P4 ;  /* 0x00000001b4b37824 */ /* 0x000fe400020e060d */
[----:B------:R-:W-:Y:S01]  /*3f5b0*/  IMAD.MOV.U32 R163, RZ, RZ, R148 ;  /* 0x000000ffffa37224 */ /* 0x000fe200078e0094 */
[----:B------:R-:W-:Y:S01]  /*3f5c0*/  IADD3 R148, P1, R182, R4, RZ ;  /* 0x00000004b6947210 */ /* 0x000fe20007f3e0ff */
[----:B------:R-:W-:Y:S01]  /*3f5d0*/  IMAD.MOV.U32 R149, RZ, RZ, R83 ;  /* 0x000000ffff957224 */ /* 0x000fe200078e0053 */
[----:B------:R1:W-:Y:S01]  /*3f5e0*/  STL.64 [R1+0x4158], R176 ;  /* 0x004158b001007387 */ /* 0x0003e20000100a00 */
[----:B0-----:R-:W-:Y:S01]  /*3f5f0*/  IMAD.MOV.U32 R174, RZ, RZ, R172 ;  /* 0x000000ffffae7224 */ /* 0x001fe200078e00ac */
[----:B------:R-:W-:Y:S01]  /*3f600*/  SHF.R.S32.HI R175, RZ, 0x1f, R182 ;  /* 0x0000001fffaf7819 */ /* 0x000fe200000114b6 */
[----:B------:R-:W-:Y:S01]  /*3f610*/  IMAD.MOV.U32 R172, RZ, RZ, R164 ;  /* 0x000000ffffac7224 */ /* 0x000fe200078e00a4 */
[----:B------:R0:W-:Y:S01]  /*3f620*/  STL.64 [R1+0x4150], R178 ;  /* 0x004150b201007387 */ /* 0x0001e20000100a00 */
[----:B------:R-:W-:-:S02]  /*3f630*/  IMAD.MOV.U32 R164, RZ, RZ, R162 ;  /* 0x000000ffffa47224 */ /* 0x000fc400078e00a2 */
[----:B------:R-:W-:Y:S01]  /*3f640*/  IMAD.MOV.U32 R162, RZ, RZ, R161 ;  /* 0x000000ffffa27224 */ /* 0x000fe200078e00a1 */
[C---:B-1----:R-:W-:Y:S01]  /*3f650*/  IADD3 R176, P2, R182.reuse, R6, RZ ;  /* 0x00000006b6b07210 */ /* 0x042fe20007f5e0ff */
[----:B------:R-:W-:Y:S02]  /*3f660*/  IMAD.MOV.U32 R161, RZ, RZ, R149 ;  /* 0x000000ffffa17224 */ /* 0x000fe400078e0095 */
[C---:B------:R-:W-:Y:S01]  /*3f670*/  IMAD.X R149, R175.reuse, 0x1, R3, P1 ;  /* 0x00000001af957824 */ /* 0x040fe200008e0603 */
[----:B0-----:R-:W-:Y:S01]  /*3f680*/  IADD3 R178, P4, R182, R0, RZ ;  /* 0x00000000b6b27210 */ /* 0x001fe20007f9e0ff */
[----:B------:R-:W-:-:S03]  /*3f690*/  IMAD.X R177, R175, 0x1, R5, P2 ;  /* 0x00000001afb17824 */ /* 0x000fc600010e0605 */
[----:B------:R0:W-:Y:S01]  /*3f6a0*/  STL.64 [R1+0x4148], R148 ;  /* 0x0041489401007387 */ /* 0x0001e20000100a00 */
[----:B------:R-:W-:-:S03]  /*3f6b0*/  IMAD.X R179, R175, 0x1, R7, P4 ;  /* 0x00000001afb37824 */ /* 0x000fc600020e0607 */
[----:B------:R1:W-:Y:S04]  /*3f6c0*/  STL.64 [R1+0x4140], R176 ;  /* 0x004140b001007387 */ /* 0x0003e80000100a00 */
[----:B------:R4:W-:Y:S01]  /*3f6d0*/  STL.64 [R1+0x4138], R178 ;  /* 0x004138b201007387 */ /* 0x0009e20000100a00 */
[----:B0-----:R-:W-:Y:S02]  /*3f6e0*/  IADD3 R148, P1, R182, R2, RZ ;  /* 0x00000002b6947210 */ /* 0x001fe40007f3e0ff */
[----:B-1----:R-:W-:-:S03]  /*3f6f0*/  IADD3 R176, P2, R183, R4, RZ ;  /* 0x00000004b7b07210 */ /* 0x002fc60007f5e0ff */
[----:B------:R-:W-:Y:S01]  /*3f700*/  IMAD.X R149, R175, 0x1, R13, P1 ;  /* 0x00000001af957824 */ /* 0x000fe200008e060d */
[----:B----4-:R-:W-:Y:S01]  /*3f710*/  SHF.R.S32.HI R178, RZ, 0x1f, R183 ;  /* 0x0000001fffb27819 */ /* 0x010fe200000114b7 */
[----:B------:R-:W-:Y:S02]  /*3f720*/  IMAD.MOV.U32 R175, RZ, RZ, R174 ;  /* 0x000000ffffaf7224 */ /* 0x000fe400078e00ae */
[----:B------:R-:W-:Y:S02]  /*3f730*/  IMAD.MOV.U32 R174, RZ, RZ, R173 ;  /* 0x000000ffffae7224 */ /* 0x000fe400078e00ad */
[----:B------:R-:W-:Y:S02]  /*3f740*/  IMAD.MOV.U32 R173, RZ, RZ, R172 ;  /* 0x000000ffffad7224 */ /* 0x000fe400078e00ac */
[----:B------:R-:W-:Y:S02]  /*3f750*/  IMAD.MOV.U32 R146, RZ, RZ, R58 ;  /* 0x000000ffff927224 */ /* 0x000fe400078e003a */
[----:B------:R-:W-:-:S02]  /*3f760*/  IMAD.MOV.U32 R172, RZ, RZ, R164 ;  /* 0x000000ffffac7224 */ /* 0x000fc400078e00a4 */
[C---:B------:R-:W-:Y:S02]  /*3f770*/  IMAD.X R177, R178.reuse, 0x1, R3, P2 ;  /* 0x00000001b2b17824 */ /* 0x040fe400010e0603 */
[----:B------:R-:W-:Y:S01]  /*3f780*/  IMAD.MOV.U32 R164, RZ, RZ, R163 ;  /* 0x000000ffffa47224 */ /* 0x000fe200078e00a3 */
[----:B------:R0:W-:Y:S01]  /*3f790*/  STL.64 [R1+0x4130], R148 ;  /* 0x0041309401007387 */ /* 0x0001e20000100a00 */
[----:B------:R-:W-:Y:S01]  /*3f7a0*/  IMAD.MOV.U32 R163, RZ, RZ, R161 ;  /* 0x000000ffffa37224 */ /* 0x000fe200078e00a1 */
[C---:B------:R-:W-:Y:S01]  /*3f7b0*/  IADD3 R180, P4, R183.reuse, R6, RZ ;  /* 0x00000006b7b47210 */ /* 0x040fe20007f9e0ff */
[----:B------:R-:W-:Y:S02]  /*3f7c0*/  IMAD.MOV.U32 R161, RZ, RZ, R16 ;  /* 0x000000ffffa17224 */ /* 0x000fe400078e0010 */
[----:B------:R-:W-:Y:S01]  /*3f7d0*/  IMAD.MOV.U32 R16, RZ, RZ, R146 ;  /* 0x000000ffff107224 */ /* 0x000fe200078e0092 */
[----:B------:R-:W-:Y:S01]  /*3f7e0*/  IADD3 R146, P1, R183, R0, RZ ;  /* 0x00000000b7927210 */ /* 0x000fe20007f3e0ff */
[----:B------:R-:W-:Y:S01]  /*3f7f0*/  IMAD.X R181, R178, 0x1, R5, P4 ;  /* 0x00000001b2b57824 */ /* 0x000fe200020e0605 */
[----:B0-----:R-:W4:Y:S04]  /*3f800*/  LDL.LU.64 R148, [R1+0x5800] ;  /* 0x0058000001947983 */ /* 0x001f280000300a00 */
[----:B------:R0:W-:Y:S01]  /*3f810*/  STL.64 [R1+0x4128], R176 ;  /* 0x004128b001007387 */ /* 0x0001e20000100a00 */
[----:B------:R-:W-:-:S03]  /*3f820*/  IMAD.MOV.U32 R182, RZ, RZ, R146 ;  /* 0x000000ffffb67224 */ /* 0x000fc600078e0092 */
[----:B------:R1:W-:Y:S01]  /*3f830*/  STL [R1+0x4118], R146 ;  /* 0x0041189201007387 */ /* 0x0003e20000100800 */
[----:B0-----:R-:W-:Y:S01]  /*3f840*/  IADD3 R176, P2, R183, R2, RZ ;  /* 0x00000002b7b07210 */ /* 0x001fe20007f5e0ff */
[----:B------:R-:W-:Y:S02]  /*3f850*/  IMAD.MOV.U32 R183, RZ, RZ, R147 ;  /* 0x000000ffffb77224 */ /* 0x000fe400078e0093 */
[C---:B------:R-:W-:Y:S01]  /*3f860*/  IMAD.X R183, R178.reuse, 0x1, R7, P1 ;  /* 0x00000001b2b77824 */ /* 0x040fe200008e0607 */
[----:B-1----:R-:W4:Y:S01]  /*3f870*/  LDL.LU.64 R146, [R1+0x57f8] ;  /* 0x0057f80001927983 */ /* 0x002f220000300a00 */
[----:B------:R-:W-:-:S03]  /*3f880*/  IMAD.X R177, R178, 0x1, R13, P2 ;  /* 0x00000001b2b17824 */ /* 0x000fc600010e060d */
[----:B------:R0:W-:Y:S04]  /*3f890*/  STL.64 [R1+0x4120], R180 ;  /* 0x004120b401007387 */ /* 0x0001e80000100a00 */
[----:B------:R-:W-:Y:S04]  /*3f8a0*/  STL [R1+0x411c], R183 ;  /* 0x00411cb701007387 */ /* 0x000fe80000100800 */
[----:B------:R1:W-:Y:S01]  /*3f8b0*/  STL.64 [R1+0x4110], R176 ;  /* 0x004110b001007387 */ /* 0x0003e20000100a00 */
[----:B0-----:R-:W-:Y:S02]  /*3f8c0*/  IADD3 R180, P4, R184, R4, RZ ;  /* 0x00000004b8b47210 */ /* 0x001fe40007f9e0ff */
[----:B-1----:R-:W-:-:S05]  /*3f8d0*/  SHF.R.S32.HI R176, RZ, 0x1f, R184 ;  /* 0x0000001fffb07819 */ /* 0x002fca00000114b8 */
[----:B------:R-:W-:Y:S01]  /*3f8e0*/  IMAD.X R181, R176, 0x1, R3, P4 ;  /* 0x00000001b0b57824 */ /* 0x000fe200020e0603 */
[C---:B------:R-:W-:Y:S02]  /*3f8f0*/  IADD3 R182, P1, R184.reuse, R6, RZ ;  /* 0x00000006b8b67210 */ /* 0x040fe40007f3e0ff */
[C---:B------:R-:W-:Y:S02]  /*3f900*/  IADD3 R178, P2, R184.reuse, R0, RZ ;  /* 0x00000000b8b27210 */ /* 0x040fe40007f5e0ff */
[----:B------:R0:W-:Y:S02]  /*3f910*/  STL.64 [R1+0x4108], R180 ;  /* 0x004108b401007387 */ /* 0x0001e40000100a00 */
[----:B0-----:R-:W-:Y:S01]  /*3f920*/  IADD3 R180, P4, R184, R2, RZ ;  /* 0x00000002b8b47210 */ /* 0x001fe20007f9e0ff */
[----:B------:R-:W-:-:S04]  /*3f930*/  IMAD.MOV.U32 R184, RZ, RZ, R176 ;  /* 0x000000ffffb87224 */ /* 0x000fc800078e00b0 */
[C---:B------:R-:W-:Y:S02]  /*3f940*/  IMAD.X R183, R184.reuse, 0x1, R5, P1 ;  /* 0x00000001b8b77824 */ /* 0x040fe400008e0605 */
[----:B------:R-:W-:Y:S02]  /*3f950*/  IMAD.X R179, R184, 0x1, R7, P2 ;  /* 0x00000001b8b37824 */ /* 0x000fe400010e0607 */
[----:B------:R-:W-:Y:S01]  /*3f960*/  IMAD.MOV.U32 R176, RZ, RZ, R175 ;  /* 0x000000ffffb07224 */ /* 0x000fe200078e00af */
[----:B------:R0:W-:Y:S01]  /*3f970*/  STL.64 [R1+0x4100], R182 ;  /* 0x004100b601007387 */ /* 0x0001e20000100a00 */
[----:B------:R-:W-:Y:S02]  /*3f980*/  IMAD.MOV.U32 R175, RZ, RZ, R174 ;  /* 0x000000ffffaf7224 */ /* 0x000fe400078e00ae */
[----:B------:R-:W-:Y:S01]  /*3f990*/  IMAD.MOV.U32 R174, RZ, RZ, R173 ;  /* 0x000000ffffae7224 */ /* 0x000fe200078e00ad */
[----:B------:R1:W-:Y:S01]  /*3f9a0*/  STL.64 [R1+0x40f8], R178 ;  /* 0x0040f8b201007387 */ /* 0x0003e20000100a00 */
[----:B------:R-:W-:-:S02]  /*3f9b0*/  IMAD.MOV.U32 R173, RZ, RZ, R172 ;  /* 0x000000ffffad7224 */ /* 0x000fc400078e00ac */
[----:B------:R-:W-:Y:S02]  /*3f9c0*/  IMAD.MOV.U32 R172, RZ, RZ, R164 ;  /* 0x000000ffffac7224 */ /* 0x000fe400078e00a4 */
[----:B------:R-:W-:Y:S02]  /*3f9d0*/  IMAD.MOV.U32 R164, RZ, RZ, R163 ;  /* 0x000000ffffa47224 */ /* 0x000fe400078e00a3 */
[----:B------:R-:W-:Y:S01]  /*3f9e0*/  IMAD.MOV.U32 R177, RZ, RZ, R176 ;  /* 0x000000ffffb17224 */ /* 0x000fe200078e00b0 */
[----:B0-----:R-:W-:Y:S01]  /*3f9f0*/  IADD3 R182, P1, R185, R4, RZ ;  /* 0x00000004b9b67210 */ /* 0x001fe20007f3e0ff */
[----:B------:R-:W-:Y:S01]  /*3fa00*/  IMAD.MOV.U32 R163, RZ, RZ, R161 ;  /* 0x000000ffffa37224 */ /* 0x000fe200078e00a1 */
[----:B-1----:R-:W-:Y:S01]  /*3fa10*/  SHF.R.S32.HI R179, RZ, 0x1f, R185 ;  /* 0x0000001fffb37819 */ /* 0x002fe200000114b9 */
[----:B------:R-:W-:Y:S02]  /*3fa20*/  IMAD.MOV.U32 R176, RZ, RZ, R175 ;  /* 0x000000ffffb07224 */ /* 0x000fe400078e00af */
[----:B------:R-:W-:-:S02]  /*3fa30*/  IMAD.MOV.U32 R175, RZ, RZ, R174 ;  /* 0x000000ffffaf7224 */ /* 0x000fc400078e00ae */
[----:B------:R-:W-:Y:S02]  /*3fa40*/  IMAD.MOV.U32 R174, RZ, RZ, R173 ;  /* 0x000000ffffae7224 */ /* 0x000fe400078e00ad */
[----:B------:R-:W-:Y:S02]  /*3fa50*/  IMAD.X R181, R184, 0x1, R13, P4 ;  /* 0x00000001b8b57824 */ /* 0x000fe400020e060d */
[----:B------:R-:W-:Y:S02]  /*3fa60*/  IMAD.MOV.U32 R173, RZ, RZ, R172 ;  /* 0x000000ffffad7224 */ /* 0x000fe400078e00ac */
[----:B------:R-:W-:Y:S02]  /*3fa70*/  IMAD.X R183, R179, 0x1, R3, P1 ;  /* 0x00000001b3b77824 */ /* 0x000fe400008e0603 */
[----:B------:R-:W-:Y:S02]  /*3fa80*/  IMAD.MOV.U32 R172, RZ, RZ, R163 ;  /* 0x000000ffffac7224 */ /* 0x000fe400078e00a3 */
[----:B------:R-:W-:Y:S01]  /*3fa90*/  IMAD.MOV.U32 R163, RZ, RZ, R158 ;  /* 0x000000ffffa37224 */ /* 0x000fe200078e009e */
[----:B------:R0:W-:Y:S01]  /*3faa0*/  STL.64 [R1+0x40f0], R180 ;  /* 0x0040f0b401007387 */ /* 0x0001e20000100a00 */
[----:B------:R-:W-:-:S02]  /*3fab0*/  IMAD.MOV.U32 R158, RZ, RZ, R16 ;  /* 0x000000ffff9e7224 */ /* 0x000fc400078e0010 */
[----:B------:R-:W-:Y:S01]  /*3fac0*/  IMAD.MOV.U32 R145, RZ, RZ, R107 ;  /* 0x000000ffff917224 */ /* 0x000fe200078e006b */
[----:B------:R1:W-:Y:S01]  /*3fad0*/  STL.64 [R1+0x40e8], R182 ;  /* 0x0040e8b601007387 */ /* 0x0003e20000100a00 */
[----:B------:R-:W-:Y:S01]  /*3fae0*/  IMAD.MOV.U32 R16, RZ, RZ, R144 ;  /* 0x000000ffff107224 */ /* 0x000fe200078e0090 */
[C---:B------:R-:W-:Y:S01]  /*3faf0*/  IADD3 R144, P2, R185.reuse, R6, RZ ;  /* 0x00000006b9907210 */ /* 0x040fe20007f5e0ff */
[--C-:B------:R-:W-:Y:S01]  /*3fb00*/  IMAD.MOV.U32 R178, RZ, RZ, R145.reuse ;  /* 0x000000ffffb27224 */ /* 0x100fe200078e0091 */
[----:B------:R-:W-:Y:S02]  /*3fb10*/  SHF.R.S32.HI R161, RZ, 0x1f, R145 ;  /* 0x0000001fffa17819 */ /* 0x000fe40000011491 */
[C---:B0-----:R-:W-:Y:S01]  /*3fb20*/  IADD3 R180, P4, R185.reuse, R0, RZ ;  /* 0x00000000b9b47210 */ /* 0x041fe20007f9e0ff */
[----:B-1----:R-:W-:Y:S01]  /*3fb30*/  IMAD.MOV.U32 R183, RZ, RZ, R179 ;  /* 0x000000ffffb77224 */ /* 0x002fe200078e00b3 */
[----:B------:R-:W-:Y:S02]  /*3fb40*/  IADD3 R182, P1, R185, R2, RZ ;  /* 0x00000002b9b67210 */ /* 0x000fe40007f3e0ff */
[----:B------:R-:W-:Y:S01]  /*3fb50*/  SHF.R.S32.HI R179, RZ, 0x1f, R186 ;  /* 0x0000001fffb37819 */ /* 0x000fe200000114ba */
[C---:B------:R-:W-:Y:S01]  /*3fb60*/  IMAD.X R145, R183.reuse, 0x1, R5, P2 ;  /* 0x00000001b7917824 */ /* 0x040fe200010e0605 */
[----:B------:R-:W-:Y:S01]  /*3fb70*/  IADD3 R184, P2, R186, R4, RZ ;  /* 0x00000004bab87210 */ /* 0x000fe20007f5e0ff */
[----:B------:R-:W-:-:S02]  /*3fb80*/  IMAD.X R181, R183, 0x1, R7, P4 ;  /* 0x00000001b7b57824 */ /* 0x000fc400020e0607 */
[----:B------:R-:W-:Y:S01]  /*3fb90*/  IMAD.X R183, R183, 0x1, R13, P1 ;  /* 0x00000001b7b77824 */ /* 0x000fe200008e060d */
[----:B------:R0:W-:Y:S01]  /*3fba0*/  STL.64 [R1+0x40e0], R144 ;  /* 0x0040e09001007387 */ /* 0x0001e20000100a00 */
[----:B------:R-:W-:-:S03]  /*3fbb0*/  IMAD.X R185, R179, 0x1, R3, P2 ;  /* 0x00000001b3b97824 */ /* 0x000fc600010e0603 */
[----:B0-----:R-:W4:Y:S04]  /*3fbc0*/  LDL.LU.64 R144, [R1+0x57f0] ;  /* 0x0057f00001907983 */ /* 0x001f280000300a00 */
[----:B------:R0:W-:Y:S04]  /*3fbd0*/  STL.64 [R1+0x40d8], R180 ;  /* 0x0040d8b401007387 */ /* 0x0001e80000100a00 */
[----:B------:R1:W-:Y:S04]  /*3fbe0*/  STL.64 [R1+0x40d0], R182 ;  /* 0x0040d0b601007387 */ /* 0x0003e80000100a00 */
[----:B------:R3:W-:Y:S01]  /*3fbf0*/  STL.64 [R1+0x40c8], R184 ;  /* 0x0040c8b801007387 */ /* 0x0007e20000100a00 */
[----:B0-----:R-:W-:-:S02]  /*3fc00*/  IADD3 R180, P4, R186, R6, RZ ;  /* 0x00000006bab47210 */ /* 0x001fc40007f9e0ff */
[C---:B-1----:R-:W-:Y:S02]  /*3fc10*/  IADD3 R182, P1, R186.reuse, R0, RZ ;  /* 0x00000000bab67210 */ /* 0x042fe40007f3e0ff */
[----:B---3--:R-:W-:Y:S01]  /*3fc20*/  IADD3 R184, P2, R186, R2, RZ ;  /* 0x00000002bab87210 */ /* 0x008fe20007f5e0ff */
[----:B------:R-:W-:Y:S02]  /*3fc30*/  IMAD.MOV.U32 R186, RZ, RZ, R179 ;  /* 0x000000ffffba7224 */ /* 0x000fe400078e00b3 */
[----:B------:R-:W-:Y:S02]  /*3fc40*/  IMAD.MOV.U32 R142, RZ, RZ, R73 ;  /* 0x000000ffff8e7224 */ /* 0x000fe400078e0049 */
[C---:B------:R-:W-:Y:S02]  /*3fc50*/  IMAD.X R181, R186.reuse, 0x1, R5, P4 ;  /* 0x00000001bab57824 */ /* 0x040fe400020e0605 */
[----:B------:R-:W-:Y:S02]  /*3fc60*/  IMAD.MOV.U32 R179, RZ, RZ, R161 ;  /* 0x000000ffffb37224 */ /* 0x000fe400078e00a1 */
[----:B------:R-:W-:Y:S01]  /*3fc70*/  IMAD.MOV.U32 R161, RZ, RZ, R142 ;  /* 0x000000ffffa17224 */ /* 0x000fe200078e008e */
[----:B------:R0:W-:Y:S01]  /*3fc80*/  STL.64 [R1+0x40c0], R180 ;  /* 0x0040c0b401007387 */ /* 0x0001e20000100a00 */
[C---:B------:R-:W-:Y:S01]  /*3fc90*/  IMAD.X R183, R186.reuse, 0x1, R7, P1 ;  /* 0x00000001bab77824 */ /* 0x040fe200008e0607 */
[----:B------:R-:W-:Y:S01]  /*3fca0*/  IADD3 R142, P4, R187, R4, RZ ;  /* 0x00000004bb8e7210 */ /* 0x000fe20007f9e0ff */
[----:B------:R-:W-:-:S03]  /*3fcb0*/  IMAD.X R185, R186, 0x1, R13, P2 ;  /* 0x00000001bab97824 */ /* 0x000fc600010e060d */
[----:B------:R1:W-:Y:S01]  /*3fcc0*/  STL.64 [R1+0x40b8], R182 ;  /* 0x0040b8b601007387 */ /* 0x0003e20000100a00 */
[----:B0-----:R-:W-:Y:S01]  /*3fcd0*/  SHF.R.S32.HI R181, RZ, 0x1f, R187 ;  /* 0x0000001fffb57819 */ /* 0x001fe200000114bb */
[----:B------:R-:W-:Y:S02]  /*3fce0*/  IMAD.MOV.U32 R180, RZ, RZ, R178 ;  /* 0x000000ffffb47224 */ /* 0x000fe400078e00b2 */
[----:B------:R-:W-:Y:S01]  /*3fcf0*/  IMAD.MOV.U32 R178, RZ, RZ, R159 ;  /* 0x000000ffffb27224 */ /* 0x000fe200078e009f */
[----:B------:R0:W-:Y:S01]  /*3fd00*/  STL.64 [R1+0x40b0], R184 ;  /* 0x0040b0b801007387 */ /* 0x0001e20000100a00 */
[----:B------:R-:W-:Y:S01]  /*3fd10*/  IMAD.MOV.U32 R159, RZ, RZ, R143 ;  /* 0x000000ffff9f7224 */ /* 0x000fe200078e008f */
[----:B-1----:R-:W-:Y:S01]  /*3fd20*/  IADD3 R182, P1, R187, R6, RZ ;  /* 0x00000006bbb67210 */ /* 0x002fe20007f3e0ff */
[----:B------:R-:W-:Y:S01]  /*3fd30*/  IMAD.X R143, R181, 0x1, R3, P4 ;  /* 0x00000001b58f7824 */ /* 0x000fe200020e0603 */
[C---:B------:R-:W-:Y:S02]  /*3fd40*/  IADD3 R186, P4, R187.reuse, R2, RZ ;  /* 0x00000002bbba7210 */ /* 0x040fe40007f9e0ff */
[----:B0-----:R-:W-:Y:S01]  /*3fd50*/  IADD3 R184, P2, R187, R0, RZ ;  /* 0x00000000bbb87210 */ /* 0x001fe20007f5e0ff */
[----:B------:R-:W-:Y:S01]  /*3fd60*/  IMAD.MOV.U32 R187, RZ, RZ, R181 ;  /* 0x000000ffffbb7224 */ /* 0x000fe200078e00b5 */
[----:B------:R0:W-:Y:S03]  /*3fd70*/  STL.64 [R1+0x40a8], R142 ;  /* 0x0040a88e01007387 */ /* 0x0001e60000100a00 */
[C---:B------:R-:W-:Y:S01]  /*3fd80*/  IMAD.X R183, R187.reuse, 0x1, R5, P1 ;  /* 0x00000001bbb77824 */ /* 0x040fe200008e0605 */
[----:B------:R-:W-:Y:S01]  /*3fd90*/  SHF.R.S32.HI R181, RZ, 0x1f, R188 ;  /* 0x0000001fffb57819 */ /* 0x000fe200000114bc */
[C---:B------:R-:W-:Y:S01]  /*3fda0*/  IMAD.X R185, R187.reuse, 0x1, R7, P2 ;  /* 0x00000001bbb97824 */ /* 0x040fe200010e0607 */
[----:B0-----:R-:W3:Y:S04]  /*3fdb0*/  LDL.LU.64 R142, [R1+0x57e8] ;  /* 0x0057e800018e7983 */ /* 0x001ee80000300a00 */
        /* <DEDUP_REMOVED lines=10> */
[C---:B------:R-:W-:Y:S01]  /*3fe60*/  IMAD.X R187, R181.reuse, 0x1, R7, P4 ;  /* 0x00000001b5bb7824 */ /* 0x040fe200020e0607 */
[----:B-1----:R-:W-:Y:S01]  /*3fe70*/  IADD3 R182, P1, R188, R2, RZ ;  /* 0x00000002bcb67210 */ /* 0x002fe20007f3e0ff */
[----:B------:R0:W-:Y:S04]  /*3fe80*/  STL.64 [R1+0x4080], R184 ;  /* 0x004080b801007387 */ /* 0x0001e80000100a00 */
[----:B------:R-:W-:Y:S01]  /*3fe90*/  IMAD.X R183, R181, 0x1, R13, P1 ;  /* 0x00000001b5b77824 */ /* 0x000fe200008e060d */
[----:B------:R1:W-:Y:S01]  /*3fea0*/  STL.64 [R1+0x4078], R186 ;  /* 0x004078ba01007387 */ /* 0x0003e20000100a00 */
[----:B------:R-:W-:-:S03]  /*3feb0*/  SHF.R.S32.HI R188, RZ, 0x1f, R189 ;  /* 0x0000001fffbc7819 */ /* 0x000fc600000114bd */
[----:B------:R2:W-:Y:S01]  /*3fec0*/  STL.64 [R1+0x4070], R182 ;  /* 0x004070b601007387 */ /* 0x0005e20000100a00 */
[C---:B0-----:R-:W-:Y:S02]  /*3fed0*/  IADD3 R184, P2, R189.reuse, R4, RZ ;  /* 0x00000004bdb87210 */ /* 0x041fe40007f5e0ff */
[----:B-1----:R-:W-:-:S03]  /*3fee0*/  IADD3 R186, P4, R189, R6, RZ ;  /* 0x00000006bdba7210 */ /* 0x002fc60007f9e0ff */
[C---:B------:R-:W-:Y:S01]  /*3fef0*/  IMAD.X R185, R188.reuse, 0x1, R3, P2 ;  /* 0x00000001bcb97824 */ /* 0x040fe200010e0603 */
[----:B--2---:R-:W-:Y:S01]  /*3ff00*/  IADD3 R182, P1, R189, R0, RZ ;  /* 0x00000000bdb67210 */ /* 0x004fe20007f3e0ff */
        /* <DEDUP_REMOVED lines=9> */
[----:B--2---:R-:W-:Y:S01]  /*3ffa0*/  IADD3 R182, P1, R190, R6, RZ ;  /* 0x00000006beb67210 */ /* 0x004fe20007f3e0ff */
        /* <DEDUP_REMOVED lines=9> */
[----:B--2---:R-:W-:Y:S01]  /*40040*/  IADD3 R182, P1, R191, R4, RZ ;  /* 0x00000004bfb67210 */ /* 0x004fe20007f3e0ff */
[----:B------:R-:W-:-:S03]  /*40050*/  IMAD.X R187, R181, 0x1, R13, P4 ;  /* 0x00000001b5bb7824 */ /* 0x000fc600020e060d */
[----:B------:R0:W-:Y:S01]  /*40060*/  STL.64 [R1+0x4038], R184 ;  /* 0x004038b801007387 */ /* 0x0001e20000100a00 */
[----:B------:R-:W-:-:S03]  /*40070*/  IMAD.X R183, R188, 0x1, R3, P1 ;  /* 0x00000001bcb77824 */ /* 0x000fc600008e0603 */
[----:B------:R1:W-:Y:S04]  /*40080*/  STL.64 [R1+0x4030], R186 ;  /* 0x004030ba01007387 */ /* 0x0003e80000100a00 */
        /* <DEDUP_REMOVED lines=693> */
[----:B0-----:R-:W-:Y:S01]  /*42be0*/  IADD3 R184, P2, R249, R0, RZ ;  /* 0x00000000f9b87210 */ /* 0x001fe20007f5e0ff */
[----:B-1----:R-:W-:Y:S02]  /*42bf0*/  IMAD.MOV.U32 R183, RZ, RZ, R180 ;  /* 0x000000ffffb77224 */ /* 0x002fe400078e00b4 */
[----:B------:R-:W-:Y:S02]  /*42c00*/  IMAD.MOV.U32 R180, RZ, RZ, R179 ;  /* 0x000000ffffb47224 */ /* 0x000fe400078e00b3 */
[----:B------:R-:W-:-:S02]  /*42c10*/  IMAD.MOV.U32 R179, RZ, RZ, R178 ;  /* 0x000000ffffb37224 */ /* 0x000fc400078e00b2 */
[----:B------:R-:W-:Y:S02]  /*42c20*/  IMAD.MOV.U32 R178, RZ, RZ, R177 ;  /* 0x000000ffffb27224 */ /* 0x000fe400078e00b1 */
[----:B------:R-:W-:Y:S02]  /*42c30*/  IMAD.MOV.U32 R177, RZ, RZ, R176 ;  /* 0x000000ffffb17224 */ /* 0x000fe400078e00b0 */
[----:B------:R-:W-:Y:S02]  /*42c40*/  IMAD.MOV.U32 R176, RZ, RZ, R175 ;  /* 0x000000ffffb07224 */ /* 0x000fe400078e00af */
[----:B------:R-:W-:Y:S02]  /*42c50*/  IMAD.MOV.U32 R175, RZ, RZ, R174 ;  /* 0x000000ffffaf7224 */ /* 0x000fe400078e00ae */
[----:B------:R-:W-:Y:S02]  /*42c60*/  IMAD.X R185, R181, 0x1, R7, P2 ;  /* 0x00000001b5b97824 */ /* 0x000fe400010e0607 */
[----:B------:R-:W-:Y:S01]  /*42c70*/  IMAD.MOV.U32 R174, RZ, RZ, R173 ;  /* 0x000000ffffae7224 */ /* 0x000fe200078e00ad */
[----:B------:R-:W-:Y:S01]  /*42c80*/  IADD3 R188, P4, R249, R2, RZ ;  /* 0x00000002f9bc7210 */ /* 0x000fe20007f9e0ff */
[----:B------:R-:W-:-:S02]  /*42c90*/  IMAD.MOV.U32 R173, RZ, RZ, R172 ;  /* 0x000000ffffad7224 */ /* 0x000fc400078e00ac */
[----:B------:R-:W-:Y:S02]  /*42ca0*/  IMAD.MOV.U32 R172, RZ, RZ, R16 ;  /* 0x000000ffffac7224 */ /* 0x000fe400078e0010 */
[----:B------:R-:W-:Y:S01]  /*42cb0*/  IMAD.MOV.U32 R194, RZ, RZ, R180 ;  /* 0x000000ffffc27224 */ /* 0x000fe200078e00b4 */
[----:B------:R-:W2:Y:S01]  /*42cc0*/  LDL.LU R16, [R1+0x2060] ;  /* 0x0020600001107983 */ /* 0x000ea20000300800 */
[----:B------:R-:W-:Y:S01]  /*42cd0*/  IMAD.MOV.U32 R180, RZ, RZ, R179 ;  /* 0x000000ffffb47224 */ /* 0x000fe200078e00b3 */
[----:B------:R-:W-:Y:S01]  /*42ce0*/  IADD3 R186, P1, R250, R4, RZ ;  /* 0x00000004faba7210 */ /* 0x000fe20007f3e0ff */
[----:B------:R-:W-:Y:S01]  /*42cf0*/  IMAD.MOV.U32 R179, RZ, RZ, R178 ;  /* 0x000000ffffb37224 */ /* 0x000fe200078e00b2 */
[----:B------:R0:W-:Y:S01]  /*42d00*/  STL.64 [R1+0x3960], R184 ;  /* 0x003960b801007387 */ /* 0x0001e20000100a00 */
[----:B------:R-:W-:Y:S01]  /*42d10*/  SHF.R.S32.HI R182, RZ, 0x1f, R250 ;  /* 0x0000001fffb67819 */ /* 0x000fe200000114fa */
[----:B------:R-:W-:Y:S02]  /*42d20*/  IMAD.MOV.U32 R178, RZ, RZ, R177 ;  /* 0x000000ffffb27224 */ /* 0x000fe400078e00b1 */
[----:B------:R-:W-:-:S02]  /*42d30*/  IMAD.MOV.U32 R177, RZ, RZ, R176 ;  /* 0x000000ffffb17224 */ /* 0x000fc400078e00b0 */
[----:B------:R-:W-:Y:S02]  /*42d40*/  IMAD.X R189, R181, 0x1, R13, P4 ;  /* 0x00000001b5bd7824 */ /* 0x000fe400020e060d */
[----:B------:R-:W-:Y:S01]  /*42d50*/  IMAD.MOV.U32 R176, RZ, RZ, R175 ;  /* 0x000000ffffb07224 */ /* 0x000fe200078e00af */
[----:B0-----:R-:W-:Y:S01]  /*42d60*/  IADD3 R184, P2, R250, R6, RZ ;  /* 0x00000006fab87210 */ /* 0x001fe20007f5e0ff */
[----:B------:R-:W-:Y:S02]  /*42d70*/  IMAD.MOV.U32 R175, RZ, RZ, R174 ;  /* 0x000000ffffaf7224 */ /* 0x000fe400078e00ae */
[----:B------:R-:W-:Y:S02]  /*42d80*/  IMAD.MOV.U32 R174, RZ, RZ, R173 ;  /* 0x000000ffffae7224 */ /* 0x000fe400078e00ad */
[----:B------:R-:W-:Y:S02]  /*42d90*/  IMAD.X R187, R182, 0x1, R3, P1 ;  /* 0x00000001b6bb7824 */ /* 0x000fe400008e0603 */
[----:B------:R-:W-:-:S02]  /*42da0*/  IMAD.MOV.U32 R173, RZ, RZ, R172 ;  /* 0x000000ffffad7224 */ /* 0x000fc400078e00ac */
[----:B------:R-:W-:Y:S01]  /*42db0*/  IMAD.X R185, R182, 0x1, R5, P2 ;  /* 0x00000001b6b97824 */ /* 0x000fe200010e0605 */
[----:B------:R-:W-:Y:S01]  /*42dc0*/  STL.64 [R1+0x3958], R188 ;  /* 0x003958bc01007387 */ /* 0x000fe20000100a00 */
[----:B------:R-:W-:Y:S02]  /*42dd0*/  IMAD.MOV.U32 R172, RZ, RZ, R171 ;  /* 0x000000ffffac7224 */ /* 0x000fe400078e00ab */
[----:B------:R-:W-:Y:S02]  /*42de0*/  IMAD.MOV.U32 R171, RZ, RZ, R138 ;  /* 0x000000ffffab7224 */ /* 0x000fe400078e008a */
[----:B------:R-:W2:Y:S04]  /*42df0*/  LDL.LU R138, [R1+0x57e4] ;  /* 0x0057e400018a7983 */ /* 0x000ea80000300800 */
[----:B------:R0:W-:Y:S01]  /*42e00*/  STL.64 [R1+0x3948], R186 ;  /* 0x003948ba01007387 */ /* 0x0001e20000100a00 */
[----:B------:R-:W-:-:S03]  /*42e10*/  IADD3 R190, P4, R250, R0, RZ ;  /* 0x00000000fabe7210 */ /* 0x000fc60007f9e0ff */
[----:B------:R1:W-:Y:S02]  /*42e20*/  STL.64 [R1+0x3940], R184 ;  /* 0x003940b801007387 */ /* 0x0003e40000100a00 */
[----:B------:R-:W-:Y:S01]  /*42e30*/  IMAD.X R191, R182, 0x1, R7, P4 ;  /* 0x00000001b6bf7824 */ /* 0x000fe200020e0607 */
[----:B0-----:R-:W-:Y:S01]  /*42e40*/  IADD3 R186, P1, R250, R2, RZ ;  /* 0x00000002faba7210 */ /* 0x001fe20007f3e0ff */
[----:B-1----:R-:W-:Y:S02]  /*42e50*/  IMAD.MOV.U32 R184, RZ, RZ, R180 ;  /* 0x000000ffffb87224 */ /* 0x002fe400078e00b4 */
        /* <DEDUP_REMOVED lines=8> */
[----:B------:R-:W-:-:S02]  /*42ee0*/  IMAD.X R187, R182, 0x1, R13, P1 ;  /* 0x00000001b6bb7824 */ /* 0x000fc400008e060d */
[----:B------:R-:W-:Y:S02]  /*42ef0*/  IMAD.MOV.U32 R172, RZ, RZ, R171 ;  /* 0x000000ffffac7224 */ /* 0x000fe400078e00ab */
[----:B------:R-:W-:Y:S02]  /*42f00*/  IMAD.MOV.U32 R171, RZ, RZ, R17 ;  /* 0x000000ffffab7224 */ /* 0x000fe400078e0011 */
[----:B------:R-:W2:Y:S04]  /*42f10*/  LDL.LU R17, [R1+0x2124] ;  /* 0x0021240001117983 */ /* 0x000ea80000300800 */
[----:B------:R-:W-:Y:S04]  /*42f20*/  STL.64 [R1+0x3930], R190 ;  /* 0x003930be01007387 */ /* 0x000fe80000100a00 */
[----:B------:R0:W-:Y:S01]  /*42f30*/  STL.64 [R1+0x3928], R186 ;  /* 0x003928ba01007387 */ /* 0x0001e20000100a00 */
[----:B------:R-:W-:-:S02]  /*42f40*/  IADD3 R188, P2, R251, R4, RZ ;  /* 0x00000004fbbc7210 */ /* 0x000fc40007f5e0ff */
[----:B------:R-:W-:Y:S01]  /*42f50*/  SHF.R.S32.HI R181, RZ, 0x1f, R251 ;  /* 0x0000001fffb57819 */ /* 0x000fe200000114fb */
[----:B0-----:R-:W-:Y:S02]  /*42f60*/  IMAD.MOV.U32 R187, RZ, RZ, R180 ;  /* 0x000000ffffbb7224 */ /* 0x001fe400078e00b4 */
[----:B------:R-:W-:Y:S02]  /*42f70*/  IMAD.MOV.U32 R180, RZ, RZ, R179 ;  /* 0x000000ffffb47224 */ /* 0x000fe400078e00b3 */
[----:B------:R-:W-:Y:S02]  /*42f80*/  IMAD.MOV.U32 R179, RZ, RZ, R178 ;  /* 0x000000ffffb37224 */ /* 0x000fe400078e00b2 */
[----:B------:R-:W-:Y:S01]  /*42f90*/  IMAD.MOV.U32 R178, RZ, RZ, R177 ;  /* 0x000000ffffb27224 */ /* 0x000fe200078e00b1 */
[----:B------:R-:W-:Y:S01]  /*42fa0*/  IADD3 R190, P4, R251, R6, RZ ;  /* 0x00000006fbbe7210 */ /* 0x000fe20007f9e0ff */
[----:B------:R-:W-:Y:S02]  /*42fb0*/  IMAD.MOV.U32 R177, RZ, RZ, R176 ;  /* 0x000000ffffb17224 */ /* 0x000fe400078e00b0 */
[----:B------:R-:W-:-:S02]  /*42fc0*/  IMAD.MOV.U32 R176, RZ, RZ, R175 ;  /* 0x000000ffffb07224 */ /* 0x000fc400078e00af */
[----:B------:R-:W-:Y:S02]  /*42fd0*/  IMAD.MOV.U32 R175, RZ, RZ, R174 ;  /* 0x000000ffffaf7224 */ /* 0x000fe400078e00ae */
[----:B------:R-:W-:Y:S02]  /*42fe0*/  IMAD.MOV.U32 R174, RZ, RZ, R173 ;  /* 0x000000ffffae7224 */ /* 0x000fe400078e00ad */
[----:B------:R-:W-:Y:S02]  /*42ff0*/  IMAD.MOV.U32 R173, RZ, RZ, R172 ;  /* 0x000000ffffad7224 */ /* 0x000fe400078e00ac */
[----:B------:R-:W-:Y:S02]  /*43000*/  IMAD.X R189, R181, 0x1, R3, P2 ;  /* 0x00000001b5bd7824 */ /* 0x000fe400010e0603 */
[----:B------:R-:W-:Y:S02]  /*43010*/  IMAD.MOV.U32 R186, RZ, RZ, R180 ;  /* 0x000000ffffba7224 */ /* 0x000fe400078e00b4 */
[----:B------:R-:W-:-:S02]  /*43020*/  IMAD.MOV.U32 R172, RZ, RZ, R171 ;  /* 0x000000ffffac7224 */ /* 0x000fc400078e00ab */
[----:B------:R-:W-:Y:S01]  /*43030*/  IMAD.MOV.U32 R180, RZ, RZ, R179 ;  /* 0x000000ffffb47224 */ /* 0x000fe200078e00b3 */
[----:B------:R-:W-:Y:S01]  /*43040*/  SHF.R.S32.HI R58, RZ, 0x1f, R141 ;  /* 0x0000001fff3a7819 */ /* 0x000fe2000001148d */
[----:B------:R-:W-:Y:S02]  /*43050*/  IMAD.MOV.U32 R171, RZ, RZ, R170 ;  /* 0x000000ffffab7224 */ /* 0x000fe400078e00aa */
[----:B------:R-:W-:Y:S02]  /*43060*/  IMAD.X R191, R181, 0x1, R5, P4 ;  /* 0x00000001b5bf7824 */ /* 0x000fe400020e0605 */
[----:B------:R-:W-:Y:S02]  /*43070*/  IMAD.MOV.U32 R179, RZ, RZ, R178 ;  /* 0x000000ffffb37224 */ /* 0x000fe400078e00b2 */
[----:B------:R-:W-:Y:S02]  /*43080*/  IMAD.MOV.U32 R170, RZ, RZ, R141 ;  /* 0x000000ffffaa7224 */ /* 0x000fe400078e008d */
[----:B------:R-:W-:Y:S01]  /*43090*/  IMAD.MOV.U32 R178, RZ, RZ, R177 ;  /* 0x000000ffffb27224 */ /* 0x000fe200078e00b1 */
[----:B------:R-:W2:Y:S01]  /*430a0*/  LDL.LU R141, [R1+0x57e0] ;  /* 0x0057e000018d7983 */ /* 0x000ea20000300800 */
[----:B------:R-:W-:Y:S01]  /*430b0*/  IMAD.MOV.U32 R177, RZ, RZ, R176 ;  /* 0x000000ffffb17224 */ /* 0x000fe200078e00b0 */
[----:B------:R-:W-:Y:S01]  /*430c0*/  IADD3 R192, P1, R251, R0, RZ ;  /* 0x00000000fbc07210 */ /* 0x000fe20007f3e0ff */
[----:B------:R-:W-:Y:S01]  /*430d0*/  IMAD.MOV.U32 R176, RZ, RZ, R175 ;  /* 0x000000ffffb07224 */ /* 0x000fe200078e00af */
[----:B------:R0:W-:Y:S01]  /*430e0*/  STL.64 [R1+0x3920], R188 ;  /* 0x003920bc01007387 */ /* 0x0001e20000100a00 */
[----:B------:R-:W-:-:S02]  /*430f0*/  IMAD.MOV.U32 R185, RZ, RZ, R180 ;  /* 0x000000ffffb97224 */ /* 0x000fc400078e00b4 */
[----:B------:R-:W-:Y:S01]  /*43100*/  IMAD.MOV.U32 R175, RZ, RZ, R174 ;  /* 0x000000ffffaf7224 */ /* 0x000fe200078e00ae */
[----:B------:R1:W-:Y:S01]  /*43110*/  STL.64 [R1+0x3918], R190 ;  /* 0x003918be01007387 */ /* 0x0003e20000100a00 */
[----:B------:R-:W-:Y:S01]  /*43120*/  IMAD.MOV.U32 R180, RZ, RZ, R179 ;  /* 0x000000ffffb47224 */ /* 0x000fe200078e00b3 */
[----:B------:R-:W-:Y:S01]  /*43130*/  SHF.R.S32.HI R182, RZ, 0x1f, R252 ;  /* 0x0000001fffb67819 */ /* 0x000fe200000114fc */
[----:B------:R-:W-:Y:S02]  /*43140*/  IMAD.MOV.U32 R174, RZ, RZ, R173 ;  /* 0x000000ffffae7224 */ /* 0x000fe400078e00ad */
[----:B------:R-:W-:Y:S01]  /*43150*/  IMAD.MOV.U32 R179, RZ, RZ, R178 ;  /* 0x000000ffffb37224 */ /* 0x000fe200078e00b2 */
[----:B0-----:R-:W-:Y:S01]  /*43160*/  IADD3 R188, P2, R251, R2, RZ ;  /* 0x00000002fbbc7210 */ /* 0x001fe20007f5e0ff */
[----:B------:R-:W-:Y:S02]  /*43170*/  IMAD.MOV.U32 R173, RZ, RZ, R172 ;  /* 0x000000ffffad7224 */ /* 0x000fe400078e00ac */
[----:B------:R-:W-:Y:S01]  /*43180*/  IMAD.MOV.U32 R178, RZ, RZ, R177 ;  /* 0x000000ffffb27224 */ /* 0x000fe200078e00b1 */
[----:B-1----:R-:W-:Y:S01]  /*43190*/  IADD3 R190, P4, R252, R4, RZ ;  /* 0x00000004fcbe7210 */ /* 0x002fe20007f9e0ff */
[----:B------:R-:W-:-:S02]  /*431a0*/  IMAD.MOV.U32 R172, RZ, RZ, R171 ;  /* 0x000000ffffac7224 */ /* 0x000fc400078e00ab */
[----:B------:R-:W-:Y:S02]  /*431b0*/  IMAD.MOV.U32 R177, RZ, RZ, R176 ;  /* 0x000000ffffb17224 */ /* 0x000fe400078e00b0 */
[----:B------:R-:W-:Y:S02]  /*431c0*/  IMAD.MOV.U32 R171, RZ, RZ, R170 ;  /* 0x000000ffffab7224 */ /* 0x000fe400078e00aa */
[C---:B------:R-:W-:Y:S02]  /*431d0*/  IMAD.X R193, R181.reuse, 0x1, R7, P1 ;  /* 0x00000001b5c17824 */ /* 0x040fe400008e0607 */
[----:B------:R-:W-:Y:S02]  /*431e0*/  IMAD.MOV.U32 R176, RZ, RZ, R175 ;  /* 0x000000ffffb07224 */ /* 0x000fe400078e00af */
[----:B------:R-:W-:Y:S02]  /*431f0*/  IMAD.MOV.U32 R170, RZ, RZ, R58 ;  /* 0x000000ffffaa7224 */ /* 0x000fe400078e003a */
[----:B------:R-:W-:Y:S01]  /*43200*/  IMAD.X R189, R181, 0x1, R13, P2 ;  /* 0x00000001b5bd7824 */ /* 0x000fe200010e060d */
[----:B------:R-:W2:Y:S01]  /*43210*/  LDL.LU R58, [R1+0x57dc] ;  /* 0x0057dc00013a7983 */ /* 0x000ea20000300800 */
[----:B------:R-:W-:-:S02]  /*43220*/  IMAD.MOV.U32 R175, RZ, RZ, R174 ;  /* 0x000000ffffaf7224 */ /* 0x000fc400078e00ae */
[----:B------:R-:W-:Y:S02]  /*43230*/  IMAD.MOV.U32 R174, RZ, RZ, R173 ;  /* 0x000000ffffae7224 */ /* 0x000fe400078e00ad */
[----:B------:R-:W-:Y:S02]  /*43240*/  IMAD.MOV.U32 R173, RZ, RZ, R172 ;  /* 0x000000ffffad7224 */ /* 0x000fe400078e00ac */
[----:B------:R-:W-:Y:S01]  /*43250*/  IMAD.X R191, R182, 0x1, R3, P4 ;  /* 0x00000001b6bf7824 */ /* 0x000fe200020e0603 */
[----:B------:R0:W-:Y:S01]  /*43260*/  STL.64 [R1+0x3908], R192 ;  /* 0x003908c001007387 */ /* 0x0001e20000100a00 */
[----:B------:R-:W-:Y:S02]  /*43270*/  IMAD.MOV.U32 R172, RZ, RZ, R171 ;  /* 0x000000ffffac7224 */ /* 0x000fe400078e00ab */
[----:B------:R-:W-:Y:S01]  /*43280*/  IMAD.MOV.U32 R171, RZ, RZ, R170 ;  /* 0x000000ffffab7224 */ /* 0x000fe200078e00aa */
[----:B------:R1:W-:Y:S01]  /*43290*/  STL.64 [R1+0x38f8], R188 ;  /* 0x0038f8bc01007387 */ /* 0x0003e20000100a00 */
[----:B------:R-:W-:-:S03]  /*432a0*/  IMAD.MOV.U32 R170, RZ, RZ, R166 ;  /* 0x000000ffffaa7224 */ /* 0x000fc600078e00a6 */
[----:B------:R-:W2:Y:S01]  /*432b0*/  LDL.LU R166, [R1+0x1640] ;  /* 0x0016400001a67983 */ /* 0x000ea20000300800 */
[----:B------:R-:W-:Y:S01]  /*432c0*/  IMAD.MOV.U32 R181, RZ, RZ, R180 ;  /* 0x000000ffffb57224 */ /* 0x000fe200078e00b4 */
[C---:B0-----:R-:W-:Y:S02]  /*432d0*/  IADD3 R192, P1, R252.reuse, R6, RZ ;  /* 0x00000006fcc07210 */ /* 0x041fe40007f3e0ff */
[----:B------:R0:W-:Y:S01]  /*432e0*/  STL.64 [R1+0x38f0], R190 ;  /* 0x0038f0be01007387 */ /* 0x0001e20000100a00 */
[----:B------:R-:W-:Y:S01]  /*432f0*/  IMAD.MOV.U32 R180, RZ, RZ, R179 ;  /* 0x000000ffffb47224 */ /* 0x000fe200078e00b3 */
[----:B-1----:R-:W-:Y:S01]  /*43300*/  IADD3 R188, P2, R252, R0, RZ ;  /* 0x00000000fcbc7210 */ /* 0x002fe20007f5e0ff */
[----:B------:R-:W-:Y:S02]  /*43310*/  IMAD.MOV.U32 R179, RZ, RZ, R178 ;  /* 0x000000ffffb37224 */ /* 0x000fe400078e00b2 */
[----:B------:R-:W-:Y:S02]  /*43320*/  IMAD.X R193, R182, 0x1, R5, P1 ;  /* 0x00000001b6c17824 */ /* 0x000fe400008e0605 */
[----:B------:R-:W-:Y:S01]  /*43330*/  IMAD.MOV.U32 R178, RZ, RZ, R177 ;  /* 0x000000ffffb27224 */ /* 0x000fe200078e00b1 */
[----:B0-----:R-:W-:Y:S01]  /*43340*/  IADD3 R190, P4, R252, R2, RZ ;  /* 0x00000002fcbe7210 */ /* 0x001fe20007f9e0ff */
[----:B------:R-:W-:-:S02]  /*43350*/  IMAD.MOV.U32 R177, RZ, RZ, R176 ;  /* 0x000000ffffb17224 */ /* 0x000fc400078e00b0 */
[C---:B------:R-:W-:Y:S02]  /*43360*/  IMAD.X R189, R182.reuse, 0x1, R7, P2 ;  /* 0x00000001b6bd7824 */ /* 0x040fe400010e0607 */
[----:B------:R-:W-:Y:S02]  /*43370*/  IMAD.X R191, R182, 0x1, R13, P4 ;  /* 0x00000001b6bf7824 */ /* 0x000fe400020e060d */
[----:B------:R-:W-:Y:S02]  /*43380*/  IMAD.MOV.U32 R176, RZ, RZ, R175 ;  /* 0x000000ffffb07224 */ /* 0x000fe400078e00af */
[----:B------:R-:W-:Y:S02]  /*43390*/  IMAD.MOV.U32 R182, RZ, RZ, R180 ;  /* 0x000000ffffb67224 */ /* 0x000fe400078e00b4 */
[----:B------:R-:W-:Y:S02]  /*433a0*/  IMAD.MOV.U32 R175, RZ, RZ, R174 ;  /* 0x000000ffffaf7224 */ /* 0x000fe400078e00ae */
[----:B------:R-:W-:Y:S01]  /*433b0*/  IMAD.MOV.U32 R180, RZ, RZ, R179 ;  /* 0x000000ffffb47224 */ /* 0x000fe200078e00b3 */
[----:B------:R0:W-:Y:S01]  /*433c0*/  STL.64 [R1+0x38e8], R192 ;  /* 0x0038e8c001007387 */ /* 0x0001e20000100a00 */
[----:B------:R-:W-:-:S02]  /*433d0*/  IMAD.MOV.U32 R174, RZ, RZ, R173 ;  /* 0x000000ffffae7224 */ /* 0x000fc400078e00ad */
[----:B------:R-:W-:Y:S02]  /*433e0*/  IMAD.MOV.U32 R179, RZ, RZ, R178 ;  /* 0x000000ffffb37224 */ /* 0x000fe400078e00b2 */
[----:B------:R-:W-:Y:S02]  /*433f0*/  IMAD.MOV.U32 R173, RZ, RZ, R172 ;  /* 0x000000ffffad7224 */ /* 0x000fe400078e00ac */
[----:B------:R-:W-:Y:S02]  /*43400*/  IMAD.MOV.U32 R178, RZ, RZ, R177 ;  /* 0x000000ffffb27224 */ /* 0x000fe400078e00b1 */
[----:B------:R-:W-:Y:S02]  /*43410*/  IMAD.MOV.U32 R172, RZ, RZ, R171 ;  /* 0x000000ffffac7224 */ /* 0x000fe400078e00ab */
[----:B------:R-:W-:Y:S01]  /*43420*/  IMAD.MOV.U32 R177, RZ, RZ, R176 ;  /* 0x000000ffffb17224 */ /* 0x000fe200078e00b0 */
[----:B0-----:R-:W-:Y:S01]  /*43430*/  IADD3 R192, P1, R183, R4, RZ ;  /* 0x00000004b7c07210 */ /* 0x001fe20007f3e0ff */
[----:B------:R-:W-:-:S02]  /*43440*/  IMAD.MOV.U32 R171, RZ, RZ, R170 ;  /* 0x000000ffffab7224 */ /* 0x000fc400078e00aa */
[----:B------:R-:W-:Y:S01]  /*43450*/  IMAD.MOV.U32 R176, RZ, RZ, R175 ;  /* 0x000000ffffb07224 */ /* 0x000fe200078e00af */
[----:B------:R-:W-:Y:S01]  /*43460*/  SHF.R.S32.HI R139, RZ, 0x1f, R136 ;  /* 0x0000001fff8b7819 */ /* 0x000fe20000011488 */
[----:B------:R-:W-:Y:S02]  /*43470*/  IMAD.MOV.U32 R170, RZ, RZ, R169 ;  /* 0x000000ffffaa7224 */ /* 0x000fe400078e00a9 */
[----:B------:R-:W-:Y:S02]  /*43480*/  IMAD.MOV.U32 R175, RZ, RZ, R174 ;  /* 0x000000ffffaf7224 */ /* 0x000fe400078e00ae */
[----:B------:R-:W-:Y:S02]  /*43490*/  IMAD.MOV.U32 R169, RZ, RZ, R136 ;  /* 0x000000ffffa97224 */ /* 0x000fe400078e0088 */
[----:B------:R-:W-:Y:S01]  /*434a0*/  IMAD.MOV.U32 R174, RZ, RZ, R173 ;  /* 0x000000ffffae7224 */ /* 0x000fe200078e00ad */
[----:B------:R-:W2:Y:S01]  /*434b0*/  LDL.LU R136, [R1+0x57d8] ;  /* 0x0057d80001887983 */ /* 0x000ea20000300800 */
[----:B------:R-:W-:-:S02]  /*434c0*/  IMAD.MOV.U32 R173, RZ, RZ, R172 ;  /* 0x000000ffffad7224 */ /* 0x000fc400078e00ac */
        /* <DEDUP_REMOVED lines=8> */
[----:B0-----:R-:W-:-:S03]  /*43550*/  IADD3 R188, P2, R183, R6, RZ ;  /* 0x00000006b7bc7210 */ /* 0x001fc60007f5e0ff */
[----:B------:R0:W-:Y:S01]  /*43560*/  STL.64 [R1+0x38c0], R192 ;  /* 0x0038c0c001007387 */ /* 0x0001e20000100a00 */
[C---:B-1----:R-:W-:Y:S01]  /*43570*/  IADD3 R190, P4, R183.reuse, R0, RZ ;  /* 0x00000000b7be7210 */ /* 0x042fe20007f9e0ff */
[----:B------:R-:W-:Y:S01]  /*43580*/  IMAD.X R189, R194, 0x1, R5, P2 ;  /* 0x00000001c2bd7824 */ /* 0x000fe200010e0605 */
[----:B0-----:R-:W-:Y:S01]  /*43590*/  IADD3 R192, P1, R183, R2, RZ ;  /* 0x00000002b7c07210 */ /* 0x001fe20007f3e0ff */
[----:B------:R-:W-:Y:S02]  /*435a0*/  IMAD.MOV.U32 R183, RZ, RZ, R180 ;  /* 0x000000ffffb77224 */ /* 0x000fe400078e00b4 */
[----:B------:R-:W-:Y:S02]  /*435b0*/  IMAD.MOV.U32 R180, RZ, RZ, R179 ;  /* 0x000000ffffb47224 */ /* 0x000fe400078e00b3 */
[----:B------:R-:W-:Y:S02]  /*435c0*/  IMAD.MOV.U32 R179, RZ, RZ, R178 ;  /* 0x000000ffffb37224 */ /* 0x000fe400078e00b2 */
[----:B------:R-:W-:-:S02]  /*435d0*/  IMAD.MOV.U32 R178, RZ, RZ, R177 ;  /* 0x000000ffffb27224 */ /* 0x000fc400078e00b1 */
[----:B------:R-:W-:Y:S02]  /*435e0*/  IMAD.MOV.U32 R177, RZ, RZ, R176 ;  /* 0x000000ffffb17224 */ /* 0x000fe400078e00b0 */
[C---:B------:R-:W-:Y:S02]  /*435f0*/  IMAD.X R191, R194.reuse, 0x1, R7, P4 ;  /* 0x00000001c2bf7824 */ /* 0x040fe400020e0607 */
[----:B------:R-:W-:Y:S02]  /*43600*/  IMAD.X R193, R194, 0x1, R13, P1 ;  /* 0x00000001c2c17824 */ /* 0x000fe400008e060d */
[----:B------:R-:W-:Y:S02]  /*43610*/  IMAD.MOV.U32 R176, RZ, RZ, R175 ;  /* 0x000000ffffb07224 */ /* 0x000fe400078e00af */
[----:B------:R-:W-:Y:S02]  /*43620*/  IMAD.MOV.U32 R194, RZ, RZ, R180 ;  /* 0x000000ffffc27224 */ /* 0x000fe400078e00b4 */
[----:B------:R-:W-:-:S02]  /*43630*/  IMAD.MOV.U32 R175, RZ, RZ, R174 ;  /* 0x000000ffffaf7224 */ /* 0x000fc400078e00ae */
[----:B------:R-:W-:Y:S01]  /*43640*/  IMAD.MOV.U32 R180, RZ, RZ, R179 ;  /* 0x000000ffffb47224 */ /* 0x000fe200078e00b3 */
[----:B------:R0:W-:Y:S01]  /*43650*/  STL.64 [R1+0x38b8], R188 ;  /* 0x0038b8bc01007387 */ /* 0x0001e20000100a00 */
[----:B------:R-:W-:Y:S02]  /*43660*/  IMAD.MOV.U32 R174, RZ, RZ, R173 ;  /* 0x000000ffffae7224 */ /* 0x000fe400078e00ad */
[----:B------:R-:W-:Y:S02]  /*43670*/  IMAD.MOV.U32 R179, RZ, RZ, R178 ;  /* 0x000000ffffb37224 */ /* 0x000fe400078e00b2 */
[----:B------:R-:W-:Y:S02]  /*43680*/  IMAD.MOV.U32 R173, RZ, RZ, R172 ;  /* 0x000000ffffad7224 */ /* 0x000fe400078e00ac */
[----:B------:R-:W-:Y:S02]  /*43690*/  IMAD.MOV.U32 R178, RZ, RZ, R177 ;  /* 0x000000ffffb27224 */ /* 0x000fe400078e00b1 */
[----:B------:R-:W-:-:S02]  /*436a0*/  IMAD.MOV.U32 R172, RZ, RZ, R171 ;  /* 0x000000ffffac7224 */ /* 0x000fc400078e00ab */
[----:B------:R-:W-:Y:S01]  /*436b0*/  IMAD.MOV.U32 R177, RZ, RZ, R176 ;  /* 0x000000ffffb17224 */ /* 0x000fe200078e00b0 */
[----:B0-----:R-:W-:Y:S01]  /*436c0*/  IADD3 R188, P2, R184, R4, RZ ;  /* 0x00000004b8bc7210 */ /* 0x001fe20007f5e0ff */
[----:B------:R-:W-:Y:S02]  /*436d0*/  IMAD.MOV.U32 R171, RZ, RZ, R170 ;  /* 0x000000ffffab7224 */ /* 0x000fe400078e00aa */
[----:B------:R-:W-:Y:S01]  /*436e0*/  IMAD.MOV.U32 R176, RZ, RZ, R175 ;  /* 0x000000ffffb07224 */ /* 0x000fe200078e00af */
[----:B------:R-:W-:Y:S01]  /*436f0*/  SHF.R.S32.HI R137, RZ, 0x1f, R134 ;  /* 0x0000001fff897819 */ /* 0x000fe20000011486 */
[----:B------:R-:W-:Y:S02]  /*43700*/  IMAD.MOV.U32 R170, RZ, RZ, R169 ;  /* 0x000000ffffaa7224 */ /* 0x000fe400078e00a9 */
[----:B------:R-:W-:Y:S02]  /*43710*/  IMAD.MOV.U32 R175, RZ, RZ, R174 ;  /* 0x000000ffffaf7224 */ /* 0x000fe400078e00ae */
[----:B------:R-:W-:-:S02]  /*43720*/  IMAD.MOV.U32 R169, RZ, RZ, R134 ;  /* 0x000000ffffa97224 */ /* 0x000fc400078e0086 */
[----:B------:R-:W-:Y:S01]  /*43730*/  IMAD.MOV.U32 R174, RZ, RZ, R173 ;  /* 0x000000ffffae7224 */ /* 0x000fe200078e00ad */
[----:B------:R-:W2:Y:S01]  /*43740*/  LDL.LU R134, [R1+0x57d0] ;  /* 0x0057d00001867983 */ /* 0x000ea20000300800 */
        /* <DEDUP_REMOVED lines=1361> */
[----:B------:R-:W2:Y:S04]  /*48c60*/  LDL.LU R71, [R1+0x56c4] ;  /* 0x0056c40001477983 */ /* 0x000ea80000300800 */
[----:B------:R4:W-:Y:S01]  /*48c70*/  STL.64 [R1+0x3420], R188 ;  /* 0x003420bc01007387 */ /* 0x0009e20000100a00 */
[C---:B0-----:R-:W-:Y:S02]  /*48c80*/  IADD3 R190, P4, R186.reuse, R6, RZ ;  /* 0x00000006babe7210 */ /* 0x041fe40007f9e0ff */
[C---:B-1----:R-:W-:Y:S02]  /*48c90*/  IADD3 R192, P1, R186.reuse, R0, RZ ;  /* 0x00000000bac07210 */ /* 0x042fe40007f3e0ff */
[----:B----4-:R-:W-:Y:S01]  /*48ca0*/  IADD3 R188, P2, R186, R2, RZ ;  /* 0x00000002babc7210 */ /* 0x010fe20007f5e0ff */
        /* <DEDUP_REMOVED lines=9> */
[----:B------:R-:W-:Y:S02]  /*48d40*/  IMAD.MOV.U32 R173, RZ, RZ, R172 ;  /* 0x000000ffffad7224 */ /* 0x000fe400078e00ac */
[----:B------:R-:W-:Y:S01]  /*48d50*/  IMAD.MOV.U32 R172, RZ, RZ, R171 ;  /* 0x000000ffffac7224 */ /* 0x000fe200078e00ab */
[----:B------:R0:W-:Y:S01]  /*48d60*/  STL.64 [R1+0x3418], R190 ;  /* 0x003418be01007387 */ /* 0x0001e20000100a00 */
[----:B------:R-:W-:Y:S02]  /*48d70*/  IMAD.MOV.U32 R171, RZ, RZ, R170 ;  /* 0x000000ffffab7224 */ /* 0x000fe400078e00aa */
[----:B------:R-:W-:-:S02]  /*48d80*/  IMAD.MOV.U32 R170, RZ, RZ, R169 ;  /* 0x000000ffffaa7224 */ /* 0x000fc400078e00a9 */
[----:B------:R-:W4:Y:S01]  /*48d90*/  LDL.LU R169, [R1+0x1e2c] ;  /* 0x001e2c0001a97983 */ /* 0x000f220000300800 */
[C---:B------:R-:W-:Y:S02]  /*48da0*/  IMAD.X R193, R185.reuse, 0x1, R7, P1 ;  /* 0x00000001b9c17824 */ /* 0x040fe400008e0607 */
[----:B------:R-:W-:Y:S02]  /*48db0*/  IMAD.X R189, R185, 0x1, R13, P2 ;  /* 0x00000001b9bd7824 */ /* 0x000fe400010e060d */
        /* <DEDUP_REMOVED lines=8> */
[----:B------:R-:W-:Y:S01]  /*48e40*/  IMAD.MOV.U32 R173, RZ, RZ, R172 ;  /* 0x000000ffffad7224 */ /* 0x000fe200078e00ac */
[----:B------:R1:W-:Y:S01]  /*48e50*/  STL.64 [R1+0x3410], R192 ;  /* 0x003410c001007387 */ /* 0x0003e20000100a00 */
[----:B------:R-:W-:-:S02]  /*48e60*/  IMAD.MOV.U32 R172, RZ, RZ, R171 ;  /* 0x000000ffffac7224 */ /* 0x000fc400078e00ab */
[----:B------:R-:W-:Y:S01]  /*48e70*/  IMAD.MOV.U32 R171, RZ, RZ, R170 ;  /* 0x000000ffffab7224 */ /* 0x000fe200078e00aa */
[----:B------:R3:W-:Y:S01]  /*48e80*/  STL.64 [R1+0x3408], R188 ;  /* 0x003408bc01007387 */ /* 0x0007e20000100a00 */
[----:B----4-:R-:W-:-:S03]  /*48e90*/  IMAD.MOV.U32 R170, RZ, RZ, R169 ;  /* 0x000000ffffaa7224 */ /* 0x010fc600078e00a9 */
[----:B------:R-:W4:Y:S01]  /*48ea0*/  LDL.LU R169, [R1+0x1a20] ;  /* 0x001a200001a97983 */ /* 0x000f220000300800 */
[----:B0-----:R-:W-:-:S05]  /*48eb0*/  IADD3 R190, P4, R181, R4, RZ ;  /* 0x00000004b5be7210 */ /* 0x001fca0007f9e0ff */
[C---:B------:R-:W-:Y:S01]  /*48ec0*/  IMAD.X R191, R182.reuse, 0x1, R3, P4 ;  /* 0x00000001b6bf7824 */ /* 0x040fe200020e0603 */
[C---:B-1----:R-:W-:Y:S02]  /*48ed0*/  IADD3 R192, P1, R181.reuse, R6, RZ ;  /* 0x00000006b5c07210 */ /* 0x042fe40007f3e0ff */
[C---:B---3--:R-:W-:Y:S02]  /*48ee0*/  IADD3 R188, P2, R181.reuse, R0, RZ ;  /* 0x00000000b5bc7210 */ /* 0x048fe40007f5e0ff */
[----:B------:R0:W-:Y:S01]  /*48ef0*/  STL.64 [R1+0x3400], R190 ;  /* 0x003400be01007387 */ /* 0x0001e20000100a00 */
[----:B------:R-:W-:Y:S01]  /*48f00*/  IMAD.X R193, R182, 0x1, R5, P1 ;  /* 0x00000001b6c17824 */ /* 0x000fe200008e0605 */
[----:B0-----:R-:W-:Y:S01]  /*48f10*/  IADD3 R190, P4, R181, R2, RZ ;  /* 0x00000002b5be7210 */ /* 0x001fe20007f9e0ff */
        /* <DEDUP_REMOVED lines=10> */
[----:B------:R0:W-:Y:S01]  /*48fc0*/  STL.64 [R1+0x33f8], R192 ;  /* 0x0033f8c001007387 */ /* 0x0001e20000100a00 */
[----:B------:R-:W-:Y:S02]  /*48fd0*/  IMAD.MOV.U32 R171, RZ, RZ, R170 ;  /* 0x000000ffffab7224 */ /* 0x000fe400078e00aa */
[----:B----4-:R-:W-:Y:S02]  /*48fe0*/  IMAD.MOV.U32 R170, RZ, RZ, R169 ;  /* 0x000000ffffaa7224 */ /* 0x010fe400078e00a9 */
[----:B------:R-:W3:Y:S01]  /*48ff0*/  LDL.LU R169, [R1+0x1e30] ;  /* 0x001e300001a97983 */ /* 0x000ee20000300800 */
[C---:B------:R-:W-:Y:S02]  /*49000*/  IMAD.X R189, R182.reuse, 0x1, R7, P2 ;  /* 0x00000001b6bd7824 */ /* 0x040fe400010e0607 */
[----:B------:R-:W-:-:S02]  /*49010*/  IMAD.X R191, R182, 0x1, R13, P4 ;  /* 0x00000001b6bf7824 */ /* 0x000fc400020e060d */
[----:B------:R-:W-:Y:S02]  /*49020*/  IMAD.MOV.U32 R182, RZ, RZ, R180 ;  /* 0x000000ffffb67224 */ /* 0x000fe400078e00b4 */
[----:B------:R-:W-:Y:S02]  /*49030*/  IMAD.MOV.U32 R180, RZ, RZ, R179 ;  /* 0x000000ffffb47224 */ /* 0x000fe400078e00b3 */
[----:B------:R-:W-:Y:S01]  /*49040*/  IMAD.MOV.U32 R179, RZ, RZ, R178 ;  /* 0x000000ffffb37224 */ /* 0x000fe200078e00b2 */
[----:B0-----:R-:W-:Y:S01]  /*49050*/  IADD3 R192, P1, R183, R4, RZ ;  /* 0x00000004b7c07210 */ /* 0x001fe20007f3e0ff */
[----:B------:R-:W-:Y:S02]  /*49060*/  IMAD.MOV.U32 R178, RZ, RZ, R177 ;  /* 0x000000ffffb27224 */ /* 0x000fe400078e00b1 */
[----:B------:R-:W-:Y:S02]  /*49070*/  IMAD.MOV.U32 R177, RZ, RZ, R176 ;  /* 0x000000ffffb17224 */ /* 0x000fe400078e00b0 */
[----:B------:R-:W-:Y:S01]  /*49080*/  IMAD.MOV.U32 R176, RZ, RZ, R175 ;  /* 0x000000ffffb07224 */ /* 0x000fe200078e00af */
[----:B------:R-:W-:Y:S01]  /*49090*/  SHF.R.S32.HI R56, RZ, 0x1f, R56 ;  /* 0x0000001fff387819 */ /* 0x000fe20000011438 */
[----:B------:R-:W-:-:S02]  /*490a0*/  IMAD.MOV.U32 R175, RZ, RZ, R174 ;  /* 0x000000ffffaf7224 */ /* 0x000fc400078e00ae */
[----:B------:R-:W-:Y:S02]  /*490b0*/  IMAD.MOV.U32 R174, RZ, RZ, R173 ;  /* 0x000000ffffae7224 */ /* 0x000fe400078e00ad */
[----:B------:R-:W-:Y:S02]  /*490c0*/  IMAD.MOV.U32 R173, RZ, RZ, R172 ;  /* 0x000000ffffad7224 */ /* 0x000fe400078e00ac */
[----:B------:R-:W-:Y:S02]  /*490d0*/  IMAD.MOV.U32 R172, RZ, RZ, R171 ;  /* 0x000000ffffac7224 */ /* 0x000fe400078e00ab */
[----:B------:R-:W-:Y:S01]  /*490e0*/  IMAD.X R193, R194, 0x1, R3, P1 ;  /* 0x00000001c2c17824 */ /* 0x000fe200008e0603 */
[----:B------:R0:W-:Y:S01]  /*490f0*/  STL.64 [R1+0x33f0], R188 ;  /* 0x0033f0bc01007387 */ /* 0x0001e20000100a00 */
[----:B------:R-:W-:-:S03]  /*49100*/  IMAD.MOV.U32 R171, RZ, RZ, R170 ;  /* 0x000000ffffab7224 */ /* 0x000fc600078e00aa */
[----:B------:R1:W-:Y:S01]  /*49110*/  STL.64 [R1+0x33e8], R190 ;  /* 0x0033e8be01007387 */ /* 0x0003e20000100a00 */
[C---:B0-----:R-:W-:Y:S02]  /*49120*/  IADD3 R188, P2, R183.reuse, R6, RZ ;  /* 0x00000006b7bc7210 */ /* 0x041fe40007f5e0ff */
[----:B-1----:R-:W-:-:S03]  /*49130*/  IADD3 R190, P4, R183, R0, RZ ;  /* 0x00000000b7be7210 */ /* 0x002fc60007f9e0ff */
[C---:B------:R-:W-:Y:S02]  /*49140*/  IMAD.X R189, R194.reuse, 0x1, R5, P2 ;  /* 0x00000001c2bd7824 */ /* 0x040fe400010e0605 */
[----:B------:R-:W-:Y:S01]  /*49150*/  IMAD.X R191, R194, 0x1, R7, P4 ;  /* 0x00000001c2bf7824 */ /* 0x000fe200020e0607 */
[----:B------:R-:W-:Y:S02]  /*49160*/  SHF.R.S32.HI R54, RZ, 0x1f, R55 ;  /* 0x0000001fff367819 */ /* 0x000fe40000011437 */
[----:B------:R-:W-:Y:S02]  /*49170*/  SHF.R.S32.HI R52, RZ, 0x1f, R53 ;  /* 0x0000001fff347819 */ /* 0x000fe40000011435 */
[----:B------:R-:W-:Y:S02]  /*49180*/  SHF.R.S32.HI R11, RZ, 0x1f, R51 ;  /* 0x0000001fff0b7819 */ /* 0x000fe40000011433 */
[----:B------:R-:W-:Y:S02]  /*49190*/  SHF.R.S32.HI R9, RZ, 0x1f, R63 ;  /* 0x0000001fff097819 */ /* 0x000fe4000001143f */
[----:B------:R-:W-:Y:S01]  /*491a0*/  SHF.R.S32.HI R61, RZ, 0x1f, R10 ;  /* 0x0000001fff3d7819 */ /* 0x000fe2000001140a */
[----:B---3--:R-:W-:-:S02]  /*491b0*/  IMAD.MOV.U32 R170, RZ, RZ, R169 ;  /* 0x000000ffffaa7224 */ /* 0x008fc400078e00a9 */
[----:B------:R-:W-:Y:S02]  /*491c0*/  IMAD.MOV.U32 R169, RZ, RZ, R56 ;  /* 0x000000ffffa97224 */ /* 0x000fe400078e0038 */
[----:B------:R-:W3:Y:S04]  /*491d0*/  LDL.LU R56, [R1+0x56c0] ;  /* 0x0056c00001387983 */ /* 0x000ee80000300800 */
[----:B------:R0:W-:Y:S02]  /*491e0*/  STL.64 [R1+0x33e0], R192 ;  /* 0x0033e0c001007387 */ /* 0x0001e40000100a00 */
[----:B0-----:R-:W-:Y:S01]  /*491f0*/  IADD3 R192, P1, R183, R2, RZ ;  /* 0x00000002b7c07210 */ /* 0x001fe20007f3e0ff */
        /* <DEDUP_REMOVED lines=8> */
[----:B------:R-:W-:Y:S02]  /*49280*/  IMAD.MOV.U32 R175, RZ, RZ, R174 ;  /* 0x000000ffffaf7224 */ /* 0x000fe400078e00ae */
[----:B------:R-:W-:Y:S01]  /*49290*/  IMAD.MOV.U32 R180, RZ, RZ, R179 ;  /* 0x000000ffffb47224 */ /* 0x000fe200078e00b3 */
[----:B------:R0:W-:Y:S01]  /*492a0*/  STL.64 [R1+0x33d8], R188 ;  /* 0x0033d8bc01007387 */ /* 0x0001e20000100a00 */
[----:B------:R-:W-:Y:S02]  /*492b0*/  IMAD.MOV.U32 R174, RZ, RZ, R173 ;  /* 0x000000ffffae7224 */ /* 0x000fe400078e00ad */
[----:B------:R-:W-:Y:S02]  /*492c0*/  IMAD.MOV.U32 R179, RZ, RZ, R178 ;  /* 0x000000ffffb37224 */ /* 0x000fe400078e00b2 */
[----:B------:R-:W-:Y:S02]  /*492d0*/  IMAD.MOV.U32 R173, RZ, RZ, R172 ;  /* 0x000000ffffad7224 */ /* 0x000fe400078e00ac */
[----:B------:R-:W-:-:S02]  /*492e0*/  IMAD.MOV.U32 R178, RZ, RZ, R177 ;  /* 0x000000ffffb27224 */ /* 0x000fc400078e00b1 */
[----:B------:R-:W-:Y:S02]  /*492f0*/  IMAD.MOV.U32 R172, RZ, RZ, R171 ;  /* 0x000000ffffac7224 */ /* 0x000fe400078e00ab */
[----:B------:R-:W-:Y:S01]  /*49300*/  IMAD.MOV.U32 R177, RZ, RZ, R176 ;  /* 0x000000ffffb17224 */ /* 0x000fe200078e00b0 */
[----:B0-----:R-:W-:Y:S01]  /*49310*/  IADD3 R188, P2, R184, R4, RZ ;  /* 0x00000004b8bc7210 */ /* 0x001fe20007f5e0ff */
[----:B------:R-:W-:Y:S02]  /*49320*/  IMAD.MOV.U32 R171, RZ, RZ, R170 ;  /* 0x000000ffffab7224 */ /* 0x000fe400078e00aa */
[----:B------:R-:W-:Y:S02]  /*49330*/  IMAD.MOV.U32 R176, RZ, RZ, R175 ;  /* 0x000000ffffb07224 */ /* 0x000fe400078e00af */
[----:B------:R-:W-:Y:S02]  /*49340*/  IMAD.MOV.U32 R170, RZ, RZ, R169 ;  /* 0x000000ffffaa7224 */ /* 0x000fe400078e00a9 */
[----:B------:R-:W-:-:S02]  /*49350*/  IMAD.MOV.U32 R175, RZ, RZ, R174 ;  /* 0x000000ffffaf7224 */ /* 0x000fc400078e00ae */
[----:B------:R-:W-:Y:S02]  /*49360*/  IMAD.MOV.U32 R169, RZ, RZ, R55 ;  /* 0x000000ffffa97224 */ /* 0x000fe400078e0037 */
[----:B------:R-:W-:Y:S01]  /*49370*/  IMAD.MOV.U32 R174, RZ, RZ, R173 ;  /* 0x000000ffffae7224 */ /* 0x000fe200078e00ad */
[----:B------:R-:W4:Y:S01]  /*49380*/  LDL.LU R55, [R1+0x56bc] ;  /* 0x0056bc0001377983 */ /* 0x000f220000300800 */
[----:B------:R-:W-:Y:S02]  /*49390*/  IMAD.MOV.U32 R173, RZ, RZ, R172 ;  /* 0x000000ffffad7224 */ /* 0x000fe400078e00ac */
[----:B------:R-:W-:Y:S02]  /*493a0*/  IMAD.MOV.U32 R172, RZ, RZ, R171 ;  /* 0x000000ffffac7224 */ /* 0x000fe400078e00ab */
[----:B------:R-:W-:Y:S01]  /*493b0*/  IMAD.X R189, R187, 0x1, R3, P2 ;  /* 0x00000001bbbd7824 */ /* 0x000fe200010e0603 */
[----:B------:R0:W-:Y:S01]  /*493c0*/  STL.64 [R1+0x33d0], R190 ;  /* 0x0033d0be01007387 */ /* 0x0001e20000100a00 */
[----:B------:R-:W-:-:S02]  /*493d0*/  IMAD.MOV.U32 R171, RZ, RZ, R170 ;  /* 0x000000ffffab7224 */ /* 0x000fc400078e00aa */
[----:B------:R-:W-:Y:S01]  /*493e0*/  IMAD.MOV.U32 R170, RZ, RZ, R169 ;  /* 0x000000ffffaa7224 */ /* 0x000fe200078e00a9 */
[----:B------:R1:W-:Y:S01]  /*493f0*/  STL.64 [R1+0x33c8], R192 ;  /* 0x0033c8c001007387 */ /* 0x0003e20000100a00 */
[----:B------:R-:W-:-:S03]  /*49400*/  IMAD.MOV.U32 R169, RZ, RZ, R54 ;  /* 0x000000ffffa97224 */ /* 0x000fc600078e0036 */
[----:B------:R-:W3:Y:S01]  /*49410*/  LDL.LU R54, [R1+0x56b8] ;  /* 0x0056b80001367983 */ /* 0x000ee20000300800 */
        /* <DEDUP_REMOVED lines=25> */
[----:B------:R-:W-:Y:S02]  /*495b0*/  IMAD.MOV.U32 R176, RZ, RZ, R175 ;  /* 0x000000ffffb07224 */ /* 0x000fe400078e00af */
[----:B------:R-:W-:Y:S02]  /*495c0*/  IMAD.MOV.U32 R170, RZ, RZ, R169 ;  /* 0x000000ffffaa7224 */ /* 0x000fe400078e00a9 */
[----:B------:R-:W-:Y:S02]  /*495d0*/  IMAD.MOV.U32 R175, RZ, RZ, R174 ;  /* 0x000000ffffaf7224 */ /* 0x000fe400078e00ae */
[----:B------:R-:W-:-:S02]  /*495e0*/  IMAD.MOV.U32 R169, RZ, RZ, R53 ;  /* 0x000000ffffa97224 */ /* 0x000fc400078e0035 */
[----:B------:R-:W-:Y:S01]  /*495f0*/  IMAD.MOV.U32 R174, RZ, RZ, R173 ;  /* 0x000000ffffae7224 */ /* 0x000fe200078e00ad */
[----:B------:R-:W3:Y:S01]  /*49600*/  LDL.LU R53, [R1+0x56b4] ;  /* 0x0056b40001357983 */ /* 0x000ee20000300800 */
        /* <DEDUP_REMOVED lines=1237> */
[----:B--2---:R-:W-:-:S02]  /*4e360*/  IMAD.MOV.U32 R169, RZ, RZ, R141 ;  /* 0x000000ffffa97224 */ /* 0x004fc400078e008d */
        /* <DEDUP_REMOVED lines=1452> */
[C---:B------:R-:W-:Y:S02]  /*53e30*/  IMAD.X R189, R187.reuse, 0x1, R5, P2 ;  /* 0x00000001bbbd7824 */ /* 0x040fe400010e0605 */
[----:B------:R-:W-:Y:S01]  /*53e40*/  IMAD.X R191, R187, 0x1, R7, P4 ;  /* 0x00000001bbbf7824 */ /* 0x000fe200020e0607 */
[----:B0-----:R-:W-:Y:S01]  /*53e50*/  IADD3 R192, P1, R184, R2, RZ ;  /* 0x00000002b8c07210 */ /* 0x001fe20007f3e0ff */
[----:B------:R-:W-:-:S02]  /*53e60*/  IMAD.MOV.U32 R184, RZ, RZ, R180 ;  /* 0x000000ffffb87224 */ /* 0x000fc400078e00b4 */
[----:B------:R-:W-:Y:S02]  /*53e70*/  IMAD.MOV.U32 R180, RZ, RZ, R179 ;  /* 0x000000ffffb47224 */ /* 0x000fe400078e00b3 */
[----:B------:R-:W-:Y:S02]  /*53e80*/  IMAD.MOV.U32 R179, RZ, RZ, R178 ;  /* 0x000000ffffb37224 */ /* 0x000fe400078e00b2 */
[----:B------:R-:W-:Y:S02]  /*53e90*/  IMAD.MOV.U32 R178, RZ, RZ, R177 ;  /* 0x000000ffffb27224 */ /* 0x000fe400078e00b1 */
[----:B------:R-:W-:Y:S02]  /*53ea0*/  IMAD.MOV.U32 R177, RZ, RZ, R176 ;  /* 0x000000ffffb17224 */ /* 0x000fe400078e00b0 */
[----:B------:R-:W-:Y:S02]  /*53eb0*/  IMAD.X R193, R187, 0x1, R13, P1 ;  /* 0x00000001bbc17824 */ /* 0x000fe400008e060d */
[----:B------:R-:W-:-:S02]  /*53ec0*/  IMAD.MOV.U32 R176, RZ, RZ, R175 ;  /* 0x000000ffffb07224 */ /* 0x000fc400078e00af */
[----:B------:R-:W-:Y:S02]  /*53ed0*/  IMAD.MOV.U32 R187, RZ, RZ, R180 ;  /* 0x000000ffffbb7224 */ /* 0x000fe400078e00b4 */
[----:B------:R-:W-:Y:S02]  /*53ee0*/  IMAD.MOV.U32 R175, RZ, RZ, R174 ;  /* 0x000000ffffaf7224 */ /* 0x000fe400078e00ae */
[----:B------:R-:W-:Y:S01]  /*53ef0*/  IMAD.MOV.U32 R180, RZ, RZ, R179 ;  /* 0x000000ffffb47224 */ /* 0x000fe200078e00b3 */
[----:B------:R0:W-:Y:S01]  /*53f00*/  STL.64 [R1+0x2928], R188 ;  /* 0x002928bc01007387 */ /* 0x0001e20000100a00 */
[----:B------:R-:W-:Y:S02]  /*53f10*/  IMAD.MOV.U32 R174, RZ, RZ, R173 ;  /* 0x000000ffffae7224 */ /* 0x000fe400078e00ad */
[----:B------:R-:W-:Y:S02]  /*53f20*/  IMAD.MOV.U32 R179, RZ, RZ, R178 ;  /* 0x000000ffffb37224 */ /* 0x000fe400078e00b2 */
[----:B------:R-:W-:-:S02]  /*53f30*/  IMAD.MOV.U32 R173, RZ, RZ, R172 ;  /* 0x000000ffffad7224 */ /* 0x000fc400078e00ac */
[----:B------:R-:W-:Y:S02]  /*53f40*/  IMAD.MOV.U32 R178, RZ, RZ, R177 ;  /* 0x000000ffffb27224 */ /* 0x000fe400078e00b1 */
[----:B------:R-:W-:Y:S02]  /*53f50*/  IMAD.MOV.U32 R172, RZ, RZ, R171 ;  /* 0x000000ffffac7224 */ /* 0x000fe400078e00ab */
[----:B------:R-:W-:Y:S01]  /*53f60*/  IMAD.MOV.U32 R177, RZ, RZ, R176 ;  /* 0x000000ffffb17224 */ /* 0x000fe200078e00b0 */
[----:B0-----:R-:W-:Y:S01]  /*53f70*/  IADD3 R188, P2, R186, R4, RZ ;  /* 0x00000004babc7210 */ /* 0x001fe20007f5e0ff */
[----:B------:R-:W-:Y:S02]  /*53f80*/  IMAD.MOV.U32 R171, RZ, RZ, R170 ;  /* 0x000000ffffab7224 */ /* 0x000fe400078e00aa */
[----:B------:R-:W-:Y:S02]  /*53f90*/  IMAD.MOV.U32 R176, RZ, RZ, R175 ;  /* 0x000000ffffb07224 */ /* 0x000fe400078e00af */
[----:B------:R-:W-:-:S02]  /*53fa0*/  IMAD.MOV.U32 R175, RZ, RZ, R174 ;  /* 0x000000ffffaf7224 */ /* 0x000fc400078e00ae */
[----:B------:R-:W-:Y:S02]  /*53fb0*/  IMAD.MOV.U32 R174, RZ, RZ, R173 ;  /* 0x000000ffffae7224 */ /* 0x000fe400078e00ad */
[----:B------:R-:W-:Y:S02]  /*53fc0*/  IMAD.MOV.U32 R173, RZ, RZ, R172 ;  /* 0x000000ffffad7224 */ /* 0x000fe400078e00ac */
[----:B------:R-:W-:Y:S02]  /*53fd0*/  IMAD.MOV.U32 R172, RZ, RZ, R171 ;  /* 0x000000ffffac7224 */ /* 0x000fe400078e00ab */
[----:B------:R-:W-:Y:S02]  /*53fe0*/  IMAD.X R189, R185, 0x1, R3, P2 ;  /* 0x00000001b9bd7824 */ /* 0x000fe400010e0603 */
[----:B----4-:R-:W-:Y:S02]  /*53ff0*/  IMAD.MOV.U32 R170, RZ, RZ, R169 ;  /* 0x000000ffffaa7224 */ /* 0x010fe400078e00a9 */
[----:B------:R-:W-:-:S02]  /*54000*/  IMAD.MOV.U32 R169, RZ, RZ, R55 ;  /* 0x000000ffffa97224 */ /* 0x000fc400078e0037 */
[----:B------:R-:W3:Y:S01]  /*54010*/  LDL.LU R55, [R1+0x549c] ;  /* 0x00549c0001377983 */ /* 0x000ee20000300800 */
[----:B------:R-:W-:Y:S02]  /*54020*/  IMAD.MOV.U32 R171, RZ, RZ, R170 ;  /* 0x000000ffffab7224 */ /* 0x000fe400078e00aa */
[----:B------:R-:W-:Y:S01]  /*54030*/  IMAD.MOV.U32 R170, RZ, RZ, R169 ;  /* 0x000000ffffaa7224 */ /* 0x000fe200078e00a9 */
[----:B------:R0:W-:Y:S01]  /*54040*/  STL.64 [R1+0x2920], R190 ;  /* 0x002920be01007387 */ /* 0x0001e20000100a00 */
[----:B------:R-:W-:-:S03]  /*54050*/  IMAD.MOV.U32 R169, RZ, RZ, R56 ;  /* 0x000000ffffa97224 */ /* 0x000fc600078e0038 */
[----:B------:R1:W-:Y:S04]  /*54060*/  STL.64 [R1+0x2918], R192 ;  /* 0x002918c001007387 */ /* 0x0003e80000100a00 */
[----:B------:R-:W4:Y:S01]  /*54070*/  LDL.LU R56, [R1+0x5498] ;  /* 0x0054980001387983 */ /* 0x000f220000300800 */
        /* <DEDUP_REMOVED lines=110> */
[----:B------:R-:W4:Y:S01]  /*54760*/  LDL.LU R63, [R1+0x5484] ;  /* 0x00548400013f7983 */ /* 0x000f220000300800 */
        /* <DEDUP_REMOVED lines=2491> */
[----:B-1----:R-:W-:-:S03]  /*5e320*/  IADD3 R190, P4, R181, R0, RZ ;  /* 0x00000000b5be7210 */ /* 0x002fc60007f9e0ff */
[----:B------:R-:W-:Y:S01]  /*5e330*/  IMAD.X R189, R182, 0x1, R5, P2 ;  /* 0x00000001b6bd7824 */ /* 0x000fe200010e0605 */
[----:B---3--:R-:W-:Y:S01]  /*5e340*/  IADD3 R192, P1, R181, R2, RZ ;  /* 0x00000002b5c07210 */ /* 0x008fe20007f3e0ff */
[----:B------:R-:W-:Y:S02]  /*5e350*/  IMAD.MOV.U32 R181, RZ, RZ, R180 ;  /* 0x000000ffffb57224 */ /* 0x000fe400078e00b4 */
[----:B------:R-:W-:Y:S02]  /*5e360*/  IMAD.MOV.U32 R180, RZ, RZ, R179 ;  /* 0x000000ffffb47224 */ /* 0x000fe400078e00b3 */
[----:B------:R-:W-:Y:S02]  /*5e370*/  IMAD.MOV.U32 R179, RZ, RZ, R178 ;  /* 0x000000ffffb37224 */ /* 0x000fe400078e00b2 */
[----:B------:R-:W-:Y:S02]  /*5e380*/  IMAD.MOV.U32 R178, RZ, RZ, R177 ;  /* 0x000000ffffb27224 */ /* 0x000fe400078e00b1 */
[----:B------:R-:W-:-:S02]  /*5e390*/  IMAD.MOV.U32 R177, RZ, RZ, R176 ;  /* 0x000000ffffb17224 */ /* 0x000fc400078e00b0 */
[C---:B------:R-:W-:Y:S02]  /*5e3a0*/  IMAD.X R191, R182.reuse, 0x1, R7, P4 ;  /* 0x00000001b6bf7824 */ /* 0x040fe400020e0607 */
[----:B------:R-:W-:Y:S02]  /*5e3b0*/  IMAD.X R193, R182, 0x1, R13, P1 ;  /* 0x00000001b6c17824 */ /* 0x000fe400008e060d */
        /* <DEDUP_REMOVED lines=17> */
[----:B------:R-:W-:Y:S01]  /*5e4d0*/  IMAD.MOV.U32 R174, RZ, RZ, R173 ;  /* 0x000000ffffae7224 */ /* 0x000fe200078e00ad */
[----:B------:R-:W3:Y:S01]  /*5e4e0*/  LDL.LU R73, [R1+0x528c] ;  /* 0x00528c0001497983 */ /* 0x000ee20000300800 */
        /* <DEDUP_REMOVED lines=9> */
[----:B------:R-:W3:Y:S04]  /*5e580*/  LDL.LU R72, [R1+0x5288] ;  /* 0x0052880001487983 */ /* 0x000ee80000300800 */
[----:B------:R4:W-:Y:S01]  /*5e590*/  STL.64 [R1+0x1fc0], R188 ;  /* 0x001fc0bc01007387 */ /* 0x0009e20000100a00 */
[C---:B0-----:R-:W-:Y:S02]  /*5e5a0*/  IADD3 R190, P4, R183.reuse, R6, RZ ;  /* 0x00000006b7be7210 */ /* 0x041fe40007f9e0ff */
[----:B-1----:R-:W-:-:S03]  /*5e5b0*/  IADD3 R192, P1, R183, R0, RZ ;  /* 0x00000000b7c07210 */ /* 0x002fc60007f3e0ff */
[----:B------:R-:W-:Y:S01]  /*5e5c0*/  IMAD.X R191, R194, 0x1, R5, P4 ;  /* 0x00000001c2bf7824 */ /* 0x000fe200020e0605 */
[----:B----4-:R-:W-:Y:S01]  /*5e5d0*/  IADD3 R188, P2, R183, R2, RZ ;  /* 0x00000002b7bc7210 */ /* 0x010fe20007f5e0ff */
[----:B------:R-:W-:Y:S02]  /*5e5e0*/  IMAD.MOV.U32 R183, RZ, RZ, R180 ;  /* 0x000000ffffb77224 */ /* 0x000fe400078e00b4 */
        /* <DEDUP_REMOVED lines=65> */
[----:B------:R-:W-:Y:S02]  /*5ea00*/  IMAD.MOV.U32 R160, RZ, RZ, R69 ;  /* 0x000000ffffa07224 */ /* 0x000fe400078e0045 */
[----:B------:R-:W-:Y:S01]  /*5ea10*/  IMAD.MOV.U32 R173, RZ, RZ, R172 ;  /* 0x000000ffffad7224 */ /* 0x000fe200078e00ac */
[----:B------:R-:W3:Y:S01]  /*5ea20*/  LDL.LU R69, [R1+0x527c] ;  /* 0x00527c0001457983 */ /* 0x000ee20000300800 */
[----:B------:R-:W-:Y:S02]  /*5ea30*/  IMAD.X R193, R185, 0x1, R3, P1 ;  /* 0x00000001b9c17824 */ /* 0x000fe400008e0603 */
[----:B------:R-:W-:Y:S01]  /*5ea40*/  IMAD.MOV.U32 R172, RZ, RZ, R171 ;  /* 0x000000ffffac7224 */ /* 0x000fe200078e00ab */
[----:B------:R0:W-:Y:S01]  /*5ea50*/  STL.64 [R1+0x1f90], R188 ;  /* 0x001f90bc01007387 */ /* 0x0001e20000100a00 */
[----:B------:R-:W-:-:S02]  /*5ea60*/  IMAD.MOV.U32 R171, RZ, RZ, R170 ;  /* 0x000000ffffab7224 */ /* 0x000fc400078e00aa */
[----:B------:R-:W-:Y:S01]  /*5ea70*/  IMAD.MOV.U32 R170, RZ, RZ, R68 ;  /* 0x000000ffffaa7224 */ /* 0x000fe200078e0044 */
[----:B------:R1:W-:Y:S04]  /*5ea80*/  STL.64 [R1+0x1f88], R190 ;  /* 0x001f88be01007387 */ /* 0x0003e80000100a00 */
        /* <DEDUP_REMOVED lines=33> */
[----:B------:R-:W4:Y:S01]  /*5eca0*/  LDL.LU R67, [R1+0x5274] ;  /* 0x0052740001437983 */ /* 0x000f220000300800 */
[----:B------:R-:W-:Y:S02]  /*5ecb0*/  IMAD.X R189, R182, 0x1, R3, P2 ;  /* 0x00000001b6bd7824 */ /* 0x000fe400010e0603 */
[----:B------:R-:W-:Y:S01]  /*5ecc0*/  IMAD.MOV.U32 R171, RZ, RZ, R170 ;  /* 0x000000ffffab7224 */ /* 0x000fe200078e00aa */
[----:B------:R0:W-:Y:S01]  /*5ecd0*/  STL.64 [R1+0x1f70], R190 ;  /* 0x001f70be01007387 */ /* 0x0001e20000100a00 */
[----:B------:R-:W-:-:S02]  /*5ece0*/  IMAD.MOV.U32 R170, RZ, RZ, R158 ;  /* 0x000000ffffaa7224 */ /* 0x000fc400078e009e */
[----:B------:R-:W-:Y:S01]  /*5ecf0*/  IMAD.MOV.U32 R158, RZ, RZ, R66 ;  /* 0x000000ffff9e7224 */ /* 0x000fe200078e0042 */
        /* <DEDUP_REMOVED lines=32> */
[----:B------:R-:W-:Y:S01]  /*5ef00*/  IMAD.MOV.U32 R172, RZ, RZ, R171 ;  /* 0x000000ffffac7224 */ /* 0x000fe200078e00ab */
[----:B------:R-:W3:Y:S01]  /*5ef10*/  LDL.LU R65, [R1+0x526c] ;  /* 0x00526c0001417983 */ /* 0x000ee20000300800 */
[----:B------:R-:W-:Y:S02]  /*5ef20*/  IMAD.X R191, R194, 0x1, R3, P4 ;  /* 0x00000001c2bf7824 */ /* 0x000fe400020e0603 */
[----:B------:R-:W-:Y:S01]  /*5ef30*/  IMAD.MOV.U32 R171, RZ, RZ, R170 ;  /* 0x000000ffffab7224 */ /* 0x000fe200078e00aa */
[----:B------:R0:W-:Y:S01]  /*5ef40*/  STL.64 [R1+0x1f50], R192 ;  /* 0x001f50c001007387 */ /* 0x0001e20000100a00 */
[----:B------:R-:W-:Y:S02]  /*5ef50*/  IMAD.MOV.U32 R170, RZ, RZ, R154 ;  /* 0x000000ffffaa7224 */ /* 0x000fe400078e009a */
        /* <DEDUP_REMOVED lines=34> */
[----:B------:R-:W4:Y:S01]  /*5f180*/  LDL.LU R63, [R1+0x5264] ;  /* 0x00526400013f7983 */ /* 0x000f220000300800 */
[----:B------:R-:W-:Y:S02]  /*5f190*/  IMAD.X R193, R187, 0x1, R3, P1 ;  /* 0x00000001bbc17824 */ /* 0x000fe400008e0603 */
[----:B------:R-:W-:Y:S01]  /*5f1a0*/  IMAD.MOV.U32 R171, RZ, RZ, R170 ;  /* 0x000000ffffab7224 */ /* 0x000fe200078e00aa */
[----:B------:R0:W-:Y:S01]  /*5f1b0*/  STL.64 [R1+0x1f30], R188 ;  /* 0x001f30bc01007387 */ /* 0x0001e20000100a00 */
[----:B------:R-:W-:Y:S02]  /*5f1c0*/  IMAD.MOV.U32 R170, RZ, RZ, R161 ;  /* 0x000000ffffaa7224 */ /* 0x000fe400078e00a1 */
        /* <DEDUP_REMOVED lines=32> */
[----:B------:R-:W-:Y:S01]  /*5f3d0*/  IMAD.MOV.U32 R173, RZ, RZ, R172 ;  /* 0x000000ffffad7224 */ /* 0x000fe200078e00ac */
[----:B------:R-:W3:Y:S01]  /*5f3e0*/  LDL.LU R61, [R1+0x525c] ;  /* 0x00525c00013d7983 */ /* 0x000ee20000300800 */
[----:B------:R-:W-:-:S02]  /*5f3f0*/  IMAD.MOV.U32 R172, RZ, RZ, R171 ;  /* 0x000000ffffac7224 */ /* 0x000fc400078e00ab */
        /* <DEDUP_REMOVED lines=21> */
[----:B------:R-:W-:Y:S01]  /*5f550*/  IMAD.MOV.U32 R173, RZ, RZ, R172 ;  /* 0x000000ffffad7224 */ /* 0x000fe200078e00ac */
[----:B0-----:R-:W-:Y:S01]  /*5f560*/  IADD3 R190, P4, R180, R4, RZ ;  /* 0x00000004b4be7210 */ /* 0x001fe20007f9e0ff */
[----:B------:R-:W-:Y:S02]  /*5f570*/  IMAD.MOV.U32 R172, RZ, RZ, R171 ;  /* 0x000000ffffac7224 */ /* 0x000fe400078e00ab */
[----:B------:R-:W-:-:S02]  /*5f580*/  IMAD.X R193, R185, 0x1, R7, P1 ;  /* 0x00000001b9c17824 */ /* 0x000fc400008e0607 */
[----:B------:R-:W-:Y:S02]  /*5f590*/  IMAD.MOV.U32 R171, RZ, RZ, R170 ;  /* 0x000000ffffab7224 */ /* 0x000fe400078e00aa */
[----:B------:R-:W-:Y:S02]  /*5f5a0*/  IMAD.X R189, R185, 0x1, R13, P2 ;  /* 0x00000001b9bd7824 */ /* 0x000fe400010e060d */
[----:B------:R-:W-:Y:S02]  /*5f5b0*/  IMAD.MOV.U32 R170, RZ, RZ, R168 ;  /* 0x000000ffffaa7224 */ /* 0x000fe400078e00a8 */
[----:B------:R-:W-:Y:S02]  /*5f5c0*/  IMAD.X R191, R182, 0x1, R3, P4 ;  /* 0x00000001b6bf7824 */ /* 0x000fe400020e0603 */
[----:B------:R-:W-:Y:S02]  /*5f5d0*/  IMAD.MOV.U32 R168, RZ, RZ, R59 ;  /* 0x000000ffffa87224 */ /* 0x000fe400078e003b */
[----:B------:R-:W4:Y:S04]  /*5f5e0*/  LDL.LU R59, [R1+0x5254] ;  /* 0x00525400013b7983 */ /* 0x000f280000300800 */
[----:B------:R0:W-:Y:S04]  /*5f5f0*/  STL.64 [R1+0x1ef0], R192 ;  /* 0x001ef0c001007387 */ /* 0x0001e80000100a00 */
[----:B------:R1:W-:Y:S04]  /*5f600*/  STL.64 [R1+0x1ee8], R188 ;  /* 0x001ee8bc01007387 */ /* 0x0003e80000100a00 */
[----:B------:R2:W-:Y:S01]  /*5f610*/  STL.64 [R1+0x1ee0], R190 ;  /* 0x001ee0be01007387 */ /* 0x0005e20000100a00 */
[----:B0-----:R-:W-:-:S02]  /*5f620*/  IADD3 R192, P1, R180, R6, RZ ;  /* 0x00000006b4c07210 */ /* 0x001fc40007f3e0ff */
[C---:B-1----:R-:W-:Y:S02]  /*5f630*/  IADD3 R188, P2, R180.reuse, R0, RZ ;  /* 0x00000000b4bc7210 */ /* 0x042fe40007f5e0ff */
[----:B--2---:R-:W-:Y:S01]  /*5f640*/  IADD3 R190, P4, R180, R2, RZ ;  /* 0x00000002b4be7210 */ /* 0x004fe20007f9e0ff */
[----:B------:R-:W-:Y:S02]  /*5f650*/  IMAD.MOV.U32 R180, RZ, RZ, R179 ;  /* 0x000000ffffb47224 */ /* 0x000fe400078e00b3 */
[----:B------:R-:W-:Y:S02]  /*5f660*/  IMAD.MOV.U32 R179, RZ, RZ, R178 ;  /* 0x000000ffffb37224 */ /* 0x000fe400078e00b2 */
[----:B------:R-:W-:Y:S02]  /*5f670*/  IMAD.MOV.U32 R178, RZ, RZ, R177 ;  /* 0x000000ffffb27224 */ /* 0x000fe400078e00b1 */
[----:B------:R-:W-:Y:S02]  /*5f680*/  IMAD.X R193, R182, 0x1, R5, P1 ;  /* 0x00000001b6c17824 */ /* 0x000fe400008e0605 */
        /* <DEDUP_REMOVED lines=10> */
[----:B------:R-:W-:Y:S01]  /*5f730*/  IMAD.MOV.U32 R178, RZ, RZ, R177 ;  /* 0x000000ffffb27224 */ /* 0x000fe200078e00b1 */
[----:B------:R0:W-:Y:S01]  /*5f740*/  STL.64 [R1+0x1ed8], R192 ;  /* 0x001ed8c001007387 */ /* 0x0001e20000100a00 */
[----:B------:R-:W-:Y:S02]  /*5f750*/  IMAD.MOV.U32 R172, RZ, RZ, R171 ;  /* 0x000000ffffac7224 */ /* 0x000fe400078e00ab */
[----:B------:R-:W-:-:S02]  /*5f760*/  IMAD.MOV.U32 R177, RZ, RZ, R176 ;  /* 0x000000ffffb17224 */ /* 0x000fc400078e00b0 */
[----:B------:R-:W-:Y:S02]  /*5f770*/  IMAD.MOV.U32 R171, RZ, RZ, R170 ;  /* 0x000000ffffab7224 */ /* 0x000fe400078e00aa */
[----:B------:R-:W-:Y:S02]  /*5f780*/  IMAD.MOV.U32 R176, RZ, RZ, R175 ;  /* 0x000000ffffb07224 */ /* 0x000fe400078e00af */
[----:B------:R-:W-:Y:S02]  /*5f790*/  IMAD.MOV.U32 R170, RZ, RZ, R166 ;  /* 0x000000ffffaa7224 */ /* 0x000fe400078e00a6 */
[----:B------:R-:W-:Y:S01]  /*5f7a0*/  IMAD.MOV.U32 R175, RZ, RZ, R174 ;  /* 0x000000ffffaf7224 */ /* 0x000fe200078e00ae */
[----:B0-----:R-:W-:Y:S01]  /*5f7b0*/  IADD3 R192, P1, R181, R4, RZ ;  /* 0x00000004b5c07210 */ /* 0x001fe20007f3e0ff */
[----:B------:R-:W-:Y:S02]  /*5f7c0*/  IMAD.MOV.U32 R166, RZ, RZ, R58 ;  /* 0x000000ffffa67224 */ /* 0x000fe400078e003a */
[----:B------:R-:W-:-:S02]  /*5f7d0*/  IMAD.MOV.U32 R174, RZ, RZ, R173 ;  /* 0x000000ffffae7224 */ /* 0x000fc400078e00ad */
[----:B------:R-:W-:Y:S02]  /*5f7e0*/  IMAD.MOV.U32 R173, RZ, RZ, R172 ;  /* 0x000000ffffad7224 */ /* 0x000fe400078e00ac */
[----:B------:R-:W-:Y:S02]  /*5f7f0*/  IMAD.MOV.U32 R185, RZ, RZ, R184 ;  /* 0x000000ffffb97224 */ /* 0x000fe400078e00b8 */
[----:B------:R-:W-:Y:S02]  /*5f800*/  IMAD.MOV.U32 R172, RZ, RZ, R171 ;  /* 0x000000ffffac7224 */ /* 0x000fe400078e00ab */
[----:B------:R-:W-:Y:S01]  /*5f810*/  IMAD.MOV.U32 R184, RZ, RZ, R167 ;  /* 0x000000ffffb87224 */ /* 0x000fe200078e00a7 */
[----:B------:R-:W-:Y:S01]  /*5f820*/  SHF.R.S32.HI R167, RZ, 0x1f, R58 ;  /* 0x0000001fffa77819 */ /* 0x000fe2000001143a */
[----:B------:R-:W-:Y:S01]  /*5f830*/  IMAD.MOV.U32 R171, RZ, RZ, R170 ;  /* 0x000000ffffab7224 */ /* 0x000fe200078e00aa */
[----:B------:R-:W4:Y:S01]  /*5f840*/  LDL.LU R58, [R1+0x5250] ;  /* 0x00525000013a7983 */ /* 0x000f220000300800 */
[----:B------:R-:W-:-:S02]  /*5f850*/  IMAD.MOV.U32 R170, RZ, RZ, R166 ;  /* 0x000000ffffaa7224 */ /* 0x000fc400078e00a6 */
        /* <DEDUP_REMOVED lines=11> */
[----:B------:R-:W-:Y:S01]  /*5f910*/  IADD3 R192, P1, R181, R2, RZ ;  /* 0x00000002b5c07210 */ /* 0x000fe20007f3e0ff */
        /* <DEDUP_REMOVED lines=38> */
[----:B-1----:R-:W-:Y:S01]  /*5fb80*/  IADD3 R192, P1, R183, R0, RZ ;  /* 0x00000000b7c07210 */ /* 0x002fe20007f3e0ff */
        /* <DEDUP_REMOVED lines=110> */
[----:B------:R-:W2:Y:S01]  /*60270*/  LDL.LU R50, [R1+0x5230] ;  /* 0x0052300001327983 */ /* 0x000ea20000300800 */
[----:B------:R-:W-:Y:S02]  /*60280*/  IMAD.X R189, R194, 0x1, R3, P2 ;  /* 0x00000001c2bd7824 */ /* 0x000fe400010e0603 */
[----:B------:R-:W-:Y:S01]  /*60290*/  IMAD.MOV.U32 R171, RZ, RZ, R170 ;  /* 0x000000ffffab7224 */ /* 0x000fe200078e00aa */
[----:B------:R0:W-:Y:S01]  /*602a0*/  STL.64 [R1+0x1e50], R190 ;  /* 0x001e50be01007387 */ /* 0x0001e20000100a00 */
[----:B------:R-:W-:-:S02]  /*602b0*/  IMAD.MOV.U32 R170, RZ, RZ, R159 ;  /* 0x000000ffffaa7224 */ /* 0x000fc400078e009f */
[----:B------:R-:W-:Y:S01]  /*602c0*/  IMAD.MOV.U32 R159, RZ, RZ, R49 ;  /* 0x000000ffff9f7224 */ /* 0x000fe200078e0031 */
[----:B------:R1:W-:Y:S04]  /*602d0*/  STL.64 [R1+0x1e48], R192 ;  /* 0x001e48c001007387 */ /* 0x0003e80000100a00 */
[----:B------:R-:W3:Y:S04]  /*602e0*/  LDL.LU R49, [R1+0x522c] ;  /* 0x00522c0001317983 */ /* 0x000ee80000300800 */
[----:B------:R1:W-:Y:S01]  /*602f0*/  STL.64 [R1+0x1e40], R188 ;  /* 0x001e40bc01007387 */ /* 0x0003e20000100a00 */
[----:B0-----:R-:W-:-:S02]  /*60300*/  IADD3 R190, P4, R181, R6, RZ ;  /* 0x00000006b5be7210 */ /* 0x001fc40007f9e0ff */
        /* <DEDUP_REMOVED lines=25> */
[----:B------:R-:W-:Y:S01]  /*604a0*/  IMAD.MOV.U32 R174, RZ, RZ, R173 ;  /* 0x000000ffffae7224 */ /* 0x000fe200078e00ad */
[----:B------:R-:W3:Y:S01]  /*604b0*/  LDL.LU R48, [R1+0x5228] ;  /* 0x0052280001307983 */ /* 0x000ee20000300800 */
[----:B------:R-:W-:Y:S02]  /*604c0*/  IMAD.X R193, R194, 0x1, R7, P1 ;  /* 0x00000001c2c17824 */ /* 0x000fe400008e0607 */
[----:B------:R-:W-:-:S02]  /*604d0*/  IMAD.MOV.U32 R173, RZ, RZ, R172 ;  /* 0x000000ffffad7224 */ /* 0x000fc400078e00ac */
[----:B------:R-:W-:Y:S02]  /*604e0*/  IMAD.X R189, R194, 0x1, R13, P2 ;  /* 0x00000001c2bd7824 */ /* 0x000fe400010e060d */
[----:B------:R-:W-:Y:S02]  /*604f0*/  IMAD.MOV.U32 R172, RZ, RZ, R171 ;  /* 0x000000ffffac7224 */ /* 0x000fe400078e00ab */
        /* <DEDUP_REMOVED lines=8> */
[----:B------:R-:W4:Y:S04]  /*60580*/  LDL.LU R47, [R1+0x5224] ;  /* 0x00522400012f7983 */ /* 0x000f280000300800 */
[----:B------:R1:W-:Y:S01]  /*60590*/  STL.64 [R1+0x1e20], R190 ;  /* 0x001e20be01007387 */ /* 0x0003e20000100a00 */
[C---:B0-----:R-:W-:Y:S02]  /*605a0*/  IADD3 R192, P1, R183.reuse, R6, RZ ;  /* 0x00000006b7c07210 */ /* 0x041fe40007f3e0ff */
[C---:B-1----:R-:W-:Y:S02]  /*605b0*/  IADD3 R188, P2, R183.reuse, R0, RZ ;  /* 0x00000000b7bc7210 */ /* 0x042fe40007f5e0ff */
[----:B------:R-:W-:Y:S01]  /*605c0*/  IADD3 R190, P4, R183, R2, RZ ;  /* 0x00000002b7be7210 */ /* 0x000fe20007f9e0ff */
        /* <DEDUP_REMOVED lines=14> */
[----:B------:R-:W-:Y:S02]  /*606b0*/  IMAD.X R189, R187, 0x1, R7, P2 ;  /* 0x00000001bbbd7824 */ /* 0x000fe400010e0607 */
[----:B------:R-:W-:Y:S02]  /*606c0*/  IMAD.MOV.U32 R168, RZ, RZ, R165 ;  /* 0x000000ffffa87224 */ /* 0x000fe400078e00a5 */
[----:B------:R-:W-:Y:S01]  /*606d0*/  IMAD.MOV.U32 R195, RZ, RZ, R180 ;  /* 0x000000ffffc37224 */ /* 0x000fe200078e00b4 */
[----:B------:R0:W-:Y:S01]  /*606e0*/  STL.64 [R1+0x1e18], R192 ;  /* 0x001e18c001007387 */ /* 0x0001e20000100a00 */
[----:B------:R-:W-:Y:S02]  /*606f0*/  IMAD.MOV.U32 R165, RZ, RZ, R160 ;  /* 0x000000ffffa57224 */ /* 0x000fe400078e00a0 */
[----:B------:R-:W-:-:S02]  /*60700*/  IMAD.MOV.U32 R180, RZ, RZ, R179 ;  /* 0x000000ffffb47224 */ /* 0x000fc400078e00b3 */
[----:B------:R-:W-:Y:S02]  /*60710*/  IMAD.MOV.U32 R160, RZ, RZ, R46 ;  /* 0x000000ffffa07224 */ /* 0x000fe400078e002e */
[----:B------:R-:W-:Y:S01]  /*60720*/  IMAD.MOV.U32 R179, RZ, RZ, R178 ;  /* 0x000000ffffb37224 */ /* 0x000fe200078e00b2 */
[----:B------:R-:W4:Y:S01]  /*60730*/  LDL.LU R46, [R1+0x5220] ;  /* 0x00522000012e7983 */ /* 0x000f220000300800 */
[----:B------:R-:W-:Y:S02]  /*60740*/  IMAD.MOV.U32 R178, RZ, RZ, R177 ;  /* 0x000000ffffb27224 */ /* 0x000fe400078e00b1 */
[----:B------:R-:W-:Y:S01]  /*60750*/  IMAD.MOV.U32 R177, RZ, RZ, R176 ;  /* 0x000000ffffb17224 */ /* 0x000fe200078e00b0 */
[----:B0-----:R-:W-:Y:S01]  /*60760*/  IADD3 R192, P1, R186, R4, RZ ;  /* 0x00000004bac07210 */ /* 0x001fe20007f3e0ff */
[----:B------:R0:W-:Y:S01]  /*60770*/  STL.64 [R1+0x1e10], R188 ;  /* 0x001e10bc01007387 */ /* 0x0001e20000100a00 */
[----:B------:R-:W-:Y:S02]  /*60780*/  IMAD.MOV.U32 R176, RZ, RZ, R175 ;  /* 0x000000ffffb07224 */ /* 0x000fe400078e00af */
[----:B------:R-:W-:-:S02]  /*60790*/  IMAD.MOV.U32 R175, RZ, RZ, R174 ;  /* 0x000000ffffaf7224 */ /* 0x000fc400078e00ae */
[----:B------:R-:W-:Y:S02]  /*607a0*/  IMAD.X R191, R187, 0x1, R13, P4 ;  /* 0x00000001bbbf7824 */ /* 0x000fe400020e060d */
[----:B------:R-:W-:Y:S02]  /*607b0*/  IMAD.MOV.U32 R174, RZ, RZ, R173 ;  /* 0x000000ffffae7224 */ /* 0x000fe400078e00ad */
[----:B------:R-:W-:Y:S01]  /*607c0*/  IMAD.X R193, R185, 0x1, R3, P1 ;  /* 0x00000001b9c17824 */ /* 0x000fe200008e0603 */
[----:B0-----:R-:W-:Y:S01]  /*607d0*/  IADD3 R188, P2, R186, R6, RZ ;  /* 0x00000006babc7210 */ /* 0x001fe20007f5e0ff */
[----:B------:R-:W-:Y:S02]  /*607e0*/  IMAD.MOV.U32 R173, RZ, RZ, R171 ;  /* 0x000000ffffad7224 */ /* 0x000fe400078e00ab */
[----:B------:R-:W-:Y:S02]  /*607f0*/  IMAD.MOV.U32 R171, RZ, RZ, R170 ;  /* 0x000000ffffab7224 */ /* 0x000fe400078e00aa */
[----:B------:R-:W-:-:S02]  /*60800*/  IMAD.MOV.U32 R170, RZ, RZ, R169 ;  /* 0x000000ffffaa7224 */ /* 0x000fc400078e00a9 */
[----:B------:R-:W-:Y:S01]  /*60810*/  IMAD.X R189, R185, 0x1, R5, P2 ;  /* 0x00000001b9bd7824 */ /* 0x000fe200010e0605 */
[----:B------:R0:W-:Y:S01]  /*60820*/  STL.64 [R1+0x1e08], R190 ;  /* 0x001e08be01007387 */ /* 0x0001e20000100a00 */
[----:B------:R-:W-:Y:S02]  /*60830*/  IMAD.MOV.U32 R169, RZ, RZ, R166 ;  /* 0x000000ffffa97224 */ /* 0x000fe400078e00a6 */
[----:B------:R-:W-:Y:S01]  /*60840*/  IMAD.MOV.U32 R166, RZ, RZ, R162 ;  /* 0x000000ffffa67224 */ /* 0x000fe200078e00a2 */
[----:B------:R-:W-:Y:S01]  /*60850*/  STL.64 [R1+0x1e00], R192 ;  /* 0x001e00c001007387 */ /* 0x000fe20000100a00 */
[----:B------:R-:W-:-:S03]  /*60860*/  IMAD.MOV.U32 R162, RZ, RZ, R45 ;  /* 0x000000ffffa27224 */ /* 0x000fc600078e002d */
[----:B------:R-:W2:Y:S04]  /*60870*/  LDL.LU R45, [R1+0x521c] ;  /* 0x00521c00012d7983 */ /* 0x000ea80000300800 */
[----:B------:R1:W-:Y:S01]  /*60880*/  STL.64 [R1+0x1df8], R188 ;  /* 0x001df8bc01007387 */ /* 0x0003e20000100a00 */
[C---:B0-----:R-:W-:Y:S02]  /*60890*/  IADD3 R190, P4, R186.reuse, R0, RZ ;  /* 0x00000000babe7210 */ /* 0x041fe40007f9e0ff */
[----:B------:R-:W-:Y:S01]  /*608a0*/  IADD3 R186, P1, R186, R2, RZ ;  /* 0x00000002baba7210 */ /* 0x000fe20007f3e0ff */
[----:B-1----:R-:W-:Y:S02]  /*608b0*/  IMAD.MOV.U32 R189, RZ, RZ, R180 ;  /* 0x000000ffffbd7224 */ /* 0x002fe400078e00b4 */
        /* <DEDUP_REMOVED lines=14> */
[----:B------:R-:W-:Y:S01]  /*609a0*/  IADD3 R192, P2, R184, R4, RZ ;  /* 0x00000004b8c07210 */ /* 0x000fe20007f5e0ff */
[----:B------:R-:W-:Y:S02]  /*609b0*/  IMAD.MOV.U32 R166, RZ, RZ, R162 ;  /* 0x000000ffffa67224 */ /* 0x000fe400078e00a2 */
[----:B------:R-:W-:Y:S02]  /*609c0*/  IMAD.X R187, R185, 0x1, R13, P1 ;  /* 0x00000001b9bb7824 */ /* 0x000fe400008e060d */
[----:B------:R-:W-:Y:S02]  /*609d0*/  IMAD.MOV.U32 R178, RZ, RZ, R177 ;  /* 0x000000ffffb27224 */ /* 0x000fe400078e00b1 */
[----:B------:R-:W-:Y:S02]  /*609e0*/  IMAD.MOV.U32 R162, RZ, RZ, R44 ;  /* 0x000000ffffa27224 */ /* 0x000fe400078e002c */
[----:B------:R-:W-:Y:S01]  /*609f0*/  IMAD.MOV.U32 R177, RZ, RZ, R176 ;  /* 0x000000ffffb17224 */ /* 0x000fe200078e00b0 */
[----:B------:R-:W2:Y:S01]  /*60a00*/  LDL.LU R44, [R1+0x5218] ;  /* 0x00521800012c7983 */ /* 0x000ea20000300800 */
[----:B------:R-:W-:-:S02]  /*60a10*/  IMAD.MOV.U32 R176, RZ, RZ, R175 ;  /* 0x000000ffffb07224 */ /* 0x000fc400078e00af */
[----:B------:R-:W-:Y:S01]  /*60a20*/  IMAD.MOV.U32 R188, RZ, RZ, R180 ;  /* 0x000000ffffbc7224 */ /* 0x000fe200078e00b4 */
[----:B------:R0:W-:Y:S01]  /*60a30*/  STL.64 [R1+0x1df0], R190 ;  /* 0x001df0be01007387 */ /* 0x0001e20000100a00 */
[----:B------:R-:W-:Y:S02]  /*60a40*/  IMAD.MOV.U32 R175, RZ, RZ, R174 ;  /* 0x000000ffffaf7224 */ /* 0x000fe400078e00ae */
[----:B------:R-:W-:Y:S01]  /*60a50*/  IMAD.MOV.U32 R180, RZ, RZ, R179 ;  /* 0x000000ffffb47224 */ /* 0x000fe200078e00b3 */
[----:B------:R1:W-:Y:S01]  /*60a60*/  STL.64 [R1+0x1de8], R186 ;  /* 0x001de8ba01007387 */ /* 0x0003e20000100a00 */
[----:B------:R-:W-:Y:S02]  /*60a70*/  IMAD.MOV.U32 R174, RZ, RZ, R173 ;  /* 0x000000ffffae7224 */ /* 0x000fe400078e00ad */
[----:B------:R-:W-:Y:S02]  /*60a80*/  IMAD.MOV.U32 R179, RZ, RZ, R178 ;  /* 0x000000ffffb37224 */ /* 0x000fe400078e00b2 */
[----:B------:R-:W-:-:S02]  /*60a90*/  IMAD.MOV.U32 R173, RZ, RZ, R170 ;  /* 0x000000ffffad7224 */ /* 0x000fc400078e00aa */
[----:B------:R-:W-:Y:S01]  /*60aa0*/  IMAD.MOV.U32 R178, RZ, RZ, R177 ;  /* 0x000000ffffb27224 */ /* 0x000fe200078e00b1 */
[----:B0-----:R-:W-:Y:S01]  /*60ab0*/  IADD3 R190, P4, R184, R6, RZ ;  /* 0x00000006b8be7210 */ /* 0x001fe20007f9e0ff */
[----:B------:R-:W-:Y:S02]  /*60ac0*/  IMAD.MOV.U32 R170, RZ, RZ, R169 ;  /* 0x000000ffffaa7224 */ /* 0x000fe400078e00a9 */
[----:B------:R-:W-:Y:S01]  /*60ad0*/  IMAD.X R193, R182, 0x1, R3, P2 ;  /* 0x00000001b6c17824 */ /* 0x000fe200010e0603 */
[C---:B-1----:R-:W-:Y:S01]  /*60ae0*/  IADD3 R186, P1, R184.reuse, R0, RZ ;  /* 0x00000000b8ba7210 */ /* 0x042fe20007f3e0ff */
[----:B------:R-:W-:Y:S01]  /*60af0*/  IMAD.MOV.U32 R177, RZ, RZ, R176 ;  /* 0x000000ffffb17224 */ /* 0x000fe200078e00b0 */
[----:B------:R-:W-:Y:S01]  /*60b00*/  IADD3 R184, P2, R184, R2, RZ ;  /* 0x00000002b8b87210 */ /* 0x000fe20007f5e0ff */
[----:B------:R-:W-:Y:S02]  /*60b10*/  IMAD.MOV.U32 R169, RZ, RZ, R167 ;  /* 0x000000ffffa97224 */ /* 0x000fe400078e00a7 */
[----:B------:R-:W-:-:S02]  /*60b20*/  IMAD.MOV.U32 R176, RZ, RZ, R175 ;  /* 0x000000ffffb07224 */ /* 0x000fc400078e00af */
[----:B------:R-:W-:Y:S02]  /*60b30*/  IMAD.MOV.U32 R167, RZ, RZ, R43 ;  /* 0x000000ffffa77224 */ /* 0x000fe400078e002b */
[----:B------:R-:W-:Y:S01]  /*60b40*/  IMAD.MOV.U32 R175, RZ, RZ, R174 ;  /* 0x000000ffffaf7224 */ /* 0x000fe200078e00ae */
[----:B------:R-:W3:Y:S01]  /*60b50*/  LDL.LU R43, [R1+0x5214] ;  /* 0x00521400012b7983 */ /* 0x000ee20000300800 */
[----:B------:R-:W-:Y:S02]  /*60b60*/  IMAD.X R191, R182, 0x1, R5, P4 ;  /* 0x00000001b6bf7824 */ /* 0x000fe400020e0605 */
[----:B------:R-:W-:Y:S02]  /*60b70*/  IMAD.MOV.U32 R174, RZ, RZ, R173 ;  /* 0x000000ffffae7224 */ /* 0x000fe400078e00ad */
[----:B------:R-:W-:Y:S02]  /*60b80*/  IMAD.MOV.U32 R173, RZ, RZ, R170 ;  /* 0x000000ffffad7224 */ /* 0x000fe400078e00aa */
[----:B------:R-:W-:-:S02]  /*60b90*/  IMAD.MOV.U32 R170, RZ, RZ, R169 ;  /* 0x000000ffffaa7224 */ /* 0x000fc400078e00a9 */
[C---:B------:R-:W-:Y:S01]  /*60ba0*/  IMAD.X R187, R182.reuse, 0x1, R7, P1 ;  /* 0x00000001b6bb7824 */ /* 0x040fe200008e0607 */
[----:B------:R0:W-:Y:S01]  /*60bb0*/  STL.64 [R1+0x1de0], R192 ;  /* 0x001de0c001007387 */ /* 0x0001e20000100a00 */
[----:B------:R-:W-:Y:S02]  /*60bc0*/  IMAD.MOV.U32 R169, RZ, RZ, R167 ;  /* 0x000000ffffa97224 */ /* 0x000fe400078e00a7 */
[----:B------:R-:W-:Y:S01]  /*60bd0*/  IMAD.X R185, R182, 0x1, R13, P2 ;  /* 0x00000001b6b97824 */ /* 0x000fe200010e060d */
[----:B------:R-:W-:Y:S01]  /*60be0*/  STL.64 [R1+0x1dd8], R190 ;  /* 0x001dd8be01007387 */ /* 0x000fe20000100a00 */
[----:B------:R-:W-:Y:S02]  /*60bf0*/  IMAD.MOV.U32 R167, RZ, RZ, R158 ;  /* 0x000000ffffa77224 */ /* 0x000fe400078e009e */
[----:B------:R-:W-:Y:S02]  /*60c00*/  IMAD.MOV.U32 R158, RZ, RZ, R42 ;  /* 0x000000ffff9e7224 */ /* 0x000fe400078e002a */
[----:B------:R-:W3:Y:S04]  /*60c10*/  LDL.LU R42, [R1+0x5210] ;  /* 0x00521000012a7983 */ /* 0x000ee80000300800 */
[----:B------:R-:W-:Y:S04]  /*60c20*/  STL.64 [R1+0x1dd0], R186 ;  /* 0x001dd0ba01007387 */ /* 0x000fe80000100a00 */
[----:B------:R1:W-:Y:S01]  /*60c30*/  STL.64 [R1+0x1dc8], R184 ;  /* 0x001dc8b801007387 */ /* 0x0003e20000100a00 */
[----:B0-----:R-:W-:Y:S01]  /*60c40*/  IADD3 R192, P4, R181, R4, RZ ;  /* 0x00000004b5c07210 */ /* 0x001fe20007f9e0ff */
[----:B-1----:R-:W-:-:S02]  /*60c50*/  IMAD.MOV.U32 R184, RZ, RZ, R180 ;  /* 0x000000ffffb87224 */ /* 0x002fc400078e00b4 */
        /* <DEDUP_REMOVED lines=15> */
[----:B------:R-:W-:Y:S02]  /*60d50*/  IMAD.MOV.U32 R158, RZ, RZ, R155 ;  /* 0x000000ffff9e7224 */ /* 0x000fe400078e009b */
[----:B------:R-:W-:Y:S01]  /*60d60*/  IMAD.MOV.U32 R178, RZ, RZ, R177 ;  /* 0x000000ffffb27224 */ /* 0x000fe200078e00b1 */
[----:B------:R-:W-:Y:S01]  /*60d70*/  IADD3 R186, P1, R181, R6, RZ ;  /* 0x00000006b5ba7210 */ /* 0x000fe20007f3e0ff */
[----:B------:R-:W-:-:S02]  /*60d80*/  IMAD.MOV.U32 R155, RZ, RZ, R41 ;  /* 0x000000ffff9b7224 */ /* 0x000fc400078e0029 */
[----:B------:R-:W-:Y:S01]  /*60d90*/  IMAD.MOV.U32 R177, RZ, RZ, R176 ;  /* 0x000000ffffb17224 */ /* 0x000fe200078e00b0 */
[----:B------:R-:W4:Y:S01]  /*60da0*/  LDL.LU R41, [R1+0x520c] ;  /* 0x00520c0001297983 */ /* 0x000f220000300800 */
[----:B------:R-:W-:Y:S01]  /*60db0*/  IMAD.MOV.U32 R176, RZ, RZ, R175 ;  /* 0x000000ffffb07224 */ /* 0x000fe200078e00af */
[----:B------:R-:W-:Y:S01]  /*60dc0*/  IADD3 R190, P2, R181, R0, RZ ;  /* 0x00000000b5be7210 */ /* 0x000fe20007f5e0ff */
[----:B------:R-:W-:Y:S01]  /*60dd0*/  IMAD.MOV.U32 R175, RZ, RZ, R173 ;  /* 0x000000ffffaf7224 */ /* 0x000fe200078e00ad */
[----:B------:R0:W-:Y:S01]  /*60de0*/  STL.64 [R1+0x1dc0], R192 ;  /* 0x001dc0c001007387 */ /* 0x0001e20000100a00 */
[----:B------:R-:W-:Y:S02]  /*60df0*/  IMAD.MOV.U32 R173, RZ, RZ, R170 ;  /* 0x000000ffffad7224 */ /* 0x000fe400078e00aa */
[----:B------:R-:W-:Y:S02]  /*60e00*/  IMAD.MOV.U32 R170, RZ, RZ, R169 ;  /* 0x000000ffffaa7224 */ /* 0x000fe400078e00a9 */
[----:B------:R-:W-:-:S02]  /*60e10*/  IMAD.MOV.U32 R169, RZ, RZ, R167 ;  /* 0x000000ffffa97224 */ /* 0x000fc400078e00a7 */
[----:B------:R-:W-:Y:S02]  /*60e20*/  IMAD.MOV.U32 R167, RZ, RZ, R158 ;  /* 0x000000ffffa77224 */ /* 0x000fe400078e009e */
[----:B------:R-:W-:Y:S01]  /*60e30*/  IMAD.X R187, R196, 0x1, R5, P1 ;  /* 0x00000001c4bb7824 */ /* 0x000fe200008e0605 */
[----:B0-----:R-:W-:Y:S01]  /*60e40*/  IADD3 R192, P4, R181, R2, RZ ;  /* 0x00000002b5c07210 */ /* 0x001fe20007f9e0ff */
        /* <DEDUP_REMOVED lines=20> */
[----:B------:R-:W2:Y:S01]  /*60f90*/  LDL.LU R39, [R1+0x5204] ;  /* 0x0052040001277983 */ /* 0x000ea20000300800 */
[C---:B------:R-:W-:Y:S02]  /*60fa0*/  IMAD.X R191, R196.reuse, 0x1, R7, P2 ;  /* 0x00000001c4bf7824 */ /* 0x040fe400010e0607 */
[----:B------:R-:W-:Y:S02]  /*60fb0*/  IMAD.MOV.U32 R175, RZ, RZ, R173 ;  /* 0x000000ffffaf7224 */ /* 0x000fe400078e00ad */
[----:B------:R-:W-:Y:S02]  /*60fc0*/  IMAD.MOV.U32 R173, RZ, RZ, R169 ;  /* 0x000000ffffad7224 */ /* 0x000fe400078e00a9 */
[----:B------:R-:W-:Y:S02]  /*60fd0*/  IMAD.MOV.U32 R169, RZ, RZ, R158 ;  /* 0x000000ffffa97224 */ /* 0x000fe400078e009e */
[----:B------:R-:W-:-:S02]  /*60fe0*/  IMAD.X R193, R196, 0x1, R13, P4 ;  /* 0x00000001c4c17824 */ /* 0x000fc400020e060d */
[----:B------:R-:W-:Y:S02]  /*60ff0*/  IMAD.MOV.U32 R158, RZ, RZ, R155 ;  /* 0x000000ffff9e7224 */ /* 0x000fe400078e009b */
[----:B------:R-:W-:Y:S01]  /*61000*/  IMAD.X R187, R195, 0x1, R3, P1 ;  /* 0x00000001c3bb7824 */ /* 0x000fe200008e0603 */
[----:B------:R0:W-:Y:S01]  /*61010*/  STL.64 [R1+0x1db0], R190 ;  /* 0x001db0be01007387 */ /* 0x0001e20000100a00 */
[----:B------:R-:W-:Y:S02]  /*61020*/  IMAD.MOV.U32 R155, RZ, RZ, R17 ;  /* 0x000000ffff9b7224 */ /* 0x000fe400078e0011 */
[----:B------:R-:W-:Y:S02]  /*61030*/  IMAD.MOV.U32 R17, RZ, RZ, R38 ;  /* 0x000000ffff117224 */ /* 0x000fe400078e0026 */
[----:B------:R-:W2:Y:S04]  /*61040*/  LDL.LU R38, [R1+0x5200] ;  /* 0x0052000001267983 */ /* 0x000ea80000300800 */
[----:B------:R1:W-:Y:S01]  /*61050*/  STL.64 [R1+0x1da8], R192 ;  /* 0x001da8c001007387 */ /* 0x0003e20000100a00 */
[----:B0-----:R-:W-:-:S03]  /*61060*/  IADD3 R190, P2, R183, R6, RZ ;  /* 0x00000006b7be7210 */ /* 0x001fc60007f5e0ff */
[----:B------:R0:W-:Y:S01]  /*61070*/  STL.64 [R1+0x1da0], R186 ;  /* 0x001da0ba01007387 */ /* 0x0001e20000100a00 */
[C---:B-1----:R-:W-:Y:S02]  /*61080*/  IADD3 R192, P4, R183.reuse, R0, RZ ;  /* 0x00000000b7c07210 */ /* 0x042fe40007f9e0ff */
[----:B0-----:R-:W-:Y:S01]  /*61090*/  IADD3 R186, P1, R183, R2, RZ ;  /* 0x00000002b7ba7210 */ /* 0x001fe20007f3e0ff */
[----:B------:R-:W-:Y:S02]  /*610a0*/  IMAD.MOV.U32 R183, RZ, RZ, R181 ;  /* 0x000000ffffb77224 */ /* 0x000fe400078e00b5 */
[----:B------:R-:W-:Y:S02]  /*610b0*/  IMAD.MOV.U32 R181, RZ, RZ, R180 ;  /* 0x000000ffffb57224 */ /* 0x000fe400078e00b4 */
[----:B------:R-:W-:Y:S02]  /*610c0*/  IMAD.MOV.U32 R180, RZ, RZ, R179 ;  /* 0x000000ffffb47224 */ /* 0x000fe400078e00b3 */
[----:B------:R-:W-:-:S02]  /*610d0*/  IMAD.MOV.U32 R179, RZ, RZ, R178 ;  /* 0x000000ffffb37224 */ /* 0x000fc400078e00b2 */
[----:B------:R-:W-:Y:S02]  /*610e0*/  IMAD.MOV.U32 R178, RZ, RZ, R173 ;  /* 0x000000ffffb27224 */ /* 0x000fe400078e00ad */
[C---:B------:R-:W-:Y:S02]  /*610f0*/  IMAD.X R191, R195.reuse, 0x1, R5, P2 ;  /* 0x00000001c3bf7824 */ /* 0x040fe400010e0605 */
[----:B------:R-:W-:Y:S02]  /*61100*/  IMAD.MOV.U32 R173, RZ, RZ, R164 ;  /* 0x000000ffffad7224 */ /* 0x000fe400078e00a4 */
[----:B------:R-:W-:Y:S02]  /*61110*/  IMAD.MOV.U32 R164, RZ, RZ, R161 ;  /* 0x000000ffffa47224 */ /* 0x000fe400078e00a1 */
[----:B------:R-:W-:Y:S02]  /*61120*/  IMAD.MOV.U32 R161, RZ, RZ, R37 ;  /* 0x000000ffffa17224 */ /* 0x000fe400078e0025 */
[----:B------:R-:W3:Y:S01]  /*61130*/  LDL.LU R37, [R1+0x51fc] ;  /* 0x0051fc0001257983 */ /* 0x000ee20000300800 */
[----:B------:R-:W-:-:S03]  /*61140*/  IMAD.X R193, R195, 0x1, R7, P4 ;  /* 0x00000001c3c17824 */ /* 0x000fc600020e0607 */
[----:B------:R0:W-:Y:S01]  /*61150*/  STL.64 [R1+0x1d98], R190 ;  /* 0x001d98be01007387 */ /* 0x0001e20000100a00 */
[----:B------:R-:W-:-:S03]  /*61160*/  IMAD.X R187, R195, 0x1, R13, P1 ;  /* 0x00000001c3bb7824 */ /* 0x000fc600008e060d */
[----:B------:R1:W-:Y:S01]  /*61170*/  STL.64 [R1+0x1d90], R192 ;  /* 0x001d90c001007387 */ /* 0x0003e20000100a00 */
[C---:B0-----:R-:W-:Y:S02]  /*61180*/  IADD3 R190, P2, R189.reuse, R4, RZ ;  /* 0x00000004bdbe7210 */ /* 0x041fe40007f5e0ff */
[----:B-1----:R-:W-:-:S03]  /*61190*/  IADD3 R192, P4, R189, R6, RZ ;  /* 0x00000006bdc07210 */ /* 0x002fc60007f9e0ff */
[C---:B------:R-:W-:Y:S01]  /*611a0*/  IMAD.X R191, R194.reuse, 0x1, R3, P2 ;  /* 0x00000001c2bf7824 */ /* 0x040fe200010e0603 */
[----:B------:R0:W-:Y:S01]  /*611b0*/  STL.64 [R1+0x1d88], R186 ;  /* 0x001d88ba01007387 */ /* 0x0001e20000100a00 */
[----:B------:R-:W-:-:S03]  /*611c0*/  IMAD.X R193, R194, 0x1, R5, P4 ;  /* 0x00000001c2c17824 */ /* 0x000fc600020e0605 */
[----:B------:R1:W-:Y:S01]  /*611d0*/  STL.64 [R1+0x1d80], R190 ;  /* 0x001d80be01007387 */ /* 0x0003e20000100a00 */
[C---:B0-----:R-:W-:Y:S02]  /*611e0*/  IADD3 R186, P1, R189.reuse, R0, RZ ;  /* 0x00000000bdba7210 */ /* 0x041fe40007f3e0ff */
[----:B-1----:R-:W-:Y:S01]  /*611f0*/  IADD3 R190, P2, R189, R2, RZ ;  /* 0x00000002bdbe7210 */ /* 0x002fe20007f5e0ff */
[----:B------:R-:W-:Y:S01]  /*61200*/  IMAD.MOV.U32 R189, RZ, RZ, R181 ;  /* 0x000000ffffbd7224 */ /* 0x000fe200078e00b5 */
[----:B------:R0:W-:Y:S01]  /*61210*/  STL.64 [R1+0x1d78], R192 ;  /* 0x001d78c001007387 */ /* 0x0001e20000100a00 */
[----:B------:R-:W-:Y:S02]  /*61220*/  IMAD.MOV.U32 R181, RZ, RZ, R180 ;  /* 0x000000ffffb57224 */ /* 0x000fe400078e00b4 */
[----:B------:R-:W-:Y:S02]  /*61230*/  IMAD.MOV.U32 R180, RZ, RZ, R179 ;  /* 0x000000ffffb47224 */ /* 0x000fe400078e00b3 */
[----:B------:R-:W-:-:S02]  /*61240*/  IMAD.X R187, R194, 0x1, R7, P1 ;  /* 0x00000001c2bb7824 */ /* 0x000fc400008e0607 */
[----:B------:R-:W-:Y:S02]  /*61250*/  IMAD.MOV.U32 R179, RZ, RZ, R178 ;  /* 0x000000ffffb37224 */ /* 0x000fe400078e00b2 */
[----:B------:R-:W-:Y:S02]  /*61260*/  IMAD.X R191, R194, 0x1, R13, P2 ;  /* 0x00000001c2bf7824 */ /* 0x000fe400010e060d */
[----:B------:R-:W-:Y:S01]  /*61270*/  IMAD.MOV.U32 R178, RZ, RZ, R172 ;  /* 0x000000ffffb27224 */ /* 0x000fe200078e00ac */
[----:B0-----:R-:W-:Y:S01]  /*61280*/  IADD3 R192, P4, R188, R4, RZ ;  /* 0x00000004bcc07210 */ /* 0x001fe20007f9e0ff */
[----:B------:R-:W-:Y:S02]  /*61290*/  IMAD.MOV.U32 R172, RZ, RZ, R36 ;  /* 0x000000ffffac7224 */ /* 0x000fe400078e0024 */
[----:B------:R-:W3:Y:S02]  /*612a0*/  LDL.LU R36, [R1+0x51f8] ;  /* 0x0051f80001247983 */ /* 0x000ee40000300800 */
[----:B------:R-:W-:-:S02]  /*612b0*/  IMAD.X R193, R184, 0x1, R3, P4 ;  /* 0x00000001b8c17824 */ /* 0x000fc400020e0603 */
[----:B------:R0:W-:Y:S04]  /*612c0*/  STL.64 [R1+0x1d70], R186 ;  /* 0x001d70ba01007387 */ /* 0x0001e80000100a00 */
[----:B------:R1:W-:Y:S01]  /*612d0*/  STL.64 [R1+0x1d68], R190 ;  /* 0x001d68be01007387 */ /* 0x0003e20000100a00 */
[C---:B0-----:R-:W-:Y:S02]  /*612e0*/  IADD3 R186, P1, R188.reuse, R6, RZ ;  /* 0x00000006bcba7210 */ /* 0x041fe40007f3e0ff */
[----:B-1----:R-:W-:Y:S01]  /*612f0*/  IADD3 R190, P2, R188, R0, RZ ;  /* 0x00000000bcbe7210 */ /* 0x002fe20007f5e0ff */
[----:B------:R0:W-:Y:S02]  /*61300*/  STL.64 [R1+0x1d60], R192 ;  /* 0x001d60c001007387 */ /* 0x0001e40000100a00 */
[----:B------:R-:W-:-:S02]  /*61310*/  IMAD.X R187, R184, 0x1, R5, P1 ;  /* 0x00000001b8bb7824 */ /* 0x000fc400008e0605 */
[----:B------:R-:W-:-:S03]  /*61320*/  IMAD.X R191, R184, 0x1, R7, P2 ;  /* 0x00000001b8bf7824 */ /* 0x000fc600010e0607 */
[----:B------:R1:W-:Y:S01]  /*61330*/  STL.64 [R1+0x1d58], R186 ;  /* 0x001d58ba01007387 */ /* 0x0003e20000100a00 */
[----:B0-----:R-:W-:-:S03]  /*61340*/  IADD3 R192, P4, R188, R2, RZ ;  /* 0x00000002bcc07210 */ /* 0x001fc60007f9e0ff */
[----:B------:R0:W-:Y:S02]  /*61350*/  STL.64 [R1+0x1d50], R190 ;  /* 0x001d50be01007387 */ /* 0x0001e40000100a00 */
[----:B------:R-:W-:Y:S01]  /*61360*/  IMAD.X R193, R184, 0x1, R13, P4 ;  /* 0x00000001b8c17824 */ /* 0x000fe200020e060d */
[C---:B-1----:R-:W-:Y:S01]  /*61370*/  IADD3 R186, P1, R182.reuse, R4, RZ ;  /* 0x00000004b6ba7210 */ /* 0x042fe20007f3e0ff */
[----:B------:R-:W-:Y:S02]  /*61380*/  IMAD.MOV.U32 R184, RZ, RZ, R181 ;  /* 0x000000ffffb87224 */ /* 0x000fe400078e00b5 */
[----:B------:R-:W-:Y:S02]  /*61390*/  IMAD.MOV.U32 R181, RZ, RZ, R180 ;  /* 0x000000ffffb57224 */ /* 0x000fe400078e00b4 */
[----:B------:R-:W-:Y:S01]  /*613a0*/  IMAD.MOV.U32 R180, RZ, RZ, R179 ;  /* 0x000000ffffb47224 */ /* 0x000fe200078e00b3 */
[----:B0-----:R-:W-:Y:S01]  /*613b0*/  IADD3 R190, P2, R182, R6, RZ ;  /* 0x00000006b6be7210 */ /* 0x001fe20007f5e0ff */
[----:B------:R-:W-:-:S02]  /*613c0*/  IMAD.MOV.U32 R179, RZ, RZ, R178 ;  /* 0x000000ffffb37224 */ /* 0x000fc400078e00b2 */
[----:B------:R-:W-:Y:S02]  /*613d0*/  IMAD.MOV.U32 R178, RZ, RZ, R177 ;  /* 0x000000ffffb27224 */ /* 0x000fe400078e00b1 */
[C---:B------:R-:W-:Y:S02]  /*613e0*/  IMAD.X R187, R185.reuse, 0x1, R3, P1 ;  /* 0x00000001b9bb7824 */ /* 0x040fe400008e0603 */
[----:B------:R-:W-:Y:S02]  /*613f0*/  IMAD.MOV.U32 R177, RZ, RZ, R168 ;  /* 0x000000ffffb17224 */ /* 0x000fe400078e00a8 */
[----:B------:R-:W-:Y:S01]  /*61400*/  IMAD.X R191, R185, 0x1, R5, P2 ;  /* 0x00000001b9bf7824 */ /* 0x000fe200010e0605 */
[----:B------:R-:W-:Y:S01]  /*61410*/  STL.64 [R1+0x1d48], R192 ;  /* 0x001d48c001007387 */ /* 0x000fe20000100a00 */
[----:B------:R-:W-:Y:S02]  /*61420*/  IMAD.MOV.U32 R168, RZ, RZ, R165 ;  /* 0x000000ffffa87224 */ /* 0x000fe400078e00a5 */
[----:B------:R-:W-:-:S02]  /*61430*/  IMAD.MOV.U32 R165, RZ, RZ, R35 ;  /* 0x000000ffffa57224 */ /* 0x000fc400078e0023 */
[----:B------:R-:W4:Y:S04]  /*61440*/  LDL.LU R35, [R1+0x51f4] ;  /* 0x0051f40001237983 */ /* 0x000f280000300800 */
[----:B------:R0:W-:Y:S04]  /*61450*/  STL.64 [R1+0x1d40], R186 ;  /* 0x001d40ba01007387 */ /* 0x0001e80000100a00 */
[----:B------:R1:W-:Y:S01]  /*61460*/  STL.64 [R1+0x1d38], R190 ;  /* 0x001d38be01007387 */ /* 0x0003e20000100a00 */
[C---:B0-----:R-:W-:Y:S02]  /*61470*/  IADD3 R186, P1, R182.reuse, R0, RZ ;  /* 0x00000000b6ba7210 */ /* 0x041fe40007f3e0ff */
[----:B-1----:R-:W-:Y:S01]  /*61480*/  IADD3 R190, P2, R182, R2, RZ ;  /* 0x00000002b6be7210 */ /* 0x002fe20007f5e0ff */
[----:B------:R-:W-:-:S02]  /*61490*/  IMAD.MOV.U32 R182, RZ, RZ, R181 ;  /* 0x000000ffffb67224 */ /* 0x000fc400078e00b5 */
[C---:B------:R-:W-:Y:S02]  /*614a0*/  IMAD.X R187, R185.reuse, 0x1, R7, P1 ;  /* 0x00000001b9bb7824 */ /* 0x040fe400008e0607 */
[----:B------:R-:W-:Y:S02]  /*614b0*/  IMAD.MOV.U32 R181, RZ, RZ, R180 ;  /* 0x000000ffffb57224 */ /* 0x000fe400078e00b4 */
[----:B------:R-:W-:Y:S02]  /*614c0*/  IMAD.X R191, R185, 0x1, R13, P2 ;  /* 0x00000001b9bf7824 */ /* 0x000fe400010e060d */
[----:B------:R-:W-:Y:S02]  /*614d0*/  IMAD.MOV.U32 R180, RZ, RZ, R179 ;  /* 0x000000ffffb47224 */ /* 0x000fe400078e00b3 */
[----:B------:R-:W-:Y:S01]  /*614e0*/  IMAD.MOV.U32 R179, RZ, RZ, R178 ;  /* 0x000000ffffb37224 */ /* 0x000fe200078e00b2 */
[----:B------:R0:W-:Y:S01]  /*614f0*/  STL.64 [R1+0x1d30], R186 ;  /* 0x001d30ba01007387 */ /* 0x0001e20000100a00 */
[----:B------:R-:W-:-:S02]  /*61500*/  IMAD.MOV.U32 R178, RZ, RZ, R177 ;  /* 0x000000ffffb27224 */ /* 0x000fc400078e00b1 */
[----:B------:R-:W-:Y:S01]  /*61510*/  IMAD.MOV.U32 R177, RZ, RZ, R15 ;  /* 0x000000ffffb17224 */ /* 0x000fe200078e000f */
[----:B------:R-:W-:Y:S01]  /*61520*/  SHF.R.S32.HI R15, RZ, 0x1f, R183 ;  /* 0x0000001fff0f7819 */ /* 0x000fe200000114b7 */
[----:B------:R-:W-:Y:S01]  /*61530*/  IMAD.MOV.U32 R188, RZ, RZ, R182 ;  /* 0x000000ffffbc7224 */ /* 0x000fe200078e00b6 */
[----:B------:R1:W-:Y:S01]  /*61540*/  STL.64 [R1+0x1d28], R190 ;  /* 0x001d28be01007387 */ /* 0x0003e20000100a00 */
[----:B------:R-:W-:Y:S02]  /*61550*/  IMAD.MOV.U32 R182, RZ, RZ, R181 ;  /* 0x000000ffffb67224 */ /* 0x000fe400078e00b5 */
[----:B------:R-:W-:Y:S01]  /*61560*/  IMAD.MOV.U32 R181, RZ, RZ, R180 ;  /* 0x000000ffffb57224 */ /* 0x000fe200078e00b4 */
[C---:B0-----:R-:W-:Y:S01]  /*61570*/  IADD3 R186, P1, R183.reuse, R4, RZ ;  /* 0x00000004b7ba7210 */ /* 0x041fe20007f3e0ff */
[----:B------:R-:W-:Y:S02]  /*61580*/  IMAD.MOV.U32 R180, RZ, RZ, R179 ;  /* 0x000000ffffb47224 */ /* 0x000fe400078e00b3 */
[----:B------:R-:W-:Y:S01]  /*61590*/  IMAD.MOV.U32 R179, RZ, RZ, R178 ;  /* 0x000000ffffb37224 */ /* 0x000fe200078e00b2 */
[----:B-1----:R-:W-:Y:S01]  /*615a0*/  IADD3 R190, P2, R183, R6, RZ ;  /* 0x00000006b7be7210 */ /* 0x002fe20007f5e0ff */
[----:B------:R-:W-:-:S02]  /*615b0*/  IMAD.MOV.U32 R178, RZ, RZ, R177 ;  /* 0x000000ffffb27224 */ /* 0x000fc400078e00b1 */
[C---:B------:R-:W-:Y:S02]  /*615c0*/  IMAD.X R187, R15.reuse, 0x1, R3, P1 ;  /* 0x000000010fbb7824 */ /* 0x040fe400008e0603 */
[----:B------:R-:W-:Y:S02]  /*615d0*/  IMAD.MOV.U32 R177, RZ, RZ, R176 ;  /* 0x000000ffffb17224 */ /* 0x000fe400078e00b0 */
[----:B------:R-:W-:Y:S02]  /*615e0*/  IMAD.X R191, R15, 0x1, R5, P2 ;  /* 0x000000010fbf7824 */ /* 0x000fe400010e0605 */
[----:B------:R-:W-:Y:S02]  /*615f0*/  IMAD.MOV.U32 R176, RZ, RZ, R163 ;  /* 0x000000ffffb07224 */ /* 0x000fe400078e00a3 */
[----:B------:R-:W-:Y:S02]  /*61600*/  IMAD.MOV.U32 R163, RZ, RZ, R34 ;  /* 0x000000ffffa37224 */ /* 0x000fe400078e0022 */
[----:B------:R-:W4:Y:S04]  /*61610*/  LDL.LU R34, [R1+0x51f0] ;  /* 0x0051f00001227983 */ /* 0x000f280000300800 */
[----:B------:R0:W-:Y:S04]  /*61620*/  STL.64 [R1+0x1d20], R186 ;  /* 0x001d20ba01007387 */ /* 0x0001e80000100a00 */
[----:B------:R1:W-:Y:S01]  /*61630*/  STL.64 [R1+0x1d18], R190 ;  /* 0x001d18be01007387 */ /* 0x0003e20000100a00 */
[----:B0-----:R-:W-:-:S02]  /*61640*/  IADD3 R186, P1, R183, R0, RZ ;  /* 0x00000000b7ba7210 */ /* 0x001fc40007f3e0ff */
[----:B-1----:R-:W-:Y:S01]  /*61650*/  IADD3 R190, P2, R183, R2, RZ ;  /* 0x00000002b7be7210 */ /* 0x002fe20007f5e0ff */
[----:B------:R-:W-:Y:S02]  /*61660*/  IMAD.MOV.U32 R183, RZ, RZ, R182 ;  /* 0x000000ffffb77224 */ /* 0x000fe400078e00b6 */
[----:B------:R-:W-:Y:S02]  /*61670*/  IMAD.MOV.U32 R182, RZ, RZ, R181 ;  /* 0x000000ffffb67224 */ /* 0x000fe400078e00b5 */
[----:B------:R-:W-:Y:S02]  /*61680*/  IMAD.MOV.U32 R181, RZ, RZ, R180 ;  /* 0x000000ffffb57224 */ /* 0x000fe400078e00b4 */
[----:B------:R-:W-:Y:S02]  /*61690*/  IMAD.MOV.U32 R180, RZ, RZ, R178 ;  /* 0x000000ffffb47224 */ /* 0x000fe400078e00b2 */
[----:B------:R-:W-:Y:S02]  /*616a0*/  IMAD.X R187, R15, 0x1, R7, P1 ;  /* 0x000000010fbb7824 */ /* 0x000fe400008e0607 */
[----:B------:R-:W-:-:S02]  /*616b0*/  IMAD.MOV.U32 R178, RZ, RZ, R177 ;  /* 0x000000ffffb27224 */ /* 0x000fc400078e00b1 */
[----:B------:R-:W-:Y:S02]  /*616c0*/  IMAD.MOV.U32 R177, RZ, RZ, R176 ;  /* 0x000000ffffb17224 */ /* 0x000fe400078e00b0 */
[----:B------:R-:W-:Y:S01]  /*616d0*/  IMAD.MOV.U32 R176, RZ, RZ, R175 ;  /* 0x000000ffffb07224 */ /* 0x000fe200078e00af */
[----:B------:R0:W-:Y:S01]  /*616e0*/  STL.64 [R1+0x1d10], R186 ;  /* 0x001d10ba01007387 */ /* 0x0001e20000100a00 */
[----:B------:R-:W-:Y:S02]  /*616f0*/  IMAD.MOV.U32 R175, RZ, RZ, R170 ;  /* 0x000000ffffaf7224 */ /* 0x000fe400078e00aa */
[----:B------:R-:W-:Y:S01]  /*61700*/  IMAD.MOV.U32 R170, RZ, RZ, R16 ;  /* 0x000000ffffaa7224 */ /* 0x000fe200078e0010 */
[----:B------:R-:W-:Y:S01]  /*61710*/  SHF.R.S32.HI R16, RZ, 0x1f, R189 ;  /* 0x0000001fff107819 */ /* 0x000fe200000114bd */
[----:B------:R-:W-:Y:S02]  /*61720*/  IMAD.MOV.U32 R185, RZ, RZ, R183 ;  /* 0x000000ffffb97224 */ /* 0x000fe400078e00b7 */
[----:B------:R-:W-:-:S02]  /*61730*/  IMAD.MOV.U32 R183, RZ, RZ, R182 ;  /* 0x000000ffffb77224 */ /* 0x000fc400078e00b6 */
[----:B------:R-:W-:Y:S01]  /*61740*/  IMAD.MOV.U32 R182, RZ, RZ, R181 ;  /* 0x000000ffffb67224 */ /* 0x000fe200078e00b5 */
[----:B0-----:R-:W-:Y:S01]  /*61750*/  IADD3 R186, P1, R189, R4, RZ ;  /* 0x00000004bdba7210 */ /* 0x001fe20007f3e0ff */
[----:B------:R-:W-:Y:S02]  /*61760*/  IMAD.MOV.U32 R181, RZ, RZ, R180 ;  /* 0x000000ffffb57224 */ /* 0x000fe400078e00b4 */
[----:B------:R-:W-:Y:S02]  /*61770*/  IMAD.X R191, R15, 0x1, R13, P2 ;  /* 0x000000010fbf7824 */ /* 0x000fe400010e060d */
[----:B------:R-:W-:Y:S02]  /*61780*/  IMAD.MOV.U32 R180, RZ, RZ, R176 ;  /* 0x000000ffffb47224 */ /* 0x000fe400078e00b0 */
[----:B------:R-:W-:Y:S02]  /*61790*/  IMAD.MOV.U32 R176, RZ, RZ, R170 ;  /* 0x000000ffffb07224 */ /* 0x000fe400078e00aa */
[----:B------:R-:W-:-:S02]  /*617a0*/  IMAD.X R187, R16, 0x1, R3, P1 ;  /* 0x0000000110bb7824 */ /* 0x000fc400008e0603 */
[----:B------:R-:W-:Y:S02]  /*617b0*/  IMAD.MOV.U32 R170, RZ, RZ, R33 ;  /* 0x000000ffffaa7224 */ /* 0x000fe400078e0021 */
[----:B------:R-:W2:Y:S04]  /*617c0*/  LDL.LU R33, [R1+0x51ec] ;  /* 0x0051ec0001217983 */ /* 0x000ea80000300800 */
[----:B------:R0:W-:Y:S04]  /*617d0*/  STL.64 [R1+0x1d08], R190 ;  /* 0x001d08be01007387 */ /* 0x0001e80000100a00 */
[----:B------:R1:W-:Y:S01]  /*617e0*/  STL.64 [R1+0x1d00], R186 ;  /* 0x001d00ba01007387 */ /* 0x0003e20000100a00 */
[----:B0-----:R-:W-:-:S02]  /*617f0*/  IADD3 R190, P2, R189, R6, RZ ;  /* 0x00000006bdbe7210 */ /* 0x001fc40007f5e0ff */
[----:B-1----:R-:W-:-:S03]  /*61800*/  IADD3 R186, P1, R189, R0, RZ ;  /* 0x00000000bdba7210 */ /* 0x002fc60007f3e0ff */
[C---:B------:R-:W-:Y:S02]  /*61810*/  IMAD.X R191, R16.reuse, 0x1, R5, P2 ;  /* 0x0000000110bf7824 */ /* 0x040fe400010e0605 */
[----:B------:R-:W-:-:S03]  /*61820*/  IMAD.X R187, R16, 0x1, R7, P1 ;  /* 0x0000000110bb7824 */ /* 0x000fc600008e0607 */
[----:B------:R0:W-:Y:S01]  /*61830*/  STL.64 [R1+0x1cf8], R190 ;  /* 0x001cf8be01007387 */ /* 0x0001e20000100a00 */
[----:B------:R-:W-:-:S03]  /*61840*/  SHF.R.S32.HI R15, RZ, 0x1f, R184 ;  /* 0x0000001fff0f7819 */ /* 0x000fc600000114b8 */
[----:B------:R1:W-:Y:S01]  /*61850*/  STL.64 [R1+0x1cf0], R186 ;  /* 0x001cf0ba01007387 */ /* 0x0003e20000100a00 */
[----:B0-----:R-:W-:Y:S02]  /*61860*/  IADD3 R190, P2, R189, R2, RZ ;  /* 0x00000002bdbe7210 */ /* 0x001fe40007f5e0ff */
[----:B-1----:R-:W-:-:S03]  /*61870*/  IADD3 R186, P1, R184, R4, RZ ;  /* 0x00000004b8ba7210 */ /* 0x002fc60007f3e0ff */
[----:B------:R-:W-:Y:S02]  /*61880*/  IMAD.X R191, R16, 0x1, R13, P2 ;  /* 0x0000000110bf7824 */ /* 0x000fe400010e060d */
[----:B------:R-:W-:-:S03]  /*61890*/  IMAD.X R187, R15, 0x1, R3, P1 ;  /* 0x000000010fbb7824 */ /* 0x000fc600008e0603 */
[----:B------:R0:W-:Y:S01]  /*618a0*/  STL.64 [R1+0x1ce8], R190 ;  /* 0x001ce8be01007387 */ /* 0x0001e20000100a00 */
[----:B------:R-:W-:Y:S02]  /*618b0*/  IMAD.MOV.U32 R189, RZ, RZ, R183 ;  /* 0x000000ffffbd7224 */ /* 0x000fe400078e00b7 */
[----:B------:R-:W-:Y:S01]  /*618c0*/  IMAD.MOV.U32 R183, RZ, RZ, R182 ;  /* 0x000000ffffb77224 */ /* 0x000fe200078e00b6 */
[----:B------:R1:W-:Y:S01]  /*618d0*/  STL.64 [R1+0x1cd8], R186 ;  /* 0x001cd8ba01007387 */ /* 0x0003e20000100a00 */
[----:B------:R-:W-:Y:S02]  /*618e0*/  IMAD.MOV.U32 R182, RZ, RZ, R181 ;  /* 0x000000ffffb67224 */ /* 0x000fe400078e00b5 */
[----:B------:R-:W-:Y:S01]  /*618f0*/  IMAD.MOV.U32 R181, RZ, RZ, R180 ;  /* 0x000000ffffb57224 */ /* 0x000fe200078e00b4 */
[C---:B0-----:R-:W-:Y:S01]  /*61900*/  IADD3 R190, P2, R184.reuse, R6, RZ ;  /* 0x00000006b8be7210 */ /* 0x041fe20007f5e0ff */
[----:B------:R-:W-:Y:S01]  /*61910*/  IMAD.MOV.U32 R180, RZ, RZ, R173 ;  /* 0x000000ffffb47224 */ /* 0x000fe200078e00ad */
[----:B-1----:R-:W-:Y:S01]  /*61920*/  IADD3 R186, P1, R184, R0, RZ ;  /* 0x00000000b8ba7210 */ /* 0x002fe20007f3e0ff */
[----:B------:R-:W-:-:S02]  /*61930*/  IMAD.MOV.U32 R173, RZ, RZ, R161 ;  /* 0x000000ffffad7224 */ /* 0x000fc400078e00a1 */
[C---:B------:R-:W-:Y:S02]  /*61940*/  IMAD.X R191, R15.reuse, 0x1, R5, P2 ;  /* 0x000000010fbf7824 */ /* 0x040fe400010e0605 */
[----:B------:R-:W-:Y:S02]  /*61950*/  IMAD.MOV.U32 R161, RZ, RZ, R159 ;  /* 0x000000ffffa17224 */ /* 0x000fe400078e009f */
[----:B------:R-:W-:Y:S02]  /*61960*/  IMAD.MOV.U32 R159, RZ, RZ, R157 ;  /* 0x000000ffff9f7224 */ /* 0x000fe400078e009d */
[----:B------:R-:W-:Y:S02]  /*61970*/  IMAD.X R187, R15, 0x1, R7, P1 ;  /* 0x000000010fbb7824 */ /* 0x000fe400008e0607 */
[----:B------:R-:W-:Y:S02]  /*61980*/  IMAD.MOV.U32 R157, RZ, RZ, R32 ;  /* 0x000000ffff9d7224 */ /* 0x000fe400078e0020 */
[----:B------:R-:W2:Y:S01]  /*61990*/  LDL.LU R32, [R1+0x51e8] ;  /* 0x0051e80001207983 */ /* 0x000ea20000300800 */
[----:B------:R-:W-:-:S03]  /*619a0*/  SHF.R.S32.HI R16, RZ, 0x1f, R188 ;  /* 0x0000001fff107819 */ /* 0x000fc600000114bc */
[----:B------:R0:W-:Y:S04]  /*619b0*/  STL.64 [R1+0x1cd0], R190 ;  /* 0x001cd0be01007387 */ /* 0x0001e80000100a00 */
[----:B------:R1:W-:Y:S01]  /*619c0*/  STL.64 [R1+0x1cc8], R186 ;  /* 0x001cc8ba01007387 */ /* 0x0003e20000100a00 */
[----:B0-----:R-:W-:Y:S01]  /*619d0*/  IADD3 R190, P2, R184, R2, RZ ;  /* 0x00000002b8be7210 */ /* 0x001fe20007f5e0ff */
[----:B------:R-:W-:Y:S02]  /*619e0*/  IMAD.MOV.U32 R184, RZ, RZ, R183 ;  /* 0x000000ffffb87224 */ /* 0x000fe400078e00b7 */
[----:B------:R-:W-:Y:S01]  /*619f0*/  IMAD.MOV.U32 R183, RZ, RZ, R182 ;  /* 0x000000ffffb77224 */ /* 0x000fe200078e00b6 */
[----:B-1----:R-:W-:Y:S01]  /*61a00*/  IADD3 R186, P1, R188, R4, RZ ;  /* 0x00000004bcba7210 */ /* 0x002fe20007f3e0ff */
[----:B------:R-:W-:-:S02]  /*61a10*/  IMAD.MOV.U32 R182, RZ, RZ, R181 ;  /* 0x000000ffffb67224 */ /* 0x000fc400078e00b5 */
[----:B------:R-:W-:Y:S02]  /*61a20*/  IMAD.MOV.U32 R181, RZ, RZ, R180 ;  /* 0x000000ffffb57224 */ /* 0x000fe400078e00b4 */
[----:B------:R-:W-:Y:S02]  /*61a30*/  IMAD.MOV.U32 R180, RZ, RZ, R173 ;  /* 0x000000ffffb47224 */ /* 0x000fe400078e00ad */
[----:B------:R-:W-:Y:S02]  /*61a40*/  IMAD.X R191, R15, 0x1, R13, P2 ;  /* 0x000000010fbf7824 */ /* 0x000fe400010e060d */
[----:B------:R-:W-:Y:S02]  /*61a50*/  IMAD.MOV.U32 R173, RZ, RZ, R172 ;  /* 0x000000ffffad7224 */ /* 0x000fe400078e00ac */
[----:B------:R-:W-:Y:S02]  /*61a60*/  IMAD.MOV.U32 R172, RZ, RZ, R171 ;  /* 0x000000ffffac7224 */ /* 0x000fe400078e00ab */
[----:B------:R-:W-:-:S02]  /*61a70*/  IMAD.X R187, R16, 0x1, R3, P1 ;  /* 0x0000000110bb7824 */ /* 0x000fc400008e0603 */
[----:B------:R-:W-:Y:S02]  /*61a80*/  IMAD.MOV.U32 R171, RZ, RZ, R31 ;  /* 0x000000ffffab7224 */ /* 0x000fe400078e001f */
[----:B------:R-:W3:Y:S04]  /*61a90*/  LDL.LU R31, [R1+0x51e4] ;  /* 0x0051e400011f7983 */ /* 0x000ee80000300800 */
        /* <DEDUP_REMOVED lines=14> */
[----:B------:R-:W-:-:S03]  /*61b80*/  IMAD.MOV.U32 R188, RZ, RZ, R183 ;  /* 0x000000ffffbc7224 */ /* 0x000fc600078e00b7 */
[----:B------:R1:W-:Y:S01]  /*61b90*/  STL.64 [R1+0x1c98], R186 ;  /* 0x001c98ba01007387 */ /* 0x0003e20000100a00 */
[----:B------:R-:W-:Y:S01]  /*61ba0*/  IMAD.MOV.U32 R183, RZ, RZ, R182 ;  /* 0x000000ffffb77224 */ /* 0x000fe200078e00b6 */
[C---:B0-----:R-:W-:Y:S02]  /*61bb0*/  IADD3 R190, P2, R185.reuse, R6, RZ ;  /* 0x00000006b9be7210 */ /* 0x041fe40007f5e0ff */
[----:B-1----:R-:W-:-:S03]  /*61bc0*/  IADD3 R186, P1, R185, R0, RZ ;  /* 0x00000000b9ba7210 */ /* 0x002fc60007f3e0ff */
[C---:B------:R-:W-:Y:S02]  /*61bd0*/  IMAD.X R191, R15.reuse, 0x1, R5, P2 ;  /* 0x000000010fbf7824 */ /* 0x040fe400010e0605 */
[----:B------:R-:W-:Y:S02]  /*61be0*/  IMAD.MOV.U32 R182, RZ, RZ, R181 ;  /* 0x000000ffffb67224 */ /* 0x000fe400078e00b5 */
[----:B------:R-:W-:Y:S02]  /*61bf0*/  IMAD.MOV.U32 R181, RZ, RZ, R180 ;  /* 0x000000ffffb57224 */ /* 0x000fe400078e00b4 */
[----:B------:R-:W-:Y:S02]  /*61c00*/  IMAD.X R187, R15, 0x1, R7, P1 ;  /* 0x000000010fbb7824 */ /* 0x000fe400008e0607 */
[----:B------:R-:W-:Y:S01]  /*61c10*/  IMAD.MOV.U32 R180, RZ, RZ, R179 ;  /* 0x000000ffffb47224 */ /* 0x000fe200078e00b3 */
[----:B------:R0:W-:Y:S01]  /*61c20*/  STL.64 [R1+0x1c90], R190 ;  /* 0x001c90be01007387 */ /* 0x0001e20000100a00 */
[----:B------:R-:W-:-:S02]  /*61c30*/  IMAD.MOV.U32 R179, RZ, RZ, R174 ;  /* 0x000000ffffb37224 */ /* 0x000fc400078e00ae */
[----:B------:R-:W-:Y:S02]  /*61c40*/  IMAD.MOV.U32 R174, RZ, RZ, R30 ;  /* 0x000000ffffae7224 */ /* 0x000fe400078e001e */
[----:B------:R-:W4:Y:S04]  /*61c50*/  LDL.LU R30, [R1+0x51e0] ;  /* 0x0051e000011e7983 */ /* 0x000f280000300800 */
[----:B------:R1:W-:Y:S01]  /*61c60*/  STL.64 [R1+0x1c88], R186 ;  /* 0x001c88ba01007387 */ /* 0x0003e20000100a00 */
[----:B0-----:R-:W-:-:S05]  /*61c70*/  IADD3 R190, P2, R185, R2, RZ ;  /* 0x00000002b9be7210 */ /* 0x001fca0007f5e0ff */
[----:B------:R-:W-:Y:S01]  /*61c80*/  IMAD.X R191, R15, 0x1, R13, P2 ;  /* 0x000000010fbf7824 */ /* 0x000fe200010e060d */
[----:B-1----:R-:W-:-:S04]  /*61c90*/  IADD3 R186, P1, R14, R4, RZ ;  /* 0x000000040eba7210 */ /* 0x002fc80007f3e0ff */
[----:B------:R0:W-:Y:S01]  /*61ca0*/  STL.64 [R1+0x1c80], R190 ;  /* 0x001c80be01007387 */ /* 0x0001e20000100a00 */
[----:B------:R-:W-:-:S03]  /*61cb0*/  IMAD.X R187, R29, 0x1, R3, P1 ;  /* 0x000000011dbb7824 */ /* 0x000fc600008e0603 */
[----:B------:R-:W2:Y:S01]  /*61cc0*/  LDL.LU R29, [R1+0x51dc] ;  /* 0x0051dc00011d7983 */ /* 0x000ea20000300800 */
[----:B------:R-:W-:-:S03]  /*61cd0*/  SHF.R.S32.HI R16, RZ, 0x1f, R189 ;  /* 0x0000001fff107819 */ /* 0x000fc600000114bd */
[----:B------:R1:W-:Y:S01]  /*61ce0*/  STL.64 [R1+0x39a0], R186 ;  /* 0x0039a0ba01007387 */ /* 0x0003e20000100a00 */
[C---:B0-----:R-:W-:Y:S01]  /*61cf0*/  IADD3 R190, P2, R189.reuse, R6, RZ ;  /* 0x00000006bdbe7210 */ /* 0x041fe20007f5e0ff */
[----:B------:R-:W-:Y:S02]  /*61d00*/  IMAD.MOV.U32 R185, RZ, RZ, R183 ;  /* 0x000000ffffb97224 */ /* 0x000fe400078e00b7 */
[----:B------:R-:W-:Y:S02]  /*61d10*/  IMAD.MOV.U32 R183, RZ, RZ, R182 ;  /* 0x000000ffffb77224 */ /* 0x000fe400078e00b6 */
[----:B------:R-:W-:Y:S01]  /*61d20*/  IMAD.MOV.U32 R182, RZ, RZ, R181 ;  /* 0x000000ffffb67224 */ /* 0x000fe200078e00b5 */
[----:B-1----:R-:W-:Y:S01]  /*61d30*/  IADD3 R186, P1, R189, R4, RZ ;  /* 0x00000004bdba7210 */ /* 0x002fe20007f3e0ff */
[----:B------:R-:W-:Y:S02]  /*61d40*/  IMAD.MOV.U32 R181, RZ, RZ, R180 ;  /* 0x000000ffffb57224 */ /* 0x000fe400078e00b4 */
[----:B------:R-:W-:-:S02]  /*61d50*/  IMAD.X R191, R16, 0x1, R5, P2 ;  /* 0x0000000110bf7824 */ /* 0x000fc400010e0605 */
[----:B------:R-:W-:Y:S02]  /*61d60*/  IMAD.X R187, R16, 0x1, R3, P1 ;  /* 0x0000000110bb7824 */ /* 0x000fe400008e0603 */
[----:B------:R-:W-:Y:S02]  /*61d70*/  IMAD.MOV.U32 R180, RZ, RZ, R179 ;  /* 0x000000ffffb47224 */ /* 0x000fe400078e00b3 */
        /* <DEDUP_REMOVED lines=11> */
[C---:B------:R-:W-:Y:S02]  /*61e30*/  IADD3 R192, P2, R184.reuse, R6, RZ ;  /* 0x00000006b8c07210 */ /* 0x040fe40007f5e0ff */
[----:B0-----:R-:W-:Y:S01]  /*61e40*/  IADD3 R186, P1, R184, R4, RZ ;  /* 0x00000004b8ba7210 */ /* 0x001fe20007f3e0ff */
[----:B-1----:R-:W-:Y:S02]  /*61e50*/  IMAD.MOV.U32 R190, RZ, RZ, R183 ;  /* 0x000000ffffbe7224 */ /* 0x002fe400078e00b7 */
[----:B------:R-:W-:Y:S02]  /*61e60*/  IMAD.MOV.U32 R183, RZ, RZ, R182 ;  /* 0x000000ffffb77224 */ /* 0x000fe400078e00b6 */
[----:B------:R-:W-:Y:S02]  /*61e70*/  IMAD.MOV.U32 R182, RZ, RZ, R181 ;  /* 0x000000ffffb67224 */ /* 0x000fe400078e00b5 */
[----:B------:R-:W-:-:S02]  /*61e80*/  IMAD.MOV.U32 R181, RZ, RZ, R180 ;  /* 0x000000ffffb57224 */ /* 0x000fc400078e00b4 */
[C---:B------:R-:W-:Y:S02]  /*61e90*/  IMAD.X R187, R15.reuse, 0x1, R3, P1 ;  /* 0x000000010fbb7824 */ /* 0x040fe400008e0603 */
[----:B------:R-:W-:Y:S02]  /*61ea0*/  IMAD.MOV.U32 R180, RZ, RZ, R179 ;  /* 0x000000ffffb47224 */ /* 0x000fe400078e00b3 */
[----:B------:R-:W-:Y:S02]  /*61eb0*/  IMAD.MOV.U32 R179, RZ, RZ, R176 ;  /* 0x000000ffffb37224 */ /* 0x000fe400078e00b0 */
[----:B------:R-:W-:Y:S02]  /*61ec0*/  IMAD.MOV.U32 R176, RZ, RZ, R175 ;  /* 0x000000ffffb07224 */ /* 0x000fe400078e00af */
[----:B------:R-:W-:Y:S02]  /*61ed0*/  IMAD.X R193, R15, 0x1, R5, P2 ;  /* 0x000000010fc17824 */ /* 0x000fe400010e0605 */
[----:B------:R-:W-:Y:S01]  /*61ee0*/  IMAD.MOV.U32 R175, RZ, RZ, R170 ;  /* 0x000000ffffaf7224 */ /* 0x000fe200078e00aa */
[----:B------:R0:W-:Y:S01]  /*61ef0*/  STL.64 [R1+0x1c58], R186 ;  /* 0x001c58ba01007387 */ /* 0x0001e20000100a00 */
[----:B------:R-:W-:-:S02]  /*61f00*/  IMAD.MOV.U32 R170, RZ, RZ, R169 ;  /* 0x000000ffffaa7224 */ /* 0x000fc400078e00a9 */
[----:B------:R-:W-:Y:S01]  /*61f10*/  IMAD.MOV.U32 R169, RZ, RZ, R27 ;  /* 0x000000ffffa97224 */ /* 0x000fe200078e001b */
[----:B------:R-:W-:Y:S01]  /*61f20*/  ISETP.LT.AND P4, PT, R12, UR6, !P3 ;  /* 0x000000060c007c0c */ /* 0x000fe2000df81270 */
[----:B------:R-:W3:Y:S01]  /*61f30*/  LDL.LU R27, [R1+0x51d4] ;  /* 0x0051d400011b7983 */ /* 0x000ee20000300800 */
[----:B------:R-:W-:-:S03]  /*61f40*/  ULDC.64 UR6, c[0x0][0x228] ;  /* 0x00008a0000067ab9 */ /* 0x000fc60000000a00 */
[----:B------:R1:W-:Y:S01]  /*61f50*/  STL.64 [R1+0x1c50], R192 ;  /* 0x001c50c001007387 */ /* 0x0003e20000100a00 */
[C---:B0-----:R-:W-:Y:S02]  /*61f60*/  IADD3 R186, P1, R184.reuse, R0, RZ ;  /* 0x00000000b8ba7210 */ /* 0x041fe40007f3e0ff */
[----:B------:R-:W-:Y:S01]  /*61f70*/  ISETP.LT.AND P3, PT, R9, UR6, !P3 ;  /* 0x0000000609007c0c */ /* 0x000fe2000df61270 */
[----:B------:R-:W-:Y:S02]  /*61f80*/  ULDC UR6, c[0x0][0x248] ;  /* 0x0000920000067ab9 */ /* 0x000fe40000000800 */
[----:B------:R-:W-:Y:S01]  /*61f90*/  IMAD.X R187, R15, 0x1, R7, P1 ;  /* 0x000000010fbb7824 */ /* 0x000fe200008e0607 */
[----:B-1----:R-:W-:Y:S01]  /*61fa0*/  IADD3 R192, P2, R184, R2, RZ ;  /* 0x00000002b8c07210 */ /* 0x002fe20007f5e0ff */
[----:B------:R-:W-:Y:S02]  /*61fb0*/  IMAD.MOV.U32 R184, RZ, RZ, R183 ;  /* 0x000000ffffb87224 */ /* 0x000fe400078e00b7 */
[----:B------:R-:W-:-:S02]  /*61fc0*/  IMAD.MOV.U32 R183, RZ, RZ, R182 ;  /* 0x000000ffffb77224 */ /* 0x000fc400078e00b6 */
[----:B------:R-:W-:Y:S02]  /*61fd0*/  IMAD.MOV.U32 R182, RZ, RZ, R181 ;  /* 0x000000ffffb67224 */ /* 0x000fe400078e00b5 */
[----:B------:R-:W-:Y:S02]  /*61fe0*/  IMAD.MOV.U32 R181, RZ, RZ, R180 ;  /* 0x000000ffffb57224 */ /* 0x000fe400078e00b4 */
[----:B------:R-:W-:Y:S01]  /*61ff0*/  VIADD R14, R14, UR6 ;  /* 0x000000060e0e7c36 */ /* 0x000fe20008000000 */
[----:B------:R0:W-:Y:S01]  /*62000*/  STL.64 [R1+0x1c48], R186 ;  /* 0x001c48ba01007387 */ /* 0x0001e20000100a00 */
[----:B------:R-:W-:Y:S01]  /*62010*/  IMAD.MOV.U32 R180, RZ, RZ, R179 ;  /* 0x000000ffffb47224 */ /* 0x000fe200078e00b3 */
[----:B------:R-:W-:Y:S01]  /*62020*/  SHF.R.S32.HI R16, RZ, 0x1f, R188 ;  /* 0x0000001fff107819 */ /* 0x000fe200000114bc */
[----:B------:R-:W-:Y:S01]  /*62030*/  IMAD.MOV.U32 R179, RZ, RZ, R176 ;  /* 0x000000ffffb37224 */ /* 0x000fe200078e00b0 */
[----:B------:R-:W-:Y:S01]  /*62040*/  ULDC UR6, c[0x0][0x248] ;  /* 0x0000920000067ab9 */ /* 0x000fe20000000800 */
[----:B------:R-:W-:-:S02]  /*62050*/  IMAD.MOV.U32 R176, RZ, RZ, R175 ;  /* 0x000000ffffb07224 */ /* 0x000fc400078e00af */
[----:B------:R-:W-:Y:S02]  /*62060*/  IMAD.MOV.U32 R175, RZ, RZ, R170 ;  /* 0x000000ffffaf7224 */ /* 0x000fe400078e00aa */
[----:B------:R-:W-:Y:S01]  /*62070*/  IMAD.MOV.U32 R170, RZ, RZ, R17 ;  /* 0x000000ffffaa7224 */ /* 0x000fe200078e0011 */
[----:B------:R-:W-:Y:S01]  /*62080*/  SHF.R.S32.HI R17, RZ, 0x1f, R14 ;  /* 0x0000001fff117819 */ /* 0x000fe2000001140e */
[----:B------:R-:W-:Y:S01]  /*62090*/  IMAD.MOV.U32 R189, RZ, RZ, R184 ;  /* 0x000000ffffbd7224 */ /* 0x000fe200078e00b8 */
[----:B0-----:R-:W-:Y:S01]  /*620a0*/  IADD3 R186, P1, R14, R2, RZ ;  /* 0x000000020eba7210 */ /* 0x001fe20007f3e0ff */
[----:B------:R-:W-:Y:S02]  /*620b0*/  IMAD.MOV.U32 R184, RZ, RZ, R183 ;  /* 0x000000ffffb87224 */ /* 0x000fe400078e00b7 */
[----:B------:R-:W-:Y:S02]  /*620c0*/  IMAD.MOV.U32 R183, RZ, RZ, R182 ;  /* 0x000000ffffb77224 */ /* 0x000fe400078e00b6 */
[----:B------:R-:W-:-:S02]  /*620d0*/  IMAD.X R193, R15, 0x1, R13, P2 ;  /* 0x000000010fc17824 */ /* 0x000fc400010e060d */
[----:B------:R-:W-:Y:S02]  /*620e0*/  IMAD.MOV.U32 R182, RZ, RZ, R181 ;  /* 0x000000ffffb67224 */ /* 0x000fe400078e00b5 */
[----:B------:R-:W-:Y:S02]  /*620f0*/  IMAD.MOV.U32 R181, RZ, RZ, R180 ;  /* 0x000000ffffb57224 */ /* 0x000fe400078e00b4 */
[----:B------:R-:W-:Y:S02]  /*62100*/  IMAD.MOV.U32 R180, RZ, RZ, R179 ;  /* 0x000000ffffb47224 */ /* 0x000fe400078e00b3 */
[----:B------:R-:W-:Y:S02]  /*62110*/  IMAD.X R187, R17, 0x1, R13, P1 ;  /* 0x0000000111bb7824 */ /* 0x000fe400008e060d */
[----:B------:R-:W-:Y:S01]  /*62120*/  IMAD.MOV.U32 R179, RZ, RZ, R176 ;  /* 0x000000ffffb37224 */ /* 0x000fe200078e00b0 */
[----:B------:R0:W-:Y:S01]  /*62130*/  STL.64 [R1+0x1c40], R192 ;  /* 0x001c40c001007387 */ /* 0x0001e20000100a00 */
[----:B------:R-:W-:-:S02]  /*62140*/  IMAD.MOV.U32 R176, RZ, RZ, R175 ;  /* 0x000000ffffb07224 */ /* 0x000fc400078e00af */
[----:B------:R-:W-:Y:S02]  /*62150*/  IMAD.MOV.U32 R175, RZ, RZ, R26 ;  /* 0x000000ffffaf7224 */ /* 0x000fe400078e001a */
[----:B------:R-:W3:Y:S04]  /*62160*/  LDL.LU R26, [R1+0x51d0] ;  /* 0x0051d000011a7983 */ /* 0x000ee80000300800 */
[----:B------:R1:W-:Y:S01]  /*62170*/  STL.64 [R1+0x3980], R186 ;  /* 0x003980ba01007387 */ /* 0x0003e20000100a00 */
[C---:B0-----:R-:W-:Y:S02]  /*62180*/  IADD3 R192, P2, R188.reuse, R6, RZ ;  /* 0x00000006bcc07210 */ /* 0x041fe40007f5e0ff */
[----:B-1----:R-:W-:-:S05]  /*62190*/  IADD3 R186, P1, R188, R4, RZ ;  /* 0x00000004bcba7210 */ /* 0x002fca0007f3e0ff */
[C---:B------:R-:W-:Y:S02]  /*621a0*/  IMAD.X R187, R16.reuse, 0x1, R3, P1 ;  /* 0x0000000110bb7824 */ /* 0x040fe400008e0603 */
[----:B------:R-:W-:-:S03]  /*621b0*/  IMAD.X R193, R16, 0x1, R5, P2 ;  /* 0x0000000110c17824 */ /* 0x000fc600010e0605 */
[----:B------:R0:W-:Y:S04]  /*621c0*/  STL.64 [R1+0x1c38], R186 ;  /* 0x001c38ba01007387 */ /* 0x0001e80000100a00 */
[----:B------:R1:W-:Y:S01]  /*621d0*/  STL.64 [R1+0x1c30], R192 ;  /* 0x001c30c001007387 */ /* 0x0003e20000100a00 */
[----:B0-----:R-:W-:-:S05]  /*621e0*/  IADD3 R186, P1, R188, R0, RZ ;  /* 0x00000000bcba7210 */ /* 0x001fca0007f3e0ff */
[----:B------:R-:W-:Y:S01]  /*621f0*/  IMAD.X R187, R16, 0x1, R7, P1 ;  /* 0x0000000110bb7824 */ /* 0x000fe200008e0607 */
[----:B-1----:R-:W-:Y:S01]  /*62200*/  IADD3 R192, P2, R188, R2, RZ ;  /* 0x00000002bcc07210 */ /* 0x002fe20007f5e0ff */
[----:B------:R-:W-:Y:S01]  /*62210*/  IMAD.MOV.U32 R188, RZ, RZ, R184 ;  /* 0x000000ffffbc7224 */ /* 0x000fe200078e00b8 */
[----:B------:R-:W-:Y:S01]  /*62220*/  SHF.R.S32.HI R15, RZ, 0x1f, R185 ;  /* 0x0000001fff0f7819 */ /* 0x000fe200000114b9 */
[----:B------:R-:W-:Y:S01]  /*62230*/  IMAD.MOV.U32 R184, RZ, RZ, R183 ;  /* 0x000000ffffb87224 */ /* 0x000fe200078e00b7 */
[----:B------:R0:W-:Y:S01]  /*62240*/  STL.64 [R1+0x1c28], R186 ;  /* 0x001c28ba01007387 */ /* 0x0001e20000100a00 */
[----:B------:R-:W-:Y:S02]  /*62250*/  IMAD.MOV.U32 R183, RZ, RZ, R181 ;  /* 0x000000ffffb77224 */ /* 0x000fe400078e00b5 */
        /* <DEDUP_REMOVED lines=14> */
[----:B0-----:R-:W-:-:S05]  /*62340*/  IADD3 R192, P2, R185, R6, RZ ;  /* 0x00000006b9c07210 */ /* 0x001fca0007f5e0ff */
[----:B------:R-:W-:Y:S01]  /*62350*/  IMAD.X R193, R15, 0x1, R5, P2 ;  /* 0x000000010fc17824 */ /* 0x000fe200010e0605 */
[----:B-1----:R-:W-:-:S04]  /*62360*/  IADD3 R186, P1, R185, R0, RZ ;  /* 0x00000000b9ba7210 */ /* 0x002fc80007f3e0ff */
[----:B------:R0:W-:Y:S01]  /*62370*/  STL.64 [R1+0x1c10], R192 ;  /* 0x001c10c001007387 */ /* 0x0001e20000100a00 */
[----:B------:R-:W-:-:S05]  /*62380*/  IMAD.X R187, R15, 0x1, R7, P1 ;  /* 0x000000010fbb7824 */ /* 0x000fca00008e0607 */
[----:B------:R1:W-:Y:S01]  /*62390*/  STL.64 [R1+0x1c08], R186 ;  /* 0x001c08ba01007387 */ /* 0x0003e20000100a00 */
[----:B0-----:R-:W-:Y:S01]  /*623a0*/  IADD3 R192, P2, R185, R2, RZ ;  /* 0x00000002b9c07210 */ /* 0x001fe20007f5e0ff */
[----:B------:R-:W-:Y:S02]  /*623b0*/  IMAD.MOV.U32 R185, RZ, RZ, R184 ;  /* 0x000000ffffb97224 */ /* 0x000fe400078e00b8 */
[----:B------:R-:W-:Y:S02]  /*623c0*/  IMAD.MOV.U32 R184, RZ, RZ, R183 ;  /* 0x000000ffffb87224 */ /* 0x000fe400078e00b7 */
[----:B------:R-:W-:Y:S01]  /*623d0*/  IMAD.X R193, R15, 0x1, R13, P2 ;  /* 0x000000010fc17824 */ /* 0x000fe200010e060d */
[----:B-1----:R-:W-:Y:S01]  /*623e0*/  IADD3 R186, P1, R14, R0, RZ ;  /* 0x000000000eba7210 */ /* 0x002fe20007f3e0ff */
[----:B------:R-:W-:Y:S02]  /*623f0*/  IMAD.MOV.U32 R183, RZ, RZ, R181 ;  /* 0x000000ffffb77224 */ /* 0x000fe400078e00b5 */
[----:B------:R-:W-:-:S02]  /*62400*/  IMAD.MOV.U32 R181, RZ, RZ, R180 ;  /* 0x000000ffffb57224 */ /* 0x000fc400078e00b4 */
[----:B------:R-:W-:Y:S02]  /*62410*/  IMAD.X R187, R17, 0x1, R7, P1 ;  /* 0x0000000111bb7824 */ /* 0x000fe400008e0607 */
[----:B------:R-:W-:Y:S01]  /*62420*/  IMAD.MOV.U32 R180, RZ, RZ, R179 ;  /* 0x000000ffffb47224 */ /* 0x000fe200078e00b3 */
[----:B------:R-:W-:Y:S01]  /*62430*/  STL.64 [R1+0x1c00], R192 ;  /* 0x001c00c001007387 */ /* 0x000fe20000100a00 */
[----:B------:R-:W-:Y:S02]  /*62440*/  IMAD.MOV.U32 R179, RZ, RZ, R165 ;  /* 0x000000ffffb37224 */ /* 0x000fe400078e00a5 */
[----:B------:R-:W-:Y:S02]  /*62450*/  IMAD.MOV.U32 R165, RZ, RZ, R24 ;  /* 0x000000ffffa57224 */ /* 0x000fe400078e0018 */
[----:B------:R-:W3:Y:S01]  /*62460*/  LDL.LU R24, [R1+0x51c8] ;  /* 0x0051c80001187983 */ /* 0x000ee20000300800 */
[----:B------:R-:W-:-:S03]  /*62470*/  SHF.R.S32.HI R16, RZ, 0x1f, R190 ;  /* 0x0000001fff107819 */ /* 0x000fc600000114be */
[----:B------:R0:W-:Y:S02]  /*62480*/  STL.64 [R1+0x3968], R186 ;  /* 0x003968ba01007387 */ /* 0x0001e40000100a00 */
[----:B0-----:R-:W-:-:S05]  /*62490*/  IADD3 R186, P1, R190, R4, RZ ;  /* 0x00000004beba7210 */ /* 0x001fca0007f3e0ff */
[----:B------:R-:W-:Y:S01]  /*624a0*/  IMAD.X R187, R16, 0x1, R3, P1 ;  /* 0x0000000110bb7824 */ /* 0x000fe200008e0603 */
[----:B------:R-:W-:-:S04]  /*624b0*/  IADD3 R192, P2, R190, R6, RZ ;  /* 0x00000006bec07210 */ /* 0x000fc80007f5e0ff */
[----:B------:R0:W-:Y:S01]  /*624c0*/  STL.64 [R1+0x1bf8], R186 ;  /* 0x001bf8ba01007387 */ /* 0x0001e20000100a00 */
[----:B------:R-:W-:Y:S01]  /*624d0*/  IMAD.X R193, R16, 0x1, R5, P2 ;  /* 0x0000000110c17824 */ /* 0x000fe200010e0605 */
[----:B0-----:R-:W-:-:S04]  /*624e0*/  IADD3 R186, P1, R190, R0, RZ ;  /* 0x00000000beba7210 */ /* 0x001fc80007f3e0ff */
[----:B------:R-:W-:Y:S01]  /*624f0*/  STL.64 [R1+0x1bf0], R192 ;  /* 0x001bf0c001007387 */ /* 0x000fe20000100a00 */
[----:B------:R-:W-:Y:S01]  /*62500*/  IMAD.X R187, R16, 0x1, R7, P1 ;  /* 0x0000000110bb7824 */ /* 0x000fe200008e0607 */
[----:B------:R-:W-:Y:S02]  /*62510*/  IADD3 R190, P2, R190, R2, RZ ;  /* 0x00000002bebe7210 */ /* 0x000fe40007f5e0ff */
[----:B------:R-:W-:Y:S02]  /*62520*/  SHF.R.S32.HI R15, RZ, 0x1f, R189 ;  /* 0x0000001fff0f7819 */ /* 0x000fe400000114bd */
[----:B------:R0:W-:Y:S01]  /*62530*/  STL.64 [R1+0x1be8], R186 ;  /* 0x001be8ba01007387 */ /* 0x0001e20000100a00 */
[----:B------:R-:W-:Y:S01]  /*62540*/  IMAD.X R191, R16, 0x1, R13, P2 ;  /* 0x0000000110bf7824 */ /* 0x000fe200010e060d */
[----:B0-----:R-:W-:-:S04]  /*62550*/  IADD3 R186, P1, R189, R4, RZ ;  /* 0x00000004bdba7210 */ /* 0x001fc80007f3e0ff */
[----:B------:R0:W-:Y:S01]  /*62560*/  STL.64 [R1+0x1be0], R190 ;  /* 0x001be0be01007387 */ /* 0x0001e20000100a00 */
[----:B------:R-:W-:-:S05]  /*62570*/  IMAD.X R187, R15, 0x1, R3, P1 ;  /* 0x000000010fbb7824 */ /* 0x000fca00008e0603 */
[----:B------:R1:W-:Y:S01]  /*62580*/  STL.64 [R1+0x1bd8], R186 ;  /* 0x001bd8ba01007387 */ /* 0x0003e20000100a00 */
[----:B0-----:R-:W-:-:S05]  /*62590*/  IADD3 R190, P2, R189, R6, RZ ;  /* 0x00000006bdbe7210 */ /* 0x001fca0007f5e0ff */
[----:B------:R-:W-:Y:S01]  /*625a0*/  IMAD.X R191, R15, 0x1, R5, P2 ;  /* 0x000000010fbf7824 */ /* 0x000fe200010e0605 */
[----:B-1----:R-:W-:-:S04]  /*625b0*/  IADD3 R186, P1, R189, R0, RZ ;  /* 0x00000000bdba7210 */ /* 0x002fc80007f3e0ff */
[----:B------:R0:W-:Y:S01]  /*625c0*/  STL.64 [R1+0x1bd0], R190 ;  /* 0x001bd0be01007387 */ /* 0x0001e20000100a00 */
[----:B------:R-:W-:-:S05]  /*625d0*/  IMAD.X R187, R15, 0x1, R7, P1 ;  /* 0x000000010fbb7824 */ /* 0x000fca00008e0607 */
[----:B------:R1:W-:Y:S01]  /*625e0*/  STL.64 [R1+0x1bc8], R186 ;  /* 0x001bc8ba01007387 */ /* 0x0003e20000100a00 */
[----:B0-----:R-:W-:-:S05]  /*625f0*/  IADD3 R190, P2, R189, R2, RZ ;  /* 0x00000002bdbe7210 */ /* 0x001fca0007f5e0ff */
[----:B------:R-:W-:Y:S01]  /*62600*/  IMAD.X R191, R15, 0x1, R13, P2 ;  /* 0x000000010fbf7824 */ /* 0x000fe200010e060d */
[----:B-1----:R-:W-:-:S04]  /*62610*/  IADD3 R186, P1, R14, R6, RZ ;  /* 0x000000060eba7210 */ /* 0x002fc80007f3e0ff */
[----:B------:R-:W-:Y:S01]  /*62620*/  STL.64 [R1+0x1bc0], R190 ;  /* 0x001bc0be01007387 */ /* 0x000fe20000100a00 */
[----:B------:R-:W-:Y:S01]  /*62630*/  IMAD.X R187, R17, 0x1, R5, P1 ;  /* 0x0000000111bb7824 */ /* 0x000fe200008e0605 */
[----:B------:R-:W-:-:S04]  /*62640*/  SHF.R.S32.HI R15, RZ, 0x1f, R188 ;  /* 0x0000001fff0f7819 */ /* 0x000fc800000114bc */
        /* <DEDUP_REMOVED lines=8> */
[C---:B------:R-:W-:Y:S01]  /*626d0*/  IMAD.X R187, R15.reuse, 0x1, R7, P1 ;  /* 0x000000010fbb7824 */ /* 0x040fe200008e0607 */
        /* <DEDUP_REMOVED lines=26> */
[C---:B0-----:R-:W-:Y:S02]  /*62880*/  IADD3 R186, P1, R184.reuse, R0, RZ ;  /* 0x00000000b8ba7210 */ /* 0x041fe40007f3e0ff */
[----:B------:R-:W-:-:S03]  /*62890*/  IADD3 R184, P2, R184, R2, RZ ;  /* 0x00000002b8b87210 */ /* 0x000fc60007f5e0ff */
[C---:B------:R-:W-:Y:S01]  /*628a0*/  IMAD.X R187, R16.reuse, 0x1, R7, P1 ;  /* 0x0000000110bb7824 */ /* 0x040fe200008e0607 */
[----:B------:R-:W-:Y:S01]  /*628b0*/  STL.64 [R1+0x1b70], R188 ;  /* 0x001b70bc01007387 */ /* 0x000fe20000100a00 */
[----:B------:R-:W-:Y:S01]  /*628c0*/  IMAD.X R185, R16, 0x1, R13, P2 ;  /* 0x0000000110b97824 */ /* 0x000fe200010e060d */
[----:B------:R-:W-:Y:S02]  /*628d0*/  SHF.R.S32.HI R15, RZ, 0x1f, R183 ;  /* 0x0000001fff0f7819 */ /* 0x000fe400000114b7 */
[----:B------:R0:W-:Y:S04]  /*628e0*/  STL.64 [R1+0x1b68], R186 ;  /* 0x001b68ba01007387 */ /* 0x0001e80000100a00 */
[----:B------:R1:W-:Y:S01]  /*628f0*/  STL.64 [R1+0x1b60], R184 ;  /* 0x001b60b801007387 */ /* 0x0003e20000100a00 */
[----:B0-----:R-:W-:-:S02]  /*62900*/  IADD3 R186, P1, R183, R4, RZ ;  /* 0x00000004b7ba7210 */ /* 0x001fc40007f3e0ff */
[----:B-1----:R-:W-:-:S03]  /*62910*/  IADD3 R184, P2, R183, R6, RZ ;  /* 0x00000006b7b87210 */ /* 0x002fc60007f5e0ff */
[----:B------:R-:W-:Y:S01]  /*62920*/  IMAD.X R187, R15, 0x1, R3, P1 ;  /* 0x000000010fbb7824 */ /* 0x000fe200008e0603 */
[----:B------:R-:W-:Y:S01]  /*62930*/  IADD3 R16, P1, R183, R0, RZ ;  /* 0x00000000b7107210 */ /* 0x000fe20007f3e0ff */
[----:B------:R-:W-:Y:S01]  /*62940*/  VIADD R14, R14, UR6 ;  /* 0x000000060e0e7c36 */ /* 0x000fe20008000000 */
[----:B------:R-:W-:Y:S01]  /*62950*/  ULDC UR6, c[0x0][0x248] ;  /* 0x0000920000067ab9 */ /* 0x000fe20000000800 */
[C---:B------:R-:W-:Y:S01]  /*62960*/  IMAD.X R185, R15.reuse, 0x1, R5, P2 ;  /* 0x000000010fb97824 */ /* 0x040fe200010e0605 */
[----:B------:R0:W-:Y:S01]  /*62970*/  STL.64 [R1+0x1b58], R186 ;  /* 0x001b58ba01007387 */ /* 0x0001e20000100a00 */
[----:B------:R-:W-:-:S03]  /*62980*/  IMAD.X R17, R15, 0x1, R7, P1 ;  /* 0x000000010f117824 */ /* 0x000fc600008e0607 */
[----:B------:R1:W-:Y:S04]  /*62990*/  STL.64 [R1+0x1b50], R184 ;  /* 0x001b50b801007387 */ /* 0x0003e80000100a00 */
[----:B------:R4:W-:Y:S01]  /*629a0*/  STL.64 [R1+0x1b48], R16 ;  /* 0x001b481001007387 */ /* 0x0009e20000100a00 */
[-C--:B0-----:R-:W-:Y:S02]  /*629b0*/  IADD3 R186, P2, R183, R2.reuse, RZ ;  /* 0x00000002b7ba7210 */ /* 0x081fe40007f5e0ff */
[----:B-1----:R-:W-:-:S03]  /*629c0*/  IADD3 R184, P1, R14, R2, RZ ;  /* 0x000000020eb87210 */ /* 0x002fc60007f3e0ff */
[----:B------:R-:W-:Y:S01]  /*629d0*/  IMAD.X R187, R15, 0x1, R13, P2 ;  /* 0x000000010fbb7824 */ /* 0x000fe200010e060d */
[----:B----4-:R-:W-:-:S04]  /*629e0*/  SHF.R.S32.HI R17, RZ, 0x1f, R14 ;  /* 0x0000001fff117819 */ /* 0x010fc8000001140e */
[----:B------:R0:W-:Y:S01]  /*629f0*/  STL.64 [R1+0x1b40], R186 ;  /* 0x001b40ba01007387 */ /* 0x0001e20000100a00 */
[----:B------:R-:W-:Y:S01]  /*62a00*/  SHF.R.S32.HI R16, RZ, 0x1f, R180 ;  /* 0x0000001fff107819 */ /* 0x000fe200000114b4 */
        /* <DEDUP_REMOVED lines=19> */
[----:B------:R-:W-:Y:S02]  /*62b40*/  IMAD.X R185, R15, 0x1, R5, P2 ;  /* 0x000000010fb97824 */ /* 0x000fe400010e0605 */
[----:B------:R-:W-:-:S03]  /*62b50*/  IMAD.MOV.U32 R180, RZ, RZ, R178 ;  /* 0x000000ffffb47224 */ /* 0x000fc600078e00b2 */
[----:B------:R1:W-:Y:S01]  /*62b60*/  STL.64 [R1+0x1b10], R184 ;  /* 0x001b10b801007387 */ /* 0x0003e20000100a00 */
[----:B0-----:R-:W-:-:S05]  /*62b70*/  IADD3 R186, P1, R179, R0, RZ ;  /* 0x00000000b3ba7210 */ /* 0x001fca0007f3e0ff */
[----:B------:R-:W-:Y:S01]  /*62b80*/  IMAD.X R187, R15, 0x1, R7, P1 ;  /* 0x000000010fbb7824 */ /* 0x000fe200008e0607 */
[----:B------:R-:W-:Y:S02]  /*62b90*/  IADD3 R178, P1, R14, R0, RZ ;  /* 0x000000000eb27210 */ /* 0x000fe40007f3e0ff */
[----:B-1----:R-:W-:-:S03]  /*62ba0*/  IADD3 R184, P2, R179, R2, RZ ;  /* 0x00000002b3b87210 */ /* 0x002fc60007f5e0ff */
[----:B------:R-:W-:Y:S02]  /*62bb0*/  IMAD.X R179, R17, 0x1, R7, P1 ;  /* 0x0000000111b37824 */ /* 0x000fe400008e0607 */
[----:B------:R-:W-:Y:S01]  /*62bc0*/  IMAD.X R185, R15, 0x1, R13, P2 ;  /* 0x000000010fb97824 */ /* 0x000fe200010e060d */
[----:B------:R-:W-:Y:S01]  /*62bd0*/  STL.64 [R1+0x1b08], R186 ;  /* 0x001b08ba01007387 */ /* 0x000fe20000100a00 */
[----:B------:R-:W-:-:S03]  /*62be0*/  SHF.R.S32.HI R16, RZ, 0x1f, R182 ;  /* 0x0000001fff107819 */ /* 0x000fc600000114b6 */
[----:B------:R-:W-:Y:S04]  /*62bf0*/  STL.64 [R1+0x1b00], R184 ;  /* 0x001b00b801007387 */ /* 0x000fe80000100a00 */
        /* <DEDUP_REMOVED lines=78> */
[C---:B------:R-:W-:Y:S02]  /*630e0*/  IMAD.X R177, R15.reuse, 0x1, R5, P2 ;  /* 0x000000010fb17824 */ /* 0x040fe400010e0605 */
[----:B------:R-:W-:Y:S01]  /*630f0*/  IMAD.X R17, R15, 0x1, R7, P1 ;  /* 0x000000010f117824 */ /* 0x000fe200008e0607 */
[----:B------:R0:W-:Y:S04]  /*63100*/  STL.64 [R1+0x1a58], R178 ;  /* 0x001a58b201007387 */ /* 0x0001e80000100a00 */
[----:B------:R1:W-:Y:S04]  /*63110*/  STL.64 [R1+0x1a50], R176 ;  /* 0x001a50b001007387 */ /* 0x0003e80000100a00 */
[----:B------:R4:W-:Y:S01]  /*63120*/  STL.64 [R1+0x1a48], R16 ;  /* 0x001a481001007387 */ /* 0x0009e20000100a00 */
[----:B0-----:R-:W-:-:S02]  /*63130*/  IADD3 R178, P2, R175, R2, RZ ;  /* 0x00000002afb27210 */ /* 0x001fc40007f5e0ff */
[----:B-1----:R-:W-:Y:S02]  /*63140*/  IADD3 R176, P1, R14, R2, RZ ;  /* 0x000000020eb07210 */ /* 0x002fe40007f3e0ff */
[----:B----4-:R-:W-:Y:S01]  /*63150*/  SHF.R.S32.HI R17, RZ, 0x1f, R14 ;  /* 0x0000001fff117819 */ /* 0x010fe2000001140e */
[----:B------:R-:W-:-:S04]  /*63160*/  IMAD.X R179, R15, 0x1, R13, P2 ;  /* 0x000000010fb37824 */ /* 0x000fc800010e060d */
[----:B------:R-:W-:Y:S01]  /*63170*/  IMAD.X R177, R17, 0x1, R13, P1 ;  /* 0x0000000111b17824 */ /* 0x000fe200008e060d */
[----:B------:R-:W-:Y:S01]  /*63180*/  STL.64 [R1+0x1a40], R178 ;  /* 0x001a40b201007387 */ /* 0x000fe20000100a00 */
        /* <DEDUP_REMOVED lines=8> */
[----:B------:R0:W-:Y:S01]  /*63210*/  STL.64 [R1+0x1a30], R178 ;  /* 0x001a30b201007387 */ /* 0x0001e20000100a00 */
[----:B------:R-:W-:Y:S01]  /*63220*/  IMAD.X R177, R16, 0x1, R7, P1 ;  /* 0x0000000110b17824 */ /* 0x000fe200008e0607 */
[----:B------:R-:W-:-:S04]  /*63230*/  SHF.R.S32.HI R15, RZ, 0x1f, R171 ;  /* 0x0000001fff0f7819 */ /* 0x000fc800000114ab */
        /* <DEDUP_REMOVED lines=13> */
[----:B------:R-:W-:Y:S01]  /*63310*/  IMAD.MOV.U32 R173, RZ, RZ, R172 ;  /* 0x000000ffffad7224 */ /* 0x000fe200078e00ac */
[----:B0-----:R-:W-:Y:S01]  /*63320*/  IADD3 R178, P2, R171, R2, RZ ;  /* 0x00000002abb27210 */ /* 0x001fe20007f5e0ff */
[----:B------:R-:W-:Y:S01]  /*63330*/  IMAD.MOV.U32 R172, RZ, RZ, R170 ;  /* 0x000000ffffac7224 */ /* 0x000fe200078e00aa */
[----:B------:R-:W-:Y:S02]  /*63340*/  SHF.R.S32.HI R16, RZ, 0x1f, R174 ;  /* 0x0000001fff107819 */ /* 0x000fe400000114ae */
[----:B-1----:R-:W-:Y:S01]  /*63350*/  IADD3 R176, P1, R14, R0, RZ ;  /* 0x000000000eb07210 */ /* 0x002fe20007f3e0ff */
[----:B------:R-:W-:-:S04]  /*63360*/  IMAD.X R179, R15, 0x1, R13, P2 ;  /* 0x000000010fb37824 */ /* 0x000fc800010e060d */
[----:B------:R-:W-:Y:S01]  /*63370*/  IMAD.X R177, R17, 0x1, R7, P1 ;  /* 0x0000000111b17824 */ /* 0x000fe200008e0607 */
[----:B------:R-:W-:Y:S01]  /*63380*/  IADD3 R170, P1, R174, R4, RZ ;  /* 0x00000004aeaa7210 */ /* 0x000fe20007f3e0ff */
[----:B------:R-:W-:Y:S04]  /*63390*/  STL.64 [R1+0x1a00], R178 ;  /* 0x001a00b201007387 */ /* 0x000fe80000100a00 */
[----:B------:R-:W-:Y:S01]  /*633a0*/  IMAD.X R171, R16, 0x1, R3, P1 ;  /* 0x0000000110ab7824 */ /* 0x000fe200008e0603 */
[----:B------:R0:W-:Y:S04]  /*633b0*/  STL.64 [R1+0x3890], R176 ;  /* 0x003890b001007387 */ /* 0x0001e80000100a00 */
[----:B------:R1:W-:Y:S01]  /*633c0*/  STL.64 [R1+0x19f8], R170 ;  /* 0x0019f8aa01007387 */ /* 0x0003e20000100a00 */
[----:B0-----:R-:W-:-:S02]  /*633d0*/  IADD3 R176, P2, R174, R6, RZ ;  /* 0x00000006aeb07210 */ /* 0x001fc40007f5e0ff */
[----:B-1----:R-:W-:-:S03]  /*633e0*/  IADD3 R170, P1, R174, R0, RZ ;  /* 0x00000000aeaa7210 */ /* 0x002fc60007f3e0ff */
[C---:B------:R-:W-:Y:S02]  /*633f0*/  IMAD.X R177, R16.reuse, 0x1, R5, P2 ;  /* 0x0000000110b17824 */ /* 0x040fe400010e0605 */
[----:B------:R-:W-:-:S03]  /*63400*/  IMAD.X R171, R16, 0x1, R7, P1 ;  /* 0x0000000110ab7824 */ /* 0x000fc600008e0607 */
[----:B------:R-:W-:Y:S01]  /*63410*/  STL.64 [R1+0x19f0], R176 ;  /* 0x0019f0b001007387 */ /* 0x000fe20000100a00 */
[----:B------:R-:W-:Y:S02]  /*63420*/  IADD3 R174, P2, R174, R2, RZ ;  /* 0x00000002aeae7210 */ /* 0x000fe40007f5e0ff */
[----:B------:R-:W-:Y:S01]  /*63430*/  SHF.R.S32.HI R15, RZ, 0x1f, R173 ;  /* 0x0000001fff0f7819 */ /* 0x000fe200000114ad */
[----:B------:R0:W-:Y:S02]  /*63440*/  STL.64 [R1+0x19e8], R170 ;  /* 0x0019e8aa01007387 */ /* 0x0001e40000100a00 */
        /* <DEDUP_REMOVED lines=27> */
[----:B------:R-:W-:Y:S01]  /*63600*/  SHF.R.S32.HI R16, RZ, 0x1f, R169 ;  /* 0x0000001fff107819 */ /* 0x000fe200000114a9 */
[----:B------:R-:W-:Y:S02]  /*63610*/  IMAD.X R173, R15, 0x1, R13, P2 ;  /* 0x000000010fad7824 */ /* 0x000fe400010e060d */
[----:B------:R0:W-:Y:S04]  /*63620*/  STL.64 [R1+0x19a8], R170 ;  /* 0x0019a8aa01007387 */ /* 0x0001e80000100a00 */
[----:B------:R1:W-:Y:S01]  /*63630*/  STL.64 [R1+0x19a0], R172 ;  /* 0x0019a0ac01007387 */ /* 0x0003e20000100a00 */
[----:B0-----:R-:W-:-:S02]  /*63640*/  IADD3 R170, P1, R169, R4, RZ ;  /* 0x00000004a9aa7210 */ /* 0x001fc40007f3e0ff */
[----:B-1----:R-:W-:-:S03]  /*63650*/  IADD3 R172, P2, R169, R6, RZ ;  /* 0x00000006a9ac7210 */ /* 0x002fc60007f5e0ff */
[C---:B------:R-:W-:Y:S02]  /*63660*/  IMAD.X R171, R16.reuse, 0x1, R3, P1 ;  /* 0x0000000110ab7824 */ /* 0x040fe400008e0603 */
[----:B------:R-:W-:-:S03]  /*63670*/  IMAD.X R173, R16, 0x1, R5, P2 ;  /* 0x0000000110ad7824 */ /* 0x000fc600010e0605 */
[----:B------:R0:W-:Y:S04]  /*63680*/  STL.64 [R1+0x1998], R170 ;  /* 0x001998aa01007387 */ /* 0x0001e80000100a00 */
[----:B------:R1:W-:Y:S01]  /*63690*/  STL.64 [R1+0x1990], R172 ;  /* 0x001990ac01007387 */ /* 0x0003e20000100a00 */
[C---:B0-----:R-:W-:Y:S02]  /*636a0*/  IADD3 R170, P1, R169.reuse, R0, RZ ;  /* 0x00000000a9aa7210 */ /* 0x041fe40007f3e0ff */
[----:B-1----:R-:W-:-:S03]  /*636b0*/  IADD3 R172, P2, R169, R2, RZ ;  /* 0x00000002a9ac7210 */ /* 0x002fc60007f5e0ff */
[C---:B------:R-:W-:Y:S02]  /*636c0*/  IMAD.X R171, R16.reuse, 0x1, R7, P1 ;  /* 0x0000000110ab7824 */ /* 0x040fe400008e0607 */
[----:B------:R-:W-:-:S03]  /*636d0*/  IMAD.X R173, R16, 0x1, R13, P2 ;  /* 0x0000000110ad7824 */ /* 0x000fc600010e060d */
[----:B------:R0:W-:Y:S01]  /*636e0*/  STL.64 [R1+0x1988], R170 ;  /* 0x001988aa01007387 */ /* 0x0001e20000100a00 */
[----:B------:R-:W-:-:S03]  /*636f0*/  SHF.R.S32.HI R16, RZ, 0x1f, R166 ;  /* 0x0000001fff107819 */ /* 0x000fc600000114a6 */
        /* <DEDUP_REMOVED lines=18> */
[----:B------:R-:W-:Y:S01]  /*63820*/  IMAD.X R173, R15, 0x1, R3, P1 ;  /* 0x000000010fad7824 */ /* 0x000fe200008e0603 */
[C---:B------:R-:W-:Y:S01]  /*63830*/  IADD3 R16, P1, R165.reuse, R0, RZ ;  /* 0x00000000a5107210 */ /* 0x040fe20007f3e0ff */
[----:B------:R-:W-:Y:S01]  /*63840*/  VIADD R14, R14, UR6 ;  /* 0x000000060e0e7c36 */ /* 0x000fe20008000000 */
[----:B------:R-:W-:Y:S01]  /*63850*/  ULDC UR6, c[0x0][0x248] ;  /* 0x0000920000067ab9 */ /* 0x000fe20000000800 */
[----:B0-----:R-:W-:Y:S02]  /*63860*/  IADD3 R170, P2, R165, R6, RZ ;  /* 0x00000006a5aa7210 */ /* 0x001fe40007f5e0ff */
[----:B------:R-:W-:-:S03]  /*63870*/  IMAD.X R17, R15, 0x1, R7, P1 ;  /* 0x000000010f117824 */ /* 0x000fc600008e0607 */
[----:B------:R-:W-:Y:S01]  /*63880*/  IMAD.X R171, R15, 0x1, R5, P2 ;  /* 0x000000010fab7824 */ /* 0x000fe200010e0605 */
[----:B------:R-:W-:Y:S01]  /*63890*/  STL.64 [R1+0x1958], R172 ;  /* 0x001958ac01007387 */ /* 0x000fe20000100a00 */
[----:B------:R-:W-:Y:S01]  /*638a0*/  IMAD.MOV.U32 R166, RZ, RZ, R164 ;  /* 0x000000ffffa67224 */ /* 0x000fe200078e00a4 */
[-C--:B------:R-:W-:Y:S02]  /*638b0*/  IADD3 R164, P1, R14, R2.reuse, RZ ;  /* 0x000000020ea47210 */ /* 0x080fe40007f3e0ff */
[----:B------:R0:W-:Y:S04]  /*638c0*/  STL.64 [R1+0x1950], R170 ;  /* 0x001950aa01007387 */ /* 0x0001e80000100a00 */
[----:B------:R1:W-:Y:S01]  /*638d0*/  STL.64 [R1+0x1948], R16 ;  /* 0x0019481001007387 */ /* 0x0003e20000100a00 */
[----:B0-----:R-:W-:-:S02]  /*638e0*/  IADD3 R170, P2, R165, R2, RZ ;  /* 0x00000002a5aa7210 */ /* 0x001fc40007f5e0ff */
[----:B-1----:R-:W-:-:S03]  /*638f0*/  SHF.R.S32.HI R17, RZ, 0x1f, R14 ;  /* 0x0000001fff117819 */ /* 0x002fc6000001140e */
[--C-:B------:R-:W-:Y:S02]  /*63900*/  IMAD.X R171, R15, 0x1, R13.reuse, P2 ;  /* 0x000000010fab7824 */ /* 0x100fe400010e060d */
[----:B------:R-:W-:-:S03]  /*63910*/  IMAD.X R165, R17, 0x1, R13, P1 ;  /* 0x0000000111a57824 */ /* 0x000fc600008e060d */
        /* <DEDUP_REMOVED lines=71> */
[----:B0-----:R-:W-:Y:S01]  /*63d90*/  IADD3 R164, P2, R159, R2, RZ ;  /* 0x000000029fa47210 */ /* 0x001fe20007f5e0ff */
[----:B------:R-:W-:-:S04]  /*63da0*/  IMAD.MOV.U32 R162, RZ, RZ, R161 ;  /* 0x000000ffffa27224 */ /* 0x000fc800078e00a1 */
[----:B------:R-:W-:Y:S01]  /*63db0*/  IMAD.X R165, R15, 0x1, R13, P2 ;  /* 0x000000010fa57824 */ /* 0x000fe200010e060d */
[C---:B-1----:R-:W-:Y:S01]  /*63dc0*/  IADD3 R166, P1, R163.reuse, R4, RZ ;  /* 0x00000004a3a67210 */ /* 0x042fe20007f3e0ff */
[----:B------:R-:W-:Y:S02]  /*63dd0*/  IMAD.MOV.U32 R161, RZ, RZ, R160 ;  /* 0x000000ffffa17224 */ /* 0x000fe400078e00a0 */
[----:B------:R-:W-:Y:S01]  /*63de0*/  IMAD.MOV.U32 R160, RZ, RZ, R158 ;  /* 0x000000ffffa07224 */ /* 0x000fe200078e009e */
[----:B------:R0:W-:Y:S01]  /*63df0*/  STL.64 [R1+0x18a0], R164 ;  /* 0x0018a0a401007387 */ /* 0x0001e20000100a00 */
[----:B------:R-:W-:Y:S01]  /*63e00*/  IMAD.X R167, R16, 0x1, R3, P1 ;  /* 0x0000000110a77824 */ /* 0x000fe200008e0603 */
[C---:B------:R-:W-:Y:S02]  /*63e10*/  IADD3 R158, P1, R163.reuse, R0, RZ ;  /* 0x00000000a39e7210 */ /* 0x040fe40007f3e0ff */
[----:B0-----:R-:W-:-:S03]  /*63e20*/  IADD3 R164, P2, R163, R6, RZ ;  /* 0x00000006a3a47210 */ /* 0x001fc60007f5e0ff */
[C---:B------:R-:W-:Y:S02]  /*63e30*/  IMAD.X R159, R16.reuse, 0x1, R7, P1 ;  /* 0x00000001109f7824 */ /* 0x040fe400008e0607 */
[----:B------:R-:W-:Y:S01]  /*63e40*/  IMAD.X R165, R16, 0x1, R5, P2 ;  /* 0x0000000110a57824 */ /* 0x000fe200010e0605 */
[----:B------:R-:W-:Y:S04]  /*63e50*/  STL.64 [R1+0x1898], R166 ;  /* 0x001898a601007387 */ /* 0x000fe80000100a00 */
[----:B------:R0:W-:Y:S04]  /*63e60*/  STL.64 [R1+0x1890], R164 ;  /* 0x001890a401007387 */ /* 0x0001e80000100a00 */
[----:B------:R1:W-:Y:S01]  /*63e70*/  STL.64 [R1+0x1888], R158 ;  /* 0x0018889e01007387 */ /* 0x0003e20000100a00 */
[----:B0-----:R-:W-:-:S02]  /*63e80*/  IADD3 R164, P2, R163, R2, RZ ;  /* 0x00000002a3a47210 */ /* 0x001fc40007f5e0ff */
[----:B-1----:R-:W-:-:S03]  /*63e90*/  IADD3 R158, P1, R14, R4, RZ ;  /* 0x000000040e9e7210 */ /* 0x002fc60007f3e0ff */
[----:B------:R-:W-:Y:S02]  /*63ea0*/  IMAD.X R165, R16, 0x1, R13, P2 ;  /* 0x0000000110a57824 */ /* 0x000fe400010e060d */
[----:B------:R-:W-:-:S03]  /*63eb0*/  IMAD.X R159, R17, 0x1, R3, P1 ;  /* 0x00000001119f7824 */ /* 0x000fc600008e0603 */
[----:B------:R-:W-:Y:S01]  /*63ec0*/  STL.64 [R1+0x1880], R164 ;  /* 0x001880a401007387 */ /* 0x000fe20000100a00 */
[----:B------:R-:W-:-:S03]  /*63ed0*/  SHF.R.S32.HI R15, RZ, 0x1f, R162 ;  /* 0x0000001fff0f7819 */ /* 0x000fc600000114a2 */
[----:B------:R0:W-:Y:S01]  /*63ee0*/  STL.64 [R1+0x37f8], R158 ;  /* 0x0037f89e01007387 */ /* 0x0001e20000100a00 */
[C---:B------:R-:W-:Y:S02]  /*63ef0*/  IADD3 R16, P2, R162.reuse, R6, RZ ;  /* 0x00000006a2107210 */ /* 0x040fe40007f5e0ff */
[----:B0-----:R-:W-:-:S05]  /*63f00*/  IADD3 R158, P1, R162, R4, RZ ;  /* 0x00000004a29e7210 */ /* 0x001fca0007f3e0ff */
[----:B------:R-:W-:-:S05]  /*63f10*/  IMAD.X R159, R15, 0x1, R3, P1 ;  /* 0x000000010f9f7824 */ /* 0x000fca00008e0603 */
[----:B------:R0:W-:Y:S01]  /*63f20*/  STL.64 [R1+0x1878], R158 ;  /* 0x0018789e01007387 */ /* 0x0001e20000100a00 */
[----:B------:R-:W-:Y:S01]  /*63f30*/  IMAD.X R17, R15, 0x1, R5, P2 ;  /* 0x000000010f117824 */ /* 0x000fe200010e0605 */
[----:B0-----:R-:W-:-:S04]  /*63f40*/  IADD3 R158, P1, R162, R0, RZ ;  /* 0x00000000a29e7210 */ /* 0x001fc80007f3e0ff */
[----:B------:R0:W-:Y:S01]  /*63f50*/  STL.64 [R1+0x1870], R16 ;  /* 0x0018701001007387 */ /* 0x0001e20000100a00 */
[----:B------:R-:W-:Y:S01]  /*63f60*/  IMAD.X R159, R15, 0x1, R7, P1 ;  /* 0x000000010f9f7824 */ /* 0x000fe200008e0607 */
[----:B------:R-:W-:-:S04]  /*63f70*/  IADD3 R162, P2, R162, R2, RZ ;  /* 0x00000002a2a27210 */ /* 0x000fc80007f5e0ff */
[----:B------:R1:W-:Y:S01]  /*63f80*/  STL.64 [R1+0x1868], R158 ;  /* 0x0018689e01007387 */ /* 0x0003e20000100a00 */
[----:B0-----:R-:W-:Y:S01]  /*63f90*/  SHF.R.S32.HI R16, RZ, 0x1f, R161 ;  /* 0x0000001fff107819 */ /* 0x001fe200000114a1 */
[----:B------:R-:W-:Y:S01]  /*63fa0*/  IMAD.X R163, R15, 0x1, R13, P2 ;  /* 0x000000010fa37824 */ /* 0x000fe200010e060d */
[----:B-1----:R-:W-:-:S04]  /*63fb0*/  IADD3 R158, P1, R161, R4, RZ ;  /* 0x00000004a19e7210 */ /* 0x002fc80007f3e0ff */
[----:B------:R0:W-:Y:S01]  /*63fc0*/  STL.64 [R1+0x1860], R162 ;  /* 0x001860a201007387 */ /* 0x0001e20000100a00 */
[----:B------:R-:W-:-:S05]  /*63fd0*/  IMAD.X R159, R16, 0x1, R3, P1 ;  /* 0x00000001109f7824 */ /* 0x000fca00008e0603 */
[----:B------:R1:W-:Y:S01]  /*63fe0*/  STL.64 [R1+0x1858], R158 ;  /* 0x0018589e01007387 */ /* 0x0003e20000100a00 */
[----:B0-----:R-:W-:Y:S01]  /*63ff0*/  IADD3 R162, P2, R161, R6, RZ ;  /* 0x00000006a1a27210 */ /* 0x001fe20007f5e0ff */
[----:B------:R-:W-:-:S04]  /*64000*/  VIADD R14, R14, UR6 ;  /* 0x000000060e0e7c36 */ /* 0x000fc80008000000 */
[----:B------:R-:W-:Y:S01]  /*64010*/  IMAD.X R163, R16, 0x1, R5, P2 ;  /* 0x0000000110a37824 */ /* 0x000fe200010e0605 */
[----:B-1----:R-:W-:-:S04]  /*64020*/  IADD3 R158, P1, R161, R0, RZ ;  /* 0x00000000a19e7210 */ /* 0x002fc80007f3e0ff */
[----:B------:R0:W-:Y:S01]  /*64030*/  STL.64 [R1+0x1850], R162 ;  /* 0x001850a201007387 */ /* 0x0001e20000100a00 */
[----:B------:R-:W-:Y:S01]  /*64040*/  IMAD.X R159, R16, 0x1, R7, P1 ;  /* 0x00000001109f7824 */ /* 0x000fe200008e0607 */
[----:B------:R-:W-:-:S04]  /*64050*/  SHF.R.S32.HI R15, RZ, 0x1f, R14 ;  /* 0x0000001fff0f7819 */ /* 0x000fc8000001140e */
[----:B------:R1:W-:Y:S01]  /*64060*/  STL.64 [R1+0x1848], R158 ;  /* 0x0018489e01007387 */ /* 0x0003e20000100a00 */
[-C--:B0-----:R-:W-:Y:S02]  /*64070*/  IADD3 R162, P2, R161, R2.reuse, RZ ;  /* 0x00000002a1a27210 */ /* 0x081fe40007f5e0ff */
[----:B-1----:R-:W-:-:S05]  /*64080*/  IADD3 R158, P1, R14, R2, RZ ;  /* 0x000000020e9e7210 */ /* 0x002fca0007f3e0ff */
[--C-:B------:R-:W-:Y:S02]  /*64090*/  IMAD.X R159, R15, 0x1, R13.reuse, P1 ;  /* 0x000000010f9f7824 */ /* 0x100fe400008e060d */
[----:B------:R-:W-:Y:S01]  /*640a0*/  IMAD.X R163, R16, 0x1, R13, P2 ;  /* 0x0000000110a37824 */ /* 0x000fe200010e060d */
[----:B------:R-:W-:Y:S02]  /*640b0*/  SHF.R.S32.HI R16, RZ, 0x1f, R160 ;  /* 0x0000001fff107819 */ /* 0x000fe400000114a0 */
[----:B------:R0:W-:Y:S02]  /*640c0*/  STL.64 [R1+0x37d0], R158 ;  /* 0x0037d09e01007387 */ /* 0x0001e40000100a00 */
[----:B0-----:R-:W-:Y:S02]  /*640d0*/  IADD3 R158, P1, R160, R4, RZ ;  /* 0x00000004a09e7210 */ /* 0x001fe40007f3e0ff */
[----:B------:R0:W-:Y:S03]  /*640e0*/  STL.64 [R1+0x1840], R162 ;  /* 0x001840a201007387 */ /* 0x0001e60000100a00 */
[----:B------:R-:W-:-:S05]  /*640f0*/  IMAD.X R159, R16, 0x1, R3, P1 ;  /* 0x00000001109f7824 */ /* 0x000fca00008e0603 */
[----:B------:R1:W-:Y:S01]  /*64100*/  STL.64 [R1+0x1838], R158 ;  /* 0x0018389e01007387 */ /* 0x0003e20000100a00 */
[----:B0-----:R-:W-:-:S05]  /*64110*/  IADD3 R162, P2, R160, R6, RZ ;  /* 0x00000006a0a27210 */ /* 0x001fca0007f5e0ff */
[----:B------:R-:W-:Y:S01]  /*64120*/  IMAD.X R163, R16, 0x1, R5, P2 ;  /* 0x0000000110a37824 */ /* 0x000fe200010e0605 */
[----:B-1----:R-:W-:-:S04]  /*64130*/  IADD3 R158, P1, R160, R0, RZ ;  /* 0x00000000a09e7210 */ /* 0x002fc80007f3e0ff */
        /* <DEDUP_REMOVED lines=16> */
[----:B0-----:R-:W-:Y:S02]  /*64240*/  IADD3 R160, P2, R157, R2, RZ ;  /* 0x000000029da07210 */ /* 0x001fe40007f5e0ff */
[----:B-1----:R-:W-:-:S05]  /*64250*/  IADD3 R158, P1, R14, R0, RZ ;  /* 0x000000000e9e7210 */ /* 0x002fca0007f3e0ff */
[----:B------:R-:W-:Y:S01]  /*64260*/  IMAD.X R159, R15, 0x1, R7, P1 ;  /* 0x000000010f9f7824 */ /* 0x000fe200008e0607 */
[----:B------:R-:W-:Y:S01]  /*64270*/  SHF.R.S32.HI R16, RZ, 0x1f, R155 ;  /* 0x0000001fff107819 */ /* 0x000fe2000001149b */
[----:B------:R-:W-:-:S03]  /*64280*/  IMAD.X R161, R17, 0x1, R13, P2 ;  /* 0x0000000111a17824 */ /* 0x000fc600010e060d */
[----:B------:R0:W-:Y:S04]  /*64290*/  STL.64 [R1+0x37c0], R158 ;  /* 0x0037c09e01007387 */ /* 0x0001e80000100a00 */
        /* <DEDUP_REMOVED lines=8> */
[C---:B------:R-:W-:Y:S01]  /*64320*/  IMAD.X R159, R16.reuse, 0x1, R7, P2 ;  /* 0x00000001109f7824 */ /* 0x040fe200010e0607 */
[----:B-1----:R-:W-:Y:S02]  /*64330*/  IADD3 R160, P1, R155, R2, RZ ;  /* 0x000000029ba07210 */ /* 0x002fe40007f3e0ff */
[----:B------:R-:W-:Y:S02]  /*64340*/  SHF.R.S32.HI R17, RZ, 0x1f, R154 ;  /* 0x0000001fff117819 */ /* 0x000fe4000001149a */
        /* <DEDUP_REMOVED lines=8> */
[----:B------:R-:W-:Y:S02]  /*643d0*/  LOP3.LUT R153, R153, 0xbfffffff, RZ, 0xc0, !PT ;  /* 0xbfffffff99997812 */ /* 0x000fe400078ec0ff */
[C---:B0-----:R-:W-:Y:S02]  /*643e0*/  IADD3 R158, P2, R154.reuse, R0, RZ ;  /* 0x000000009a9e7210 */ /* 0x041fe40007f5e0ff */
[----:B------:R-:W-:-:S03]  /*643f0*/  IADD3 R154, P1, R154, R2, RZ ;  /* 0x000000029a9a7210 */ /* 0x000fc60007f3e0ff */
[C---:B------:R-:W-:Y:S02]  /*64400*/  IMAD.X R159, R17.reuse, 0x1, R7, P2 ;  /* 0x00000001119f7824 */ /* 0x040fe400010e0607 */
[----:B------:R-:W-:Y:S01]  /*64410*/  IMAD.X R155, R17, 0x1, R13, P1 ;  /* 0x00000001119b7824 */ /* 0x000fe200008e060d */
[----:B------:R-:W-:Y:S02]  /*64420*/  @P4 LOP3.LUT R153, R153, 0x40000000, RZ, 0xfc, !PT ;  /* 0x4000000099994812 */ /* 0x000fe400078efcff */
[----:B------:R0:W-:Y:S04]  /*64430*/  STL.64 [R1+0x1648], R158 ;  /* 0x0016489e01007387 */ /* 0x0001e80000100a00 */
[----:B------:R-:W-:Y:S01]  /*64440*/  STL.64 [R1+0x1640], R160 ;  /* 0x001640a001007387 */ /* 0x000fe20000100a00 */
[----:B------:R-:W-:-:S03]  /*64450*/  LOP3.LUT R153, R153, 0xdfffffff, RZ, 0xc0, !PT ;  /* 0xdfffffff99997812 */ /* 0x000fc600078ec0ff */
[----:B------:R1:W-:Y:S04]  /*64460*/  STL.64 [R1+0x1638], R154 ;  /* 0x0016389a01007387 */ /* 0x0003e80000100a00 */
[----:B------:R-:W4:Y:S01]  /*64470*/  LDL.LU R16, [R1+0x1628] ;  /* 0x0016280001107983 */ /* 0x000f220000300800 */
[----:B------:R-:W-:Y:S02]  /*64480*/  @P3 LOP3.LUT R153, R153, 0x20000000, RZ, 0xfc, !PT ;  /* 0x2000000099993812 */ /* 0x000fe400078efcff */
[----:B------:R-:W-:Y:S02]  /*64490*/  ISETP.LT.AND P3, PT, R10, UR17, !P0 ;  /* 0x000000110a007c0c */ /* 0x000fe4000c761270 */
[----:B0-----:R-:W-:Y:S02]  /*644a0*/  IADD3 R158, P2, R14, R6, RZ ;  /* 0x000000060e9e7210 */ /* 0x001fe40007f5e0ff */
[----:B------:R-:W-:-:S03]  /*644b0*/  LOP3.LUT R153, R153, 0xefffffff, RZ, 0xc0, !PT ;  /* 0xefffffff99997812 */ /* 0x000fc600078ec0ff */
[----:B------:R-:W-:Y:S01]  /*644c0*/  IMAD.X R159, R15, 0x1, R5, P2 ;  /* 0x000000010f9f7824 */ /* 0x000fe200010e0605 */
[----:B------:R-:W-:Y:S01]  /*644d0*/  ISETP.LT.AND P2, PT, R11, UR16, !P0 ;  /* 0x000000100b007c0c */ /* 0x000fe2000c741270 */
[----:B------:R-:W-:Y:S01]  /*644e0*/  ULDC.64 UR16, c[0x0][0x228] ;  /* 0x00008a0000107ab9 */ /* 0x000fe20000000a00 */
[----:B-1----:R-:W-:-:S03]  /*644f0*/  IADD3 R154, P1, R14, R4, RZ ;  /* 0x000000040e9a7210 */ /* 0x002fc60007f3e0ff */
[----:B------:R-:W-:Y:S02]  /*64500*/  @P3 LOP3.LUT R153, R153, 0x10000000, RZ, 0xfc, !PT ;  /* 0x1000000099993812 */ /* 0x000fe400078efcff */
[----:B------:R-:W-:Y:S01]  /*64510*/  IMAD.X R155, R15, 0x1, R3, P1 ;  /* 0x000000010f9b7824 */ /* 0x000fe200008e0603 */
[----:B------:R-:W-:Y:S02]  /*64520*/  ISETP.LT.AND P1, PT, R12, UR12, !P0 ;  /* 0x0000000c0c007c0c */ /* 0x000fe4000c721270 */
[----:B------:R-:W-:-:S04]  /*64530*/  LOP3.LUT R153, R153, 0xf7ffffff, RZ, 0xc0, !PT ;  /* 0xf7ffffff99997812 */ /* 0x000fc800078ec0ff */
[----:B------:R-:W-:Y:S02]  /*64540*/  @P2 LOP3.LUT R153, R153, 0x8000000, RZ, 0xfc, !PT ;  /* 0x0800000099992812 */ /* 0x000fe400078efcff */
[----:B------:R-:W-:Y:S01]  /*64550*/  ISETP.LT.AND P0, PT, R9, UR13, !P0 ;  /* 0x0000000d09007c0c */ /* 0x000fe2000c701270 */
[----:B------:R-:W-:Y:S01]  /*64560*/  VIADD R15, R8, 0x1a9 ;  /* 0x000001a9080f7836 */ /* 0x000fe20000000000 */
[----:B------:R-:W-:Y:S01]  /*64570*/  LOP3.LUT R153, R153, 0xfbffffff, RZ, 0xc0, !PT ;  /* 0xfbffffff99997812 */ /* 0x000fe200078ec0ff */
[----:B------:R-:W-:-:S03]  /*64580*/  ULDC.64 UR12, c[0x0][0x228] ;  /* 0x00008a00000c7ab9 */ /* 0x000fc60000000a00 */
[----:B------:R-:W-:-:S04]  /*64590*/  @P1 LOP3.LUT R153, R153, 0x4000000, RZ, 0xfc, !PT ;  /* 0x0400000099991812 */ /* 0x000fc800078efcff */
[----:B------:R-:W-:-:S04]  /*645a0*/  LOP3.LUT R153, R153, 0xfdffffff, RZ, 0xc0, !PT ;  /* 0xfdffffff99997812 */ /* 0x000fc800078ec0ff */
[----:B------:R-:W-:Y:S02]  /*645b0*/  @P0 LOP3.LUT R153, R153, 0x2000000, RZ, 0xfc, !PT ;  /* 0x0200000099990812 */ /* 0x000fe400078efcff */
[----:B------:R-:W-:Y:S02]  /*645c0*/  ISETP.GE.AND P0, PT, R15, UR9, PT ;  /* 0x000000090f007c0c */ /* 0x000fe4000bf06270 */
[----:B------:R-:W-:Y:S01]  /*645d0*/  LOP3.LUT R153, R153, 0xfeffffff, RZ, 0xc0, !PT ;  /* 0xfeffffff99997812 */ /* 0x000fe200078ec0ff */
[----:B------:R-:W-:Y:S01]  /*645e0*/  VIADD R15, R8, 0x1a8 ;  /* 0x000001a8080f7836 */ /* 0x000fe20000000000 */
[----:B------:R-:W-:Y:S01]  /*645f0*/  ISETP.LT.AND P1, PT, R10, UR12, !P0 ;  /* 0x0000000c0a007c0c */ /* 0x000fe2000c721270 */
[----:B------:R-:W-:Y:S01]  /*64600*/  ULDC.64 UR8, c[0x0][0x228] ;  /* 0x00008a0000087ab9 */ /* 0x000fe20000000a00 */
[----:B------:R-:W-:Y:S01]  /*64610*/  ISETP.LT.AND P3, PT, R11, UR56, !P0 ;  /* 0x000000380b007c0c */ /* 0x000fe2000c761270 */
[----:B------:R-:W-:Y:S01]  /*64620*/  STL.64 [R1+0x37a0], R158 ;  /* 0x0037a09e01007387 */ /* 0x000fe20000100a00 */
[----:B------:R-:W-:Y:S01]  /*64630*/  ISETP.LT.AND P2, PT, R12, UR61, !P0 ;  /* 0x0000003d0c007c0c */ /* 0x000fe2000c741270 */
[----:B------:R-:W-:Y:S01]  /*64640*/  ULDC UR61, c[0x0][0x228] ;  /* 0x00008a00003d7ab9 */ /* 0x000fe20000000800 */
[----:B------:R-:W-:-:S07]  /*64650*/  ULDC UR56, c[0x0][0x228] ;  /* 0x00008a0000387ab9 */ /* 0x000fce0000000800 */
[----:B------:R-:W-:-:S04]  /*64660*/  @P1 LOP3.LUT R153, R153, 0x1000000, RZ, 0xfc, !PT ;  /* 0x0100000099991812 */ /* 0x000fc800078efcff */
[----:B------:R-:W-:-:S04]  /*64670*/  LOP3.LUT R153, R153, 0xff7fffff, RZ, 0xc0, !PT ;  /* 0xff7fffff99997812 */ /* 0x000fc800078ec0ff */
[----:B------:R-:W-:Y:S02]  /*64680*/  @P3 LOP3.LUT R153, R153, 0x800000, RZ, 0xfc, !PT ;  /* 0x0080000099993812 */ /* 0x000fe400078efcff */
[----:B------:R-:W-:Y:S02]  /*64690*/  ISETP.LT.AND P1, PT, R9, UR16, !P0 ;  /* 0x0000001009007c0c */ /* 0x000fe4000c721270 */
[----:B------:R-:W-:Y:S02]  /*646a0*/  LOP3.LUT R153, R153, 0xffbfffff, RZ, 0xc0, !PT ;  /* 0xffbfffff99997812 */ /* 0x000fe400078ec0ff */
[----:B------:R-:W-:Y:S02]  /*646b0*/  ISETP.GE.AND P0, PT, R15, UR11, PT ;  /* 0x0000000b0f007c0c */ /* 0x000fe4000bf06270 */
[----:B------:R-:W-:Y:S01]  /*646c0*/  @P2 LOP3.LUT R153, R153, 0x400000, RZ, 0xfc, !PT ;  /* 0x0040000099992812 */ /* 0x000fe200078efcff */
[----:B------:R-:W-:Y:S01]  /*646d0*/  VIADD R15, R8, 0x1a7 ;  /* 0x000001a7080f7836 */ /* 0x000fe20000000000 */
[----:B------:R-:W-:Y:S01]  /*646e0*/  ISETP.LT.AND P3, PT, R10, UR59, !P0 ;  /* 0x0000003b0a007c0c */ /* 0x000fe2000c761270 */
[----:B------:R-:W-:Y:S01]  /*646f0*/  ULDC.64 UR10, c[0x0][0x228] ;  /* 0x00008a00000a7ab9 */ /* 0x000fe20000000a00 */
[----:B------:R-:W-:Y:S01]  /*64700*/  LOP3.LUT R153, R153, 0xffdfffff, RZ, 0xc0, !PT ;  /* 0xffdfffff99997812 */ /* 0x000fe200078ec0ff */
[----:B------:R-:W-:Y:S01]  /*64710*/  STL.64 [R1+0x3798], R154 ;  /* 0x0037989a01007387 */ /* 0x000fe20000100a00 */
[----:B------:R-:W-:Y:S01]  /*64720*/  ISETP.LT.AND P2, PT, R11, UR58, !P0 ;  /* 0x0000003a0b007c0c */ /* 0x000fe2000c741270 */
[----:B------:R-:W-:Y:S01]  /*64730*/  ULDC UR58, c[0x0][0x228] ;  /* 0x00008a00003a7ab9 */ /* 0x000fe20000000800 */
[----:B------:R-:W-:Y:S01]  /*64740*/  @P1 LOP3.LUT R153, R153, 0x200000, RZ, 0xfc, !PT ;  /* 0x0020000099991812 */ /* 0x000fe200078efcff */
[----:B------:R-:W-:-:S03]  /*64750*/  ULDC UR59, c[0x0][0x228] ;  /* 0x00008a00003b7ab9 */ /* 0x000fc60000000800 */
[----:B------:R-:W-:-:S04]  /*64760*/  LOP3.LUT R153, R153, 0xffefffff, RZ, 0xc0, !PT ;  /* 0xffefffff99997812 */ /* 0x000fc800078ec0ff */
[----:B------:R-:W-:Y:S02]  /*64770*/  @P3 LOP3.LUT R153, R153, 0x100000, RZ, 0xfc, !PT ;  /* 0x0010000099993812 */ /* 0x000fe400078efcff */
[----:B------:R-:W-:Y:S01]  /*64780*/  ISETP.LT.AND P1, PT, R12, UR57, !P0 ;  /* 0x000000390c007c0c */ /* 0x000fe2000c721270 */
[----:B------:R-:W-:Y:S01]  /*64790*/  ULDC UR57, c[0x0][0x228] ;  /* 0x00008a0000397ab9 */ /* 0x000fe20000000800 */
[----:B------:R-:W-:-:S04]  /*647a0*/  LOP3.LUT R153, R153, 0xfff7ffff, RZ, 0xc0, !PT ;  /* 0xfff7ffff99997812 */ /* 0x000fc800078ec0ff */
[----:B------:R-:W-:Y:S02]  /*647b0*/  @P2 LOP3.LUT R153, R153, 0x80000, RZ, 0xfc, !PT ;  /* 0x0008000099992812 */ /* 0x000fe400078efcff */
[----:B------:R-:W-:Y:S01]  /*647c0*/  ISETP.LT.AND P0, PT, R9, UR60, !P0 ;  /* 0x0000003c09007c0c */ /* 0x000fe2000c701270 */
[----:B------:R-:W-:Y:S01]  /*647d0*/  ULDC UR60, c[0x0][0x228] ;  /* 0x00008a00003c7ab9 */ /* 0x000fe20000000800 */
[----:B------:R-:W-:-:S04]  /*647e0*/  LOP3.LUT R153, R153, 0xfffbffff, RZ, 0xc0, !PT ;  /* 0xfffbffff99997812 */ /* 0x000fc800078ec0ff */
        /* <DEDUP_REMOVED lines=9> */
[----:B------:R-:W-:Y:S01]  /*64880*/  ULDC UR44, c[0x0][0x228] ;  /* 0x00008a00002c7ab9 */ /* 0x000fe20000000800 */
[----:B------:R-:W-:Y:S01]  /*64890*/  ISETP.LT.AND P1, PT, R12, UR45, !P0 ;  /* 0x0000002d0c007c0c */ /* 0x000fe2000c721270 */
[----:B------:R-:W-:-:S08]  /*648a0*/  ULDC UR45, c[0x0][0x228] ;  /* 0x00008a00002d7ab9 */ /* 0x000fd00000000800 */
[----:B------:R-:W-:-:S04]  /*648b0*/  @P3 LOP3.LUT R153, R153, 0x10000, RZ, 0xfc, !PT ;  /* 0x0001000099993812 */ /* 0x000fc800078efcff */
[----:B------:R-:W-:-:S04]  /*648c0*/  LOP3.LUT R153, R153, 0xffff7fff, RZ, 0xc0, !PT ;  /* 0xffff7fff99997812 */ /* 0x000fc800078ec0ff */
[----:B------:R-:W-:Y:S02]  /*648d0*/  @P2 LOP3.LUT R153, R153, 0x8000, RZ, 0xfc, !PT ;  /* 0x0000800099992812 */ /* 0x000fe400078efcff */
[----:B------:R-:W-:Y:S02]  /*648e0*/  ISETP.LT.AND P0, PT, R9, UR8, !P0 ;  /* 0x0000000809007c0c */ /* 0x000fe4000c701270 */
        /* <DEDUP_REMOVED lines=12> */
[----:B------:R-:W-:Y:S01]  /*649b0*/  ULDC UR54, c[0x0][0x228] ;  /* 0x00008a0000367ab9 */ /* 0x000fe20000000800 */
[----:B------:R-:W-:-:S07]  /*649c0*/  ULDC UR50, c[0x0][0x228] ;  /* 0x00008a0000327ab9 */ /* 0x000fce0000000800 */
[----:B------:R-:W-:-:S04]  /*649d0*/  @P3 LOP3.LUT R153, R153, 0x1000, RZ, 0xfc, !PT ;  /* 0x0000100099993812 */ /* 0x000fc800078efcff */
        /* <DEDUP_REMOVED lines=34> */
[----:B------:R-:W-:Y:S01]  /*64c00*/  @P3 LOP3.LUT R153, R153, 0x10, RZ, 0xfc, !PT ;  /* 0x0000001099993812 */ /* 0x000fe200078efcff */
[----:B------:R-:W-:-:S03]  /*64c10*/  ULDC UR41, c[0x0][0x228] ;  /* 0x00008a0000297ab9 */ /* 0x000fc60000000800 */
        /* <DEDUP_REMOVED lines=9> */
[----:B----4-:R-:W-:Y:S01]  /*64cb0*/  LOP3.LUT R16, R16, 0x7fffffff, RZ, 0xc0, !PT ;  /* 0x7fffffff10107812 */ /* 0x010fe200078ec0ff */
[----:B------:R-:W-:Y:S01]  /*64cc0*/  VIADD R15, R8, 0x1a2 ;  /* 0x000001a2080f7836 */ /* 0x000fe20000000000 */
[----:B------:R-:W-:Y:S01]  /*64cd0*/  ISETP.LT.AND P2, PT, R11, UR33, !P0 ;  /* 0x000000210b007c0c */ /* 0x000fe2000c741270 */
[----:B------:R-:W-:Y:S01]  /*64ce0*/  ULDC.64 UR8, c[0x0][0x228] ;  /* 0x00008a0000087ab9 */ /* 0x000fe20000000a00 */
[----:B------:R-:W-:Y:S01]  /*64cf0*/  ISETP.LT.AND P1, PT, R12, UR35, !P0 ;  /* 0x000000230c007c0c */ /* 0x000fe2000c721270 */
[----:B------:R-:W-:Y:S01]  /*64d00*/  ULDC UR33, c[0x0][0x228] ;  /* 0x00008a0000217ab9 */ /* 0x000fe20000000800 */
[----:B------:R-:W-:Y:S01]  /*64d10*/  ISETP.LT.AND P3, PT, R10, UR10, !P0 ;  /* 0x0000000a0a007c0c */ /* 0x000fe2000c761270 */
[----:B------:R-:W-:Y:S01]  /*64d20*/  ULDC UR35, c[0x0][0x228] ;  /* 0x00008a0000237ab9 */ /* 0x000fe20000000800 */
[----:B------:R-:W-:Y:S01]  /*64d30*/  ISETP.LT.AND P0, PT, R9, UR16, !P0 ;  /* 0x0000001009007c0c */ /* 0x000fe2000c701270 */
[----:B------:R-:W-:-:S06]  /*64d40*/  ULDC UR16, c[0x0][0x228] ;  /* 0x00008a0000107ab9 */ /* 0x000fcc0000000800 */
[----:B------:R-:W-:-:S04]  /*64d50*/  @P2 LOP3.LUT R16, R16, 0x80000000, RZ, 0xfc, !PT ;  /* 0x8000000010102812 */ /* 0x000fc800078efcff */
[----:B------:R-:W-:-:S04]  /*64d60*/  LOP3.LUT R16, R16, 0xbfffffff, RZ, 0xc0, !PT ;  /* 0xbfffffff10107812 */ /* 0x000fc800078ec0ff */
[----:B------:R-:W-:Y:S02]  /*64d70*/  @P1 LOP3.LUT R16, R16, 0x40000000, RZ, 0xfc, !PT ;  /* 0x4000000010101812 */ /* 0x000fe400078efcff */
[----:B------:R-:W-:Y:S02]  /*64d80*/  LOP3.LUT R153, R153, 0xfffffffe, RZ, 0xc0, !PT ;  /* 0xfffffffe99997812 */ /* 0x000fe400078ec0ff */
[----:B------:R-:W-:Y:S02]  /*64d90*/  LOP3.LUT R16, R16, 0xdfffffff, RZ, 0xc0, !PT ;  /* 0xdfffffff10107812 */ /* 0x000fe400078ec0ff */
[----:B------:R-:W-:Y:S02]  /*64da0*/  @P3 LOP3.LUT R153, R153, 0x1, RZ, 0xfc, !PT ;  /* 0x0000000199993812 */ /* 0x000fe400078efcff */
[----:B------:R-:W-:Y:S02]  /*64db0*/  @P0 LOP3.LUT R16, R16, 0x20000000, RZ, 0xfc, !PT ;  /* 0x2000000010100812 */ /* 0x000fe400078efcff */
[----:B------:R-:W-:Y:S01]  /*64dc0*/  ISETP.GE.AND P0, PT, R15, UR7, PT ;  /* 0x000000070f007c0c */ /* 0x000fe2000bf06270 */
[----:B------:R0:W-:Y:S01]  /*64dd0*/  STL [R1+0x162c], R153 ;  /* 0x00162c9901007387 */ /* 0x0001e20000100800 */
        /* <DEDUP_REMOVED lines=8> */
[----:B------:R-:W-:Y:S01]  /*64e60*/  ULDC UR47, c[0x0][0x228] ;  /* 0x00008a00002f7ab9 */ /* 0x000fe20000000800 */
[----:B0-----:R-:W4:Y:S06]  /*64e70*/  LDL.LU R153, [R1+0x1624] ;  /* 0x0016240001997983 */ /* 0x001f2c0000300800 */
        /* <DEDUP_REMOVED lines=36> */
[----:B------:R-:W-:-:S08]  /*650c0*/  ULDC.64 UR38, c[0x0][0x228] ;  /* 0x00008a0000267ab9 */ /* 0x000fd00000000a00 */
        /* <DEDUP_REMOVED lines=13> */
[----:B------:R-:W-:Y:S01]  /*651a0*/  ULDC UR17, c[0x0][0x228] ;  /* 0x00008a0000117ab9 */ /* 0x000fe20000000800 */
[----:B------:R-:W-:Y:S01]  /*651b0*/  ISETP.LT.AND P2, PT, R11, UR15, !P0 ;  /* 0x0000000f0b007c0c */ /* 0x000fe2000c741270 */
[----:B------:R-:W-:Y:S01]  /*651c0*/  ULDC UR15, c[0x0][0x228] ;  /* 0x00008a00000f7ab9 */ /* 0x000fe20000000800 */
[----:B------:R-:W-:Y:S01]  /*651d0*/  ISETP.LT.AND P1, PT, R12, UR37, !P0 ;  /* 0x000000250c007c0c */ /* 0x000fe2000c721270 */
[----:B------:R-:W-:-:S08]  /*651e0*/  ULDC UR12, c[0x0][0x228] ;  /* 0x00008a00000c7ab9 */ /* 0x000fd00000000800 */
        /* <DEDUP_REMOVED lines=15> */
[----:B------:R-:W-:Y:S01]  /*652e0*/  ULDC.64 UR30, c[0x0][0x228] ;  /* 0x00008a00001e7ab9 */ /* 0x000fe20000000a00 */
[----:B------:R-:W-:-:S09]  /*652f0*/  ISETP.LT.AND P1, PT, R12, UR27, !P0 ;  /* 0x0000001b0c007c0c */ /* 0x000fd2000c721270 */
[----:B------:R-:W-:-:S04]  /*65300*/  @P3 LOP3.LUT R16, R16, 0x1000, RZ, 0xfc, !PT ;  /* 0x0000100010103812 */ /* 0x000fc800078efcff */
[----:B------:R-:W-:-:S04]  /*65310*/  LOP3.LUT R16, R16, 0xfffff7ff, RZ, 0xc0, !PT ;  /* 0xfffff7ff10107812 */ /* 0x000fc800078ec0ff */
[----:B------:R-:W-:Y:S02]  /*65320*/  @P2 LOP3.LUT R16, R16, 0x800, RZ, 0xfc, !PT ;  /* 0x0000080010102812 */ /* 0x000fe400078efcff */
[----:B------:R-:W-:Y:S01]  /*65330*/  ISETP.LT.AND P0, PT, R9, UR26, !P0 ;  /* 0x0000001a09007c0c */ /* 0x000fe2000c701270 */
[----:B------:R-:W-:Y:S01]  /*65340*/  ULDC.64 UR26, c[0x0][0x228] ;  /* 0x00008a00001a7ab9 */ /* 0x000fe20000000a00 */
        /* <DEDUP_REMOVED lines=41> */
[----:B----4-:R-:W-:Y:S02]  /*655e0*/  LOP3.LUT R153, R153, 0x7fffffff, RZ, 0xc0, !PT ;  /* 0x7fffffff99997812 */ /* 0x010fe400078ec0ff */
[----:B------:R-:W-:Y:S01]  /*655f0*/  LOP3.LUT R16, R16, 0xfffffffe, RZ, 0xc0, !PT ;  /* 0xfffffffe10107812 */ /* 0x000fe200078ec0ff */
[----:B------:R-:W-:Y:S01]  /*65600*/  VIADD R15, R8, 0x19a ;  /* 0x0000019a080f7836 */ /* 0x000fe20000000000 */
[----:B------:R-:W-:Y:S01]  /*65610*/  ISETP.LT.AND P2, PT, R11, UR58, !P0 ;  /* 0x0000003a0b007c0c */ /* 0x000fe2000c741270 */
[----:B------:R-:W-:Y:S01]  /*65620*/  ULDC UR58, c[0x0][0x228] ;  /* 0x00008a00003a7ab9 */ /* 0x000fe20000000800 */
[----:B------:R-:W-:Y:S01]  /*65630*/  ISETP.LT.AND P1, PT, R12, UR14, !P0 ;  /* 0x0000000e0c007c0c */ /* 0x000fe2000c721270 */
[----:B------:R-:W-:Y:S01]  /*65640*/  ULDC UR14, c[0x0][0x228] ;  /* 0x00008a00000e7ab9 */ /* 0x000fe20000000800 */
[----:B------:R-:W-:Y:S01]  /*65650*/  ISETP.LT.AND P3, PT, R10, UR38, !P0 ;  /* 0x000000260a007c0c */ /* 0x000fe2000c761270 */
[----:B------:R-:W-:Y:S01]  /*65660*/  ULDC UR38, c[0x0][0x228] ;  /* 0x00008a0000267ab9 */ /* 0x000fe20000000800 */
[----:B------:R-:W-:Y:S01]  /*65670*/  ISETP.LT.AND P0, PT, R9, UR28, !P0 ;  /* 0x0000001c09007c0c */ /* 0x000fe2000c701270 */
[----:B------:R-:W-:Y:S01]  /*65680*/  ULDC UR28, c[0x0][0x228] ;  /* 0x00008a00001c7ab9 */ /* 0x000fe20000000800 */
[----:B------:R-:W-:-:S05]  /*65690*/  ULDC UR11, c[0x0][0x228] ;  /* 0x00008a00000b7ab9 */ /* 0x000fca0000000800 */
[----:B------:R-:W-:-:S04]  /*656a0*/  @P2 LOP3.LUT R153, R153, 0x80000000, RZ, 0xfc, !PT ;  /* 0x8000000099992812 */ /* 0x000fc800078efcff */
[----:B------:R-:W-:Y:S02]  /*656b0*/  LOP3.LUT R153, R153, 0xbfffffff, RZ, 0xc0, !PT ;  /* 0xbfffffff99997812 */ /* 0x000fe400078ec0ff */
[----:B------:R-:W-:Y:S02]  /*656c0*/  @P3 LOP3.LUT R16, R16, 0x1, RZ, 0xfc, !PT ;  /* 0x0000000110103812 */ /* 0x000fe400078efcff */
[----:B------:R-:W-:-:S04]  /*656d0*/  @P1 LOP3.LUT R153, R153, 0x40000000, RZ, 0xfc, !PT ;  /* 0x4000000099991812 */ /* 0x000fc800078efcff */
[----:B------:R-:W-:Y:S01]  /*656e0*/  LOP3.LUT R153, R153, 0xdfffffff, RZ, 0xc0, !PT ;  /* 0xdfffffff99997812 */ /* 0x000fe200078ec0ff */
[----:B------:R0:W-:Y:S03]  /*656f0*/  STL [R1+0x1628], R16 ;  /* 0x0016281001007387 */ /* 0x0001e60000100800 */
[----:B------:R-:W-:Y:S02]  /*65700*/  @P0 LOP3.LUT R153, R153, 0x20000000, RZ, 0xfc, !PT ;  /* 0x2000000099990812 */ /* 0x000fe400078efcff */
[----:B------:R-:W-:Y:S01]  /*65710*/  ISETP.GE.AND P0, PT, R15, UR31, PT ;  /* 0x0000001f0f007c0c */ /* 0x000fe2000bf06270 */
[----:B0-----:R-:W4:Y:S03]  /*65720*/  LDL.LU R16, [R1+0x1620] ;  /* 0x0016200001107983 */ /* 0x001f260000300800 */
[----:B------:R-:W-:-:S02]  /*65730*/  ISETP.LT.AND P3, PT, R10, UR54, !P0 ;  /* 0x000000360a007c0c */ /* 0x000fc4000c761270 */
[----:B------:R-:W-:Y:S01]  /*65740*/  LOP3.LUT R153, R153, 0xefffffff, RZ, 0xc0, !PT ;  /* 0xefffffff99997812 */ /* 0x000fe200078ec0ff */
[----:B------:R-:W-:Y:S01]  /*65750*/  VIADD R15, R8, 0x199 ;  /* 0x00000199080f7836 */ /* 0x000fe20000000000 */
[----:B------:R-:W-:Y:S01]  /*65760*/  ISETP.LT.AND P2, PT, R11, UR51, !P0 ;  /* 0x000000330b007c0c */ /* 0x000fe2000c741270 */
[----:B------:R-:W-:Y:S01]  /*65770*/  ULDC.64 UR30, c[0x0][0x228] ;  /* 0x00008a00001e7ab9 */ /* 0x000fe20000000a00 */
[----:B------:R-:W-:Y:S01]  /*65780*/  ISETP.LT.AND P1, PT, R12, UR60, !P0 ;  /* 0x0000003c0c007c0c */ /* 0x000fe2000c721270 */
[----:B------:R-:W-:Y:S01]  /*65790*/  ULDC UR60, c[0x0][0x228] ;  /* 0x00008a00003c7ab9 */ /* 0x000fe20000000800 */
[----:B------:R-:W-:-:S05]  /*657a0*/  ULDC UR54, c[0x0][0x228] ;  /* 0x00008a0000367ab9 */ /* 0x000fca0000000800 */
        /* <DEDUP_REMOVED lines=10> */
[----:B------:R-:W-:-:S04]  /*65850*/  ISETP.GE.AND P0, PT, R15, UR27, PT ;  /* 0x0000001b0f007c0c */ /* 0x000fc8000bf06270 */
[----:B------:R-:W-:Y:S02]  /*65860*/  ISETP.LT.AND P3, PT, R10, UR36, !P0 ;  /* 0x000000240a007c0c */ /* 0x000fe4000c761270 */
[----:B------:R-:W-:Y:S02]  /*65870*/  ISETP.LT.AND P2, PT, R11, UR60, !P0 ;  /* 0x0000003c0b007c0c */ /* 0x000fe4000c741270 */
[----:B------:R-:W-:Y:S01]  /*65880*/  LOP3.LUT R153, R153, 0xfeffffff, RZ, 0xc0, !PT ;  /* 0xfeffffff99997812 */ /* 0x000fe200078ec0ff */
[----:B------:R-:W-:Y:S01]  /*65890*/  VIADD R15, R8, 0x198 ;  /* 0x00000198080f7836 */ /* 0x000fe20000000000 */
[----:B------:R-:W-:Y:S01]  /*658a0*/  ISETP.LT.AND P1, PT, R12, UR58, !P0 ;  /* 0x0000003a0c007c0c */ /* 0x000fe2000c721270 */
[----:B------:R-:W-:-:S06]  /*658b0*/  ULDC UR60, c[0x0][0x228] ;  /* 0x00008a00003c7ab9 */ /* 0x000fcc0000000800 */
        /* <DEDUP_REMOVED lines=12> */
[----:B------:R-:W-:Y:S01]  /*65980*/  LOP3.LUT R153, R153, 0xffefffff, RZ, 0xc0, !PT ;  /* 0xffefffff99997812 */ /* 0x000fe200078ec0ff */
[----:B------:R-:W-:Y:S01]  /*65990*/  VIADD R15, R8, 0x197 ;  /* 0x00000197080f7836 */ /* 0x000fe20000000000 */
[----:B------:R-:W-:Y:S01]  /*659a0*/  ISETP.LT.AND P2, PT, R11, UR26, !P0 ;  /* 0x0000001a0b007c0c */ /* 0x000fe2000c741270 */
[----:B------:R-:W-:Y:S01]  /*659b0*/  ULDC.64 UR38, c[0x0][0x228] ;  /* 0x00008a0000267ab9 */ /* 0x000fe20000000a00 */
[----:B------:R-:W-:Y:S01]  /*659c0*/  ISETP.LT.AND P1, PT, R12, UR60, !P0 ;  /* 0x0000003c0c007c0c */ /* 0x000fe2000c721270 */
[----:B------:R-:W-:-:S06]  /*659d0*/  ULDC UR60, c[0x0][0x228] ;  /* 0x00008a00003c7ab9 */ /* 0x000fcc0000000800 */
[----:B------:R-:W-:Y:S01]  /*659e0*/  @P3 LOP3.LUT R153, R153, 0x100000, RZ, 0xfc, !PT ;  /* 0x0010000099993812 */ /* 0x000fe200078efcff */
[----:B------:R-:W-:-:S03]  /*659f0*/  ULDC.64 UR26, c[0x0][0x228] ;  /* 0x00008a00001a7ab9 */ /* 0x000fc60000000a00 */
        /* <DEDUP_REMOVED lines=31> */
[----:B------:R-:W-:Y:S01]  /*65bf0*/  ULDC.64 UR28, c[0x0][0x228] ;  /* 0x00008a00001c7ab9 */ /* 0x000fe20000000a00 */
        /* <DEDUP_REMOVED lines=18> */
[----:B------:R-:W-:Y:S01]  /*65d20*/  ULDC.64 UR30, c[0x0][0x228] ;  /* 0x00008a00001e7ab9 */ /* 0x000fe20000000a00 */
[----:B------:R-:W-:-:S05]  /*65d30*/  ULDC UR50, c[0x0][0x228] ;  /* 0x00008a0000327ab9 */ /* 0x000fca0000000800 */
        /* <DEDUP_REMOVED lines=11> */
[----:B------:R-:W-:-:S03]  /*65df0*/  ULDC UR43, c[0x0][0x228] ;  /* 0x00008a00002b7ab9 */ /* 0x000fc60000000800 */
        /* <DEDUP_REMOVED lines=18> */
[----:B------:R-:W-:Y:S02]  /*65f20*/  LOP3.LUT R153, R153, 0xfffffffe, RZ, 0xc0, !PT ;  /* 0xfffffffe99997812 */ /* 0x000fe400078ec0ff */
[----:B----4-:R-:W-:Y:S01]  /*65f30*/  LOP3.LUT R16, R16, 0x7fffffff, RZ, 0xc0, !PT ;  /* 0x7fffffff10107812 */ /* 0x010fe200078ec0ff */
[----:B------:R-:W-:Y:S01]  /*65f40*/  VIADD R15, R8, 0x192 ;  /* 0x00000192080f7836 */ /* 0x000fe20000000000 */
[----:B------:R-:W-:Y:S01]  /*65f50*/  ISETP.LT.AND P2, PT, R12, UR48, !P0 ;  /* 0x000000300c007c0c */ /* 0x000fe2000c741270 */
[----:B------:R-:W-:-:S04]  /*65f60*/  ULDC.64 UR26, c[0x0][0x228] ;  /* 0x00008a00001a7ab9 */ /* 0x000fc80000000a00 */
[----:B------:R-:W-:Y:S01]  /*65f70*/  @P1 LOP3.LUT R153, R153, 0x1, RZ, 0xfc, !PT ;  /* 0x0000000199991812 */ /* 0x000fe200078efcff */
[----:B------:R-:W-:Y:S01]  /*65f80*/  ULDC UR48, c[0x0][0x228] ;  /* 0x00008a0000307ab9 */ /* 0x000fe20000000800 */
[----:B------:R-:W-:Y:S02]  /*65f90*/  @P3 LOP3.LUT R16, R16, 0x80000000, RZ, 0xfc, !PT ;  /* 0x8000000010103812 */ /* 0x000fe400078efcff */
[----:B------:R-:W-:Y:S01]  /*65fa0*/  ISETP.LT.AND P1, PT, R9, UR30, !P0 ;  /* 0x0000001e09007c0c */ /* 0x000fe2000c721270 */
[----:B------:R0:W-:Y:S01]  /*65fb0*/  STL [R1+0x1624], R153 ;  /* 0x0016249901007387 */ /* 0x0001e20000100800 */
[----:B------:R-:W-:Y:S02]  /*65fc0*/  LOP3.LUT R16, R16, 0xbfffffff, RZ, 0xc0, !PT ;  /* 0xbfffffff10107812 */ /* 0x000fe400078ec0ff */
[----:B------:R-:W-:Y:S02]  /*65fd0*/  ISETP.GE.AND P0, PT, R15, UR37, PT ;  /* 0x000000250f007c0c */ /* 0x000fe4000bf06270 */
[----:B------:R-:W-:Y:S01]  /*65fe0*/  @P2 LOP3.LUT R16, R16, 0x40000000, RZ, 0xfc, !PT ;  /* 0x4000000010102812 */ /* 0x000fe200078efcff */
[----:B0-----:R-:W4:Y:S01]  /*65ff0*/  LDL.LU R153, [R1+0x161c] ;  /* 0x00161c0001997983 */ /* 0x001f220000300800 */
[----:B------:R-:W-:Y:S01]  /*66000*/  ISETP.LT.AND P3, PT, R10, UR33, !P0 ;  /* 0x000000210a007c0c */ /* 0x000fe2000c761270 */
[----:B------:R-:W-:Y:S01]  /*66010*/  VIADD R15, R8, 0x191 ;  /* 0x00000191080f7836 */ /* 0x000fe20000000000 */
[----:B------:R-:W-:Y:S01]  /*66020*/  LOP3.LUT R16, R16, 0xdfffffff, RZ, 0xc0, !PT ;  /* 0xdfffffff10107812 */ /* 0x000fe200078ec0ff */
[----:B------:R-:W-:Y:S01]  /*66030*/  ULDC.64 UR36, c[0x0][0x228] ;  /* 0x00008a0000247ab9 */ /* 0x000fe20000000a00 */
        /* <DEDUP_REMOVED lines=35> */
[----:B------:R-:W-:-:S04]  /*66270*/  LOP3.LUT R16, R16, 0xffdfffff, RZ, 0xc0, !PT ;  /* 0xffdfffff10107812 */ /* 0x000fc800078ec0ff */
[----:B------:R-:W-:Y:S02]  /*66280*/  @P1 LOP3.LUT R16, R16, 0x200000, RZ, 0xfc, !PT ;  /* 0x0020000010101812 */ /* 0x000fe400078efcff */
[----:B------:R-:W-:Y:S01]  /*66290*/  ISETP.LT.AND P2, PT, R11, UR24, !P0 ;  /* 0x000000180b007c0c */ /* 0x000fe2000c741270 */
[----:B------:R-:W-:Y:S01]  /*662a0*/  ULDC.64 UR24, c[0x0][0x228] ;  /* 0x00008a0000187ab9 */ /* 0x000fe20000000a00 */
        /* <DEDUP_REMOVED lines=19> */
[----:B------:R-:W-:-:S09]  /*663e0*/  ISETP.LT.AND P1, PT, R12, UR19, !P0 ;  /* 0x000000130c007c0c */ /* 0x000fd2000c721270 */
        /* <DEDUP_REMOVED lines=92> */
[----:B0-----:R-:W4:Y:S07]  /*669b0*/  LDL.LU R16, [R1+0x1618] ;  /* 0x0016180001107983 */ /* 0x001f2e0000300800 */
        /* <DEDUP_REMOVED lines=89> */
[----:B------:R-:W-:Y:S01]  /*66f50*/  ULDC UR28, c[0x0][0x228] ;  /* 0x00008a00001c7ab9 */ /* 0x000fe20000000800 */
        /* <DEDUP_REMOVED lines=20> */
[----:B------:R-:W-:Y:S01]  /*670a0*/  ULDC.64 UR36, c[0x0][0x228] ;  /* 0x00008a0000247ab9 */ /* 0x000fe20000000a00 */
        /* <DEDUP_REMOVED lines=21> */
[----:B------:R-:W-:Y:S01]  /*67200*/  LOP3.LUT R153, R153, 0xfffffffe, RZ, 0xc0, !PT ;  /* 0xfffffffe99997812 */ /* 0x000fe200078ec0ff */
[----:B------:R-:W-:-:S04]  /*67210*/  ULDC UR45, c[0x0][0x228] ;  /* 0x00008a00002d7ab9 */ /* 0x000fc80000000800 */
[----:B------:R-:W-:-:S04]  /*67220*/  @P2 LOP3.LUT R16, R16, 0x80000000, RZ, 0xfc, !PT ;  /* 0x8000000010102812 */ /* 0x000fc800078efcff */
[----:B------:R-:W-:-:S04]  /*67230*/  LOP3.LUT R16, R16, 0xbfffffff, RZ, 0xc0, !PT ;  /* 0xbfffffff10107812 */ /* 0x000fc800078ec0ff */
[----:B------:R-:W-:-:S04]  /*67240*/  @P1 LOP3.LUT R16, R16, 0x40000000, RZ, 0xfc, !PT ;  /* 0x4000000010101812 */ /* 0x000fc800078efcff */
        /* <DEDUP_REMOVED lines=119> */
[----:B------:R-:W-:-:S07]  /*679c0*/  ISETP.LT.AND P1, PT, R12, UR9, !P0 ;  /* 0x000000090c007c0c */ /* 0x000fce000c721270 */
        /* <DEDUP_REMOVED lines=15> */
[----:B------:R-:W-:Y:S01]  /*67ac0*/  ULDC.64 UR6, c[0x0][0x228] ;  /* 0x00008a0000067ab9 */ /* 0x000fe20000000a00 */
[----:B------:R-:W-:-:S02]  /*67ad0*/  ISETP.LT.AND P3, PT, R10, UR8, !P0 ;  /* 0x000000080a007c0c */ /* 0x000fc4000c761270 */
        /* <DEDUP_REMOVED lines=17> */
[----:B0-----:R-:W4:Y:S01]  /*67bf0*/  LDL.LU R16, [R1+0x1610] ;  /* 0x0016100001107983 */ /* 0x001f220000300800 */
[----:B------:R-:W-:Y:S01]  /*67c00*/  ISETP.LT.AND P1, PT, R12, UR49, !P0 ;  /* 0x000000310c007c0c */ /* 0x000fe2000c721270 */
        /* <DEDUP_REMOVED lines=418> */
[----:B----4-:R-:W-:Y:S01]  /*69630*/  LOP3.LUT R16, R16, 0x7fffffff, RZ, 0xc0, !PT ;  /* 0x7fffffff10107812 */ /* 0x010fe200078ec0ff */
[----:B------:R-:W-:Y:S01]  /*69640*/  VIADD R15, R8, 0x162 ;  /* 0x00000162080f7836 */ /* 0x000fe20000000000 */
[----:B------:R-:W-:Y:S01]  /*69650*/  ISETP.LT.AND P3, PT, R10, UR28, !P0 ;  /* 0x0000001c0a007c0c */ /* 0x000fe2000c761270 */
[----:B------:R-:W-:Y:S01]  /*69660*/  ULDC UR5, c[0x0][0x228] ;  /* 0x00008a0000057ab9 */ /* 0x000fe20000000800 */
[----:B------:R-:W-:Y:S01]  /*69670*/  ISETP.LT.AND P0, PT, R9, UR6, !P0 ;  /* 0x0000000609007c0c */ /* 0x000fe2000c701270 */
[----:B------:R-:W-:-:S04]  /*69680*/  ULDC.64 UR6, c[0x0][0x228] ;  /* 0x00008a0000067ab9 */ /* 0x000fc80000000a00 */
        /* <DEDUP_REMOVED lines=14> */
[----:B0-----:R-:W4:Y:S01]  /*69770*/  LDL.LU R153, [R1+0x1604] ;  /* 0x0016040001997983 */ /* 0x001f220000300800 */
        /* <DEDUP_REMOVED lines=87> */
[----:B------:R-:W-:Y:S01]  /*69cf0*/  ULDC.64 UR16, c[0x0][0x228] ;  /* 0x00008a0000107ab9 */ /* 0x000fe20000000a00 */
[----:B------:R-:W-:Y:S01]  /*69d00*/  LOP3.LUT R248, R248, 0x7fffffff, RZ, 0xc0, !PT ;  /* 0x7ffffffff8f87812 */ /* 0x000fe200078ec0ff */
[----:B------:R-:W-:-:S06]  /*69d10*/  ULDC UR11, c[0x0][0x228] ;  /* 0x00008a00000b7ab9 */ /* 0x000fcc0000000800 */
        /* <DEDUP_REMOVED lines=37> */
[----:B------:R-:W-:-:S06]  /*69f70*/  ULDC.64 UR36, c[0x0][0x228] ;  /* 0x00008a0000247ab9 */ /* 0x000fcc0000000a00 */
        /* <DEDUP_REMOVED lines=149> */
[----:B------:R-:W-:-:S04]  /*6a8d0*/  @P1 LOP3.LUT R16, R16, 0x40000000, RZ, 0xfc, !PT ;  /* 0x4000000010101812 */ /* 0x000fc800078efcff */
[----:B------:R-:W-:Y:S02]  /*6a8e0*/  LOP3.LUT R16, R16, 0xdfffffff, RZ, 0xc0, !PT ;  /* 0xdfffffff10107812 */ /* 0x000fe400078ec0ff */
[----:B------:R-:W-:Y:S02]  /*6a8f0*/  LOP3.LUT R153, R153, 0xfffffffe, RZ, 0xc0, !PT ;  /* 0xfffffffe99997812 */ /* 0x000fe400078ec0ff */
[----:B------:R-:W-:Y:S02]  /*6a900*/  @P0 LOP3.LUT R16, R16, 0x20000000, RZ, 0xfc, !PT ;  /* 0x2000000010100812 */ /* 0x000fe400078efcff */
[----:B------:R-:W-:Y:S02]  /*6a910*/  ISETP.GE.AND P0, PT, R15, UR31, PT ;  /* 0x0000001f0f007c0c */ /* 0x000fe4000bf06270 */
[----:B------:R-:W-:Y:S02]  /*6a920*/  @P3 LOP3.LUT R153, R153, 0x1, RZ, 0xfc, !PT ;  /* 0x0000000199993812 */ /* 0x000fe400078efcff */
        /* <DEDUP_REMOVED lines=62> */
[----:B------:R-:W-:Y:S02]  /*6ad10*/  ISETP.LT.AND P2, PT, R11, UR38, !P0 ;  /* 0x000000260b007c0c */ /* 0x000fe4000c741270 */
        /* <DEDUP_REMOVED lines=51> */
[----:B------:R-:W-:Y:S02]  /*6b050*/  ISETP.LT.AND P2, PT, R11, UR58, !P0 ;  /* 0x0000003a0b007c0c */ /* 0x000fe4000c741270 */
[----:B------:R-:W-:-:S02]  /*6b060*/  LOP3.LUT R246, R246, 0x7fffffff, RZ, 0xc0, !PT ;  /* 0x7ffffffff6f67812 */ /* 0x000fc400078ec0ff */
[----:B------:R-:W-:Y:S01]  /*6b070*/  LOP3.LUT R245, R245, 0x7fffffff, RZ, 0xc0, !PT ;  /* 0x7ffffffff5f57812 */ /* 0x000fe200078ec0ff */
[----:B------:R-:W-:Y:S01]  /*6b080*/  STL [R1+0x1604], R153 ;  /* 0x0016049901007387 */ /* 0x000fe20000100800 */
[----:B------:R-:W-:Y:S01]  /*6b090*/  ISETP.LT.AND P1, PT, R12, UR57, !P0 ;  /* 0x000000390c007c0c */ /* 0x000fe2000c721270 */
[----:B------:R-:W-:-:S04]  /*6b0a0*/  ULDC UR57, c[0x0][0x228] ;  /* 0x00008a0000397ab9 */ /* 0x000fc80000000800 */
        /* <DEDUP_REMOVED lines=9> */
[----:B------:R-:W-:Y:S01]  /*6b140*/  ISETP.GE.AND P0, PT, R15, UR39, PT ;  /* 0x000000270f007c0c */ /* 0x000fe2000bf06270 */
[----:B------:R-:W-:Y:S01]  /*6b150*/  VIADD R15, R8, 0x14a ;  /* 0x0000014a080f7836 */ /* 0x000fe20000000000 */
[----:B------:R-:W-:Y:S01]  /*6b160*/  LOP3.LUT R16, R16, 0xfffffffe, RZ, 0xc0, !PT ;  /* 0xfffffffe10107812 */ /* 0x000fe200078ec0ff */
[----:B------:R-:W-:Y:S01]  /*6b170*/  ULDC UR39, c[0x0][0x228] ;  /* 0x00008a0000277ab9 */ /* 0x000fe20000000800 */
        /* <DEDUP_REMOVED lines=10> */
[----:B------:R-:W-:-:S04]  /*6b220*/  @P1 LOP3.LUT R248, R248, 0x40000000, RZ, 0xfc, !PT ;  /* 0x40000000f8f81812 */ /* 0x000fc800078efcff */
[----:B------:R-:W-:-:S04]  /*6b230*/  LOP3.LUT R248, R248, 0xdfffffff, RZ, 0xc0, !PT ;  /* 0xdffffffff8f87812 */ /* 0x000fc800078ec0ff */
        /* <DEDUP_REMOVED lines=114> */
[----:B------:R0:W-:Y:S01]  /*6b960*/  STL [R1+0x1600], R16 ;  /* 0x0016001001007387 */ /* 0x0001e20000100800 */
        /* <DEDUP_REMOVED lines=14> */
[----:B------:R-:W-:Y:S01]  /*6ba50*/  ULDC.64 UR8, c[0x0][0x228] ;  /* 0x00008a0000087ab9 */ /* 0x000fe20000000a00 */
[----:B------:R-:W-:Y:S01]  /*6ba60*/  ISETP.LT.AND P2, PT, R11, UR60, !P0 ;  /* 0x0000003c0b007c0c */ /* 0x000fe2000c741270 */
[----:B------:R-:W-:Y:S01]  /*6ba70*/  ULDC UR60, c[0x0][0x228] ;  /* 0x00008a00003c7ab9 */ /* 0x000fe20000000800 */
[----:B------:R-:W-:Y:S01]  /*6ba80*/  ISETP.LT.AND P1, PT, R12, UR50, !P0 ;  /* 0x000000320c007c0c */ /* 0x000fe2000c721270 */
[----:B0-----:R-:W-:Y:S01]  /*6ba90*/  VIADD R16, R8, 0x12c ;  /* 0x0000012c08107836 */ /* 0x001fe20000000000 */
[----:B------:R-:W-:Y:S01]  /*6baa0*/  ISETP.LT.AND P3, PT, R10, UR10, !P0 ;  /* 0x0000000a0a007c0c */ /* 0x000fe2000c761270 */
[----:B------:R-:W-:Y:S01]  /*6bab0*/  ULDC UR50, c[0x0][0x228] ;  /* 0x00008a0000327ab9 */ /* 0x000fe20000000800 */
[----:B------:R-:W-:Y:S01]  /*6bac0*/  ISETP.LT.AND P0, PT, R9, UR49, !P0 ;  /* 0x0000003109007c0c */ /* 0x000fe2000c701270 */
[----:B------:R-:W-:-:S06]  /*6bad0*/  ULDC UR49, c[0x0][0x228] ;  /* 0x00008a0000317ab9 */ /* 0x000fcc0000000800 */
        /* <DEDUP_REMOVED lines=278> */
[----:B------:R-:W-:Y:S02]  /*6cc40*/  ISETP.LT.AND P1, PT, R12, UR18, !P0 ;  /* 0x000000120c007c0c */ /* 0x000fe4000c721270 */
        /* <DEDUP_REMOVED lines=70> */
[----:B------:R-:W-:-:S06]  /*6d0b0*/  ULDC.64 UR26, c[0x0][0x228] ;  /* 0x00008a00001a7ab9 */ /* 0x000fcc0000000a00 */
        /* <DEDUP_REMOVED lines=31> */
[----:B------:R-:W-:-:S07]  /*6d2b0*/  ISETP.LT.AND P1, PT, R12, UR16, !P0 ;  /* 0x000000100c007c0c */ /* 0x000fce000c721270 */
        /* <DEDUP_REMOVED lines=17> */
[----:B------:R-:W-:Y:S02]  /*6d3d0*/  ISETP.LT.AND P1, PT, R9, UR59, !P0 ;  /* 0x0000003b09007c0c */ /* 0x000fe4000c721270 */
[----:B------:R-:W-:Y:S01]  /*6d3e0*/  LOP3.LUT R245, R245, 0xfffffffb, RZ, 0xc0, !PT ;  /* 0xfffffffbf5f57812 */ /* 0x000fe200078ec0ff */
[----:B------:R-:W-:-:S03]  /*6d3f0*/  VIADD R15, R8, 0x12b ;  /* 0x0000012b080f7836 */ /* 0x000fc60000000000 */
[----:B------:R-:W-:Y:S02]  /*6d400*/  @P2 LOP3.LUT R245, R245, 0x4, RZ, 0xfc, !PT ;  /* 0x00000004f5f52812 */ /* 0x000fe400078efcff */
[----:B------:R-:W-:Y:S02]  /*6d410*/  ISETP.GE.AND P0, PT, R15, UR21, PT ;  /* 0x000000150f007c0c */ /* 0x000fe4000bf06270 */
[----:B------:R-:W-:Y:S02]  /*6d420*/  LOP3.LUT R245, R245, 0xfffffffd, RZ, 0xc0, !PT ;  /* 0xfffffffdf5f57812 */ /* 0x000fe400078ec0ff */
[----:B------:R-:W-:Y:S02]  /*6d430*/  ISETP.LT.AND P3, PT, R11, UR58, !P0 ;  /* 0x0000003a0b007c0c */ /* 0x000fe4000c761270 */
[----:B------:R-:W-:Y:S02]  /*6d440*/  @P1 LOP3.LUT R245, R245, 0x2, RZ, 0xfc, !PT ;  /* 0x00000002f5f51812 */ /* 0x000fe400078efcff */
[----:B------:R-:W-:-:S02]  /*6d450*/  ISETP.LT.AND P1, PT, R10, UR40, !P0 ;  /* 0x000000280a007c0c */ /* 0x000fc4000c721270 */
[----:B------:R-:W-:Y:S02]  /*6d460*/  ISETP.LT.AND P2, PT, R12, UR57, !P0 ;  /* 0x000000390c007c0c */ /* 0x000fe4000c741270 */
[----:B------:R-:W-:-:S05]  /*6d470*/  LOP3.LUT R245, R245, 0xfffffffe, RZ, 0xc0, !PT ;  /* 0xfffffffef5f57812 */ /* 0x000fca00078ec0ff */
[----:B------:R-:W-:-:S04]  /*6d480*/  @P3 LOP3.LUT R244, R244, 0x80000000, RZ, 0xfc, !PT ;  /* 0x80000000f4f43812 */ /* 0x000fc800078efcff */
[----:B------:R-:W-:Y:S02]  /*6d490*/  @P1 LOP3.LUT R245, R245, 0x1, RZ, 0xfc, !PT ;  /* 0x00000001f5f51812 */ /* 0x000fe400078efcff */
[----:B------:R-:W-:Y:S02]  /*6d4a0*/  ISETP.LT.AND P1, PT, R9, UR56, !P0 ;  /* 0x0000003809007c0c */ /* 0x000fe4000c721270 */
[----:B------:R-:W-:Y:S01]  /*6d4b0*/  LOP3.LUT R244, R244, 0xbfffffff, RZ, 0xc0, !PT ;  /* 0xbffffffff4f47812 */ /* 0x000fe200078ec0ff */
[----:B------:R-:W-:-:S03]  /*6d4c0*/  VIADD R16, R8, 0x12a ;  /* 0x0000012a08107836 */ /* 0x000fc60000000000 */
[----:B------:R-:W-:Y:S02]  /*6d4d0*/  @P2 LOP3.LUT R244, R244, 0x40000000, RZ, 0xfc, !PT ;  /* 0x40000000f4f42812 */ /* 0x000fe400078efcff */
[----:B------:R-:W-:Y:S02]  /*6d4e0*/  ISETP.GE.AND P0, PT, R16, UR45, PT ;  /* 0x0000002d10007c0c */ /* 0x000fe4000bf06270 */
[----:B------:R-:W-:-:S04]  /*6d4f0*/  LOP3.LUT R244, R244, 0xdfffffff, RZ, 0xc0, !PT ;  /* 0xdffffffff4f47812 */ /* 0x000fc800078ec0ff */
[----:B------:R-:W-:Y:S02]  /*6d500*/  @P1 LOP3.LUT R244, R244, 0x20000000, RZ, 0xfc, !PT ;  /* 0x20000000f4f41812 */ /* 0x000fe400078efcff */
        /* <DEDUP_REMOVED lines=61> */
[----:B------:R-:W-:Y:S01]  /*6d8e0*/  LOP3.LUT R244, R244, 0xfffffdff, RZ, 0xc0, !PT ;  /* 0xfffffdfff4f47812 */ /* 0x000fe200078ec0ff */
[----:B------:R-:W-:-:S03]  /*6d8f0*/  VIADD R15, R8, 0x125 ;  /* 0x00000125080f7836 */ /* 0x000fc60000000000 */
[----:B------:R-:W-:Y:S02]  /*6d900*/  @P3 LOP3.LUT R244, R244, 0x200, RZ, 0xfc, !PT ;  /* 0x00000200f4f43812 */ /* 0x000fe400078efcff */
[----:B------:R-:W-:Y:S02]  /*6d910*/  ISETP.LT.AND P1, PT, R9, UR9, !P0 ;  /* 0x0000000909007c0c */ /* 0x000fe4000c721270 */
[----:B------:R-:W-:Y:S02]  /*6d920*/  LOP3.LUT R244, R244, 0xfffffeff, RZ, 0xc0, !PT ;  /* 0xfffffefff4f47812 */ /* 0x000fe400078ec0ff */
[----:B------:R-:W-:Y:S02]  /*6d930*/  ISETP.GE.AND P0, PT, R15, UR31, PT ;  /* 0x0000001f0f007c0c */ /* 0x000fe4000bf06270 */
[----:B------:R-:W-:Y:S02]  /*6d940*/  @P2 LOP3.LUT R244, R244, 0x100, RZ, 0xfc, !PT ;  /* 0x00000100f4f42812 */ /* 0x000fe400078efcff */
[----:B------:R-:W-:-:S02]  /*6d950*/  ISETP.LT.AND P3, PT, R10, UR24, !P0 ;  /* 0x000000180a007c0c */ /* 0x000fc4000c761270 */
[----:B------:R-:W-:-:S04]  /*6d960*/  LOP3.LUT R244, R244, 0xffffff7f, RZ, 0xc0, !PT ;  /* 0xffffff7ff4f47812 */ /* 0x000fc800078ec0ff */
[----:B------:R-:W-:Y:S02]  /*6d970*/  @P1 LOP3.LUT R244, R244, 0x80, RZ, 0xfc, !PT ;  /* 0x00000080f4f41812 */ /* 0x000fe400078efcff */
[----:B------:R-:W-:Y:S02]  /*6d980*/  ISETP.LT.AND P2, PT, R11, UR8, !P0 ;  /* 0x000000080b007c0c */ /* 0x000fe4000c741270 */
[----:B------:R-:W-:-:S04]  /*6d990*/  LOP3.LUT R244, R244, 0xffffffbf, RZ, 0xc0, !PT ;  /* 0xffffffbff4f47812 */ /* 0x000fc800078ec0ff */
[----:B------:R-:W-:Y:S02]  /*6d9a0*/  @P3 LOP3.LUT R244, R244, 0x40, RZ, 0xfc, !PT ;  /* 0x00000040f4f43812 */ /* 0x000fe400078efcff */
[----:B------:R-:W-:Y:S02]  /*6d9b0*/  ISETP.LT.AND P1, PT, R12, UR7, !P0 ;  /* 0x000000070c007c0c */ /* 0x000fe4000c721270 */
[----:B------:R-:W-:-:S04]  /*6d9c0*/  LOP3.LUT R244, R244, 0xffffffdf, RZ, 0xc0, !PT ;  /* 0xffffffdff4f47812 */ /* 0x000fc800078ec0ff */
[----:B------:R-:W-:Y:S02]  /*6d9d0*/  @P2 LOP3.LUT R244, R244, 0x20, RZ, 0xfc, !PT ;  /* 0x00000020f4f42812 */ /* 0x000fe400078efcff */
[----:B------:R-:W-:Y:S02]  /*6d9e0*/  ISETP.LT.AND P0, PT, R9, UR6, !P0 ;  /* 0x0000000609007c0c */ /* 0x000fe4000c701270 */
[----:B------:R-:W-:-:S04]  /*6d9f0*/  LOP3.LUT R244, R244, 0xffffffef, RZ, 0xc0, !PT ;  /* 0xffffffeff4f47812 */ /* 0x000fc800078ec0ff */
[----:B------:R-:W-:Y:S01]  /*6da00*/  @P1 LOP3.LUT R244, R244, 0x10, RZ, 0xfc, !PT ;  /* 0x00000010f4f41812 */ /* 0x000fe200078efcff */
[----:B------:R-:W-:-:S03]  /*6da10*/  VIADD R16, R8, 0x1ac ;  /* 0x000001ac08107836 */ /* 0x000fc60000000000 */
[----:B------:R-:W-:-:S04]  /*6da20*/  LOP3.LUT R244, R244, 0xfffffff7, RZ, 0xc0, !PT ;  /* 0xfffffff7f4f47812 */ /* 0x000fc800078ec0ff */
[----:B------:R-:W-:Y:S02]  /*6da30*/  @P0 LOP3.LUT R244, R244, 0x8, RZ, 0xfc, !PT ;  /* 0x00000008f4f40812 */ /* 0x000fe400078efcff */
[----:B------:R-:W-:-:S04]  /*6da40*/  ISETP.GE.AND P0, PT, R16, UR23, PT ;  /* 0x0000001710007c0c */ /* 0x000fc8000bf06270 */
[----:B------:R-:W-:Y:S02]  /*6da50*/  ISETP.LT.AND P3, PT, R12, UR34, !P0 ;  /* 0x000000220c007c0c */ /* 0x000fe4000c761270 */
[----:B------:R-:W-:Y:S02]  /*6da60*/  ISETP.LT.AND P5, PT, R9, UR32, !P0 ;  /* 0x0000002009007c0c */ /* 0x000fe4000c7a1270 */
[----:B------:R-:W-:Y:S01]  /*6da70*/  LOP3.LUT R244, R244, 0xfffff7ff, RZ, 0xc0, !PT ;  /* 0xfffff7fff4f47812 */ /* 0x000fe200078ec0ff */
[----:B------:R-:W-:-:S05]  /*6da80*/  VIADD R15, R8, 0x124 ;  /* 0x00000124080f7836 */ /* 0x000fca0000000000 */
[----:B------:R-:W-:-:S03]  /*6da90*/  ISETP.GE.AND P2, PT, R15, UR29, PT ;  /* 0x0000001d0f007c0c */ /* 0x000fc6000bf46270 */
[----:B------:R-:W-:-:S04]  /*6daa0*/  @P3 LOP3.LUT R244, R244, 0x800, RZ, 0xfc, !PT ;  /* 0x00000800f4f43812 */ /* 0x000fc800078efcff */
[----:B------:R-:W-:Y:S02]  /*6dab0*/  LOP3.LUT R244, R244, 0xfffffbff, RZ, 0xc0, !PT ;  /* 0xfffffbfff4f47812 */ /* 0x000fe400078ec0ff */
[----:B------:R-:W-:Y:S02]  /*6dac0*/  ISETP.LT.AND P4, PT, R10, UR46, !P2 ;  /* 0x0000002e0a007c0c */ /* 0x000fe4000d781270 */
[----:B------:R-:W-:Y:S02]  /*6dad0*/  @P5 LOP3.LUT R244, R244, 0x400, RZ, 0xfc, !PT ;  /* 0x00000400f4f45812 */ /* 0x000fe400078efcff */
[----:B------:R-:W-:Y:S02]  /*6dae0*/  ISETP.LT.AND P3, PT, R11, UR5, !P2 ;  /* 0x000000050b007c0c */ /* 0x000fe4000d761270 */
[----:B------:R-:W-:-:S04]  /*6daf0*/  LOP3.LUT R244, R244, 0xfffffffd, RZ, 0xc0, !PT ;  /* 0xfffffffdf4f47812 */ /* 0x000fc800078ec0ff */
[----:B------:R-:W-:-:S04]  /*6db00*/  LOP3.LUT R244, R244, 0xfffffffb, RZ, 0xc0, !PT ;  /* 0xfffffffbf4f47812 */ /* 0x000fc800078ec0ff */
[----:B------:R-:W-:Y:S02]  /*6db10*/  @P4 LOP3.LUT R244, R244, 0x4, RZ, 0xfc, !PT ;  /* 0x00000004f4f44812 */ /* 0x000fe400078efcff */
[C---:B------:R-:W-:Y:S02]  /*6db20*/  ISETP.GE.AND P1, PT, R9.reuse, UR22, PT ;  /* 0x0000001609007c0c */ /* 0x040fe4000bf26270 */
[----:B------:R-:W-:Y:S01]  /*6db30*/  @P3 LOP3.LUT R244, R244, 0x2, RZ, 0xfc, !PT ;  /* 0x00000002f4f43812 */ /* 0x000fe200078efcff */
[----:B------:R-:W-:Y:S01]  /*6db40*/  ULDC UR6, c[0x0][0x228] ;  /* 0x00008a0000067ab9 */ /* 0x000fe20000000800 */
[----:B------:R-:W-:Y:S01]  /*6db50*/  ULDC UR7, c[0x0][0x228] ;  /* 0x00008a0000077ab9 */ /* 0x000fe20000000800 */
[----:B------:R-:W-:Y:S01]  /*6db60*/  ISETP.LT.AND P3, PT, R12, UR6, !P2 ;  /* 0x000000060c007c0c */ /* 0x000fe2000d761270 */
[----:B------:R-:W-:Y:S01]  /*6db70*/  VIADD R15, R8, 0x123 ;  /* 0x00000123080f7836 */ /* 0x000fe20000000000 */
[----:B------:R-:W-:Y:S01]  /*6db80*/  ISETP.LT.AND P2, PT, R9, UR7, !P2 ;  /* 0x0000000709007c0c */ /* 0x000fe2000d741270 */
[----:B------:R-:W-:Y:S01]  /*6db90*/  ULDC.64 UR6, c[0x0][0x228] ;  /* 0x00008a0000067ab9 */ /* 0x000fe20000000a00 */
[----:B------:R-:W-:Y:S01]  /*6dba0*/  LOP3.LUT R243, R243, 0x7fffffff, RZ, 0xc0, !PT ;  /* 0x7ffffffff3f37812 */ /* 0x000fe200078ec0ff */
[----:B------:R-:W-:Y:S01]  /*6dbb0*/  ULDC UR8, c[0x0][0x228] ;  /* 0x00008a0000087ab9 */ /* 0x000fe20000000800 */
[----:B------:R-:W-:Y:S01]  /*6dbc0*/  LOP3.LUT R244, R244, 0xfffffffe, RZ, 0xc0, !PT ;  /* 0xfffffffef4f47812 */ /* 0x000fe200078ec0ff */
[----:B------:R-:W-:Y:S01]  /*6dbd0*/  ULDC UR9, c[0x0][0x228] ;  /* 0x00008a0000097ab9 */ /* 0x000fe20000000800 */
[----:B------:R-:W-:Y:S01]  /*6dbe0*/  ULDC UR40, c[0x0][0x228] ;  /* 0x00008a0000287ab9 */ /* 0x000fe20000000800 */
[----:B------:R-:W-:Y:S01]  /*6dbf0*/  ULDC UR10, c[0x0][0x228] ;  /* 0x00008a00000a7ab9 */ /* 0x000fe20000000800 */
[----:B------:R-:W-:Y:S01]  /*6dc00*/  ULDC UR61, c[0x0][0x228] ;  /* 0x00008a00003d7ab9 */ /* 0x000fe20000000800 */
[----:B------:R-:W-:Y:S01]  /*6dc10*/  ULDC UR11, c[0x0][0x228] ;  /* 0x00008a00000b7ab9 */ /* 0x000fe20000000800 */
[----:B------:R-:W-:Y:S01]  /*6dc20*/  ULDC UR12, c[0x0][0x228] ;  /* 0x00008a00000c7ab9 */ /* 0x000fe20000000800 */
[----:B------:R-:W-:Y:S01]  /*6dc30*/  @P3 LOP3.LUT R244, R244, 0x1, RZ, 0xfc, !PT ;  /* 0x00000001f4f43812 */ /* 0x000fe200078efcff */
[----:B------:R-:W-:Y:S01]  /*6dc40*/  ULDC UR60, c[0x0][0x228] ;  /* 0x00008a00003c7ab9 */ /* 0x000fe20000000800 */
[----:B------:R-:W-:Y:S01]  /*6dc50*/  @P2 LOP3.LUT R243, R243, 0x80000000, RZ, 0xfc, !PT ;  /* 0x80000000f3f32812 */ /* 0x000fe200078efcff */
[----:B------:R-:W-:Y:S01]  /*6dc60*/  ULDC UR13, c[0x0][0x228] ;  /* 0x00008a00000d7ab9 */ /* 0x000fe20000000800 */
        /* <DEDUP_REMOVED lines=9> */
[----:B------:R-:W-:Y:S01]  /*6dd00*/  ULDC.64 UR8, c[0x0][0x228] ;  /* 0x00008a0000087ab9 */ /* 0x000fe20000000a00 */
[----:B------:R-:W-:Y:S01]  /*6dd10*/  ISETP.LT.AND P2, PT, R9, UR40, !P2 ;  /* 0x0000002809007c0c */ /* 0x000fe2000d741270 */
        /* <DEDUP_REMOVED lines=8> */
[----:B------:R-:W-:Y:S01]  /*6dda0*/  ULDC UR29, c[0x0][0x228] ;  /* 0x00008a00001d7ab9 */ /* 0x000fe20000000800 */
[----:B------:R-:W-:Y:S01]  /*6ddb0*/  ULDC UR36, c[0x0][0x228] ;  /* 0x00008a0000247ab9 */ /* 0x000fe20000000800 */
[----:B------:R-:W-:Y:S01]  /*6ddc0*/  LOP3.LUT R243, R243, 0xdfffffff, RZ, 0xc0, !PT ;  /* 0xdffffffff3f37812 */ /* 0x000fe200078ec0ff */
[----:B------:R-:W-:Y:S01]  /*6ddd0*/  ULDC UR22, c[0x0][0x228] ;  /* 0x00008a0000167ab9 */ /* 0x000fe20000000800 */
[----:B------:R-:W-:Y:S01]  /*6dde0*/  ULDC UR50, c[0x0][0x228] ;  /* 0x00008a0000327ab9 */ /* 0x000fe20000000800 */
[----:B------:R-:W-:Y:S01]  /*6ddf0*/  ULDC UR51, c[0x0][0x228] ;  /* 0x00008a0000337ab9 */ /* 0x000fe20000000800 */
[----:B------:R-:W-:Y:S01]  /*6de00*/  @P4 LOP3.LUT R243, R243, 0x20000000, RZ, 0xfc, !PT ;  /* 0x20000000f3f34812 */ /* 0x000fe200078efcff */
[----:B------:R-:W-:Y:S01]  /*6de10*/  ULDC UR21, c[0x0][0x228] ;  /* 0x00008a0000157ab9 */ /* 0x000fe20000000800 */
[----:B------:R-:W-:Y:S01]  /*6de20*/  LOP3.LUT R242, R242, 0x7fffffff, RZ, 0xc0, !PT ;  /* 0x7ffffffff2f27812 */ /* 0x000fe200078ec0ff */
[----:B------:R-:W-:Y:S01]  /*6de30*/  ULDC UR49, c[0x0][0x228] ;  /* 0x00008a0000317ab9 */ /* 0x000fe20000000800 */
[----:B------:R-:W-:Y:S01]  /*6de40*/  LOP3.LUT R243, R243, 0xefffffff, RZ, 0xc0, !PT ;  /* 0xeffffffff3f37812 */ /* 0x000fe200078ec0ff */
        /* <DEDUP_REMOVED lines=24> */
[----:B------:R-:W-:Y:S01]  /*6dfd0*/  ULDC.64 UR10, c[0x0][0x228] ;  /* 0x00008a00000a7ab9 */ /* 0x000fe20000000a00 */
        /* <DEDUP_REMOVED lines=11> */
[----:B------:R-:W-:Y:S01]  /*6e090*/  LOP3.LUT R241, R241, 0x7fffffff, RZ, 0xc0, !PT ;  /* 0x7ffffffff1f17812 */ /* 0x000fe200078ec0ff */
[----:B------:R-:W-:Y:S01]  /*6e0a0*/  ULDC UR42, c[0x0][0x228] ;  /* 0x00008a00002a7ab9 */ /* 0x000fe20000000800 */
[----:B------:R-:W-:Y:S01]  /*6e0b0*/  @P4 LOP3.LUT R243, R243, 0x2000000, RZ, 0xfc, !PT ;  /* 0x02000000f3f34812 */ /* 0x000fe200078efcff */
[----:B------:R-:W-:Y:S01]  /*6e0c0*/  ULDC UR40, c[0x0][0x228] ;  /* 0x00008a0000287ab9 */ /* 0x000fe20000000800 */
[----:B------:R-:W-:Y:S01]  /*6e0d0*/  ULDC UR61, c[0x0][0x228] ;  /* 0x00008a00003d7ab9 */ /* 0x000fe20000000800 */
[----:B------:R-:W-:Y:S01]  /*6e0e0*/  LOP3.LUT R240, R240, 0x7fffffff, RZ, 0xc0, !PT ;  /* 0x7ffffffff0f07812 */ /* 0x000fe200078ec0ff */
[----:B------:R-:W-:Y:S01]  /*6e0f0*/  ULDC UR25, c[0x0][0x228] ;  /* 0x00008a0000197ab9 */ /* 0x000fe20000000800 */
[----:B------:R-:W-:Y:S01]  /*6e100*/  LOP3.LUT R243, R243, 0xfeffffff, RZ, 0xc0, !PT ;  /* 0xfefffffff3f37812 */ /* 0x000fe200078ec0ff */
[----:B------:R-:W-:Y:S01]  /*6e110*/  ULDC UR27, c[0x0][0x228] ;  /* 0x00008a00001b7ab9 */ /* 0x000fe20000000800 */
[----:B------:R-:W-:Y:S01]  /*6e120*/  LOP3.LUT R239, R239, 0x7fffffff, RZ, 0xc0, !PT ;  /* 0x7fffffffefef7812 */ /* 0x000fe200078ec0ff */
[----:B------:R-:W-:Y:S01]  /*6e130*/  VIADD R16, R8, 0x8b ;  /* 0x0000008b08107836 */ /* 0x000fe20000000000 */
[----:B------:R-:W-:-:S02]  /*6e140*/  @P3 LOP3.LUT R243, R243, 0x1000000, RZ, 0xfc, !PT ;  /* 0x01000000f3f33812 */ /* 0x000fc400078efcff */
[----:B------:R-:W-:Y:S02]  /*6e150*/  LOP3.LUT R238, R238, 0x7fffffff, RZ, 0xc0, !PT ;  /* 0x7fffffffeeee7812 */ /* 0x000fe400078ec0ff */
[----:B------:R-:W-:Y:S02]  /*6e160*/  LOP3.LUT R243, R243, 0xff7fffff, RZ, 0xc0, !PT ;  /* 0xff7ffffff3f37812 */ /* 0x000fe400078ec0ff */
[----:B------:R-:W-:Y:S02]  /*6e170*/  LOP3.LUT R237, R237, 0x7fffffff, RZ, 0xc0, !PT ;  /* 0x7fffffffeded7812 */ /* 0x000fe400078ec0ff */
[----:B------:R-:W-:Y:S02]  /*6e180*/  @P2 LOP3.LUT R243, R243, 0x800000, RZ, 0xfc, !PT ;  /* 0x00800000f3f32812 */ /* 0x000fe400078efcff */
[----:B------:R-:W-:Y:S01]  /*6e190*/  ISETP.GE.AND P2, PT, R15, UR47, PT ;  /* 0x0000002f0f007c0c */ /* 0x000fe2000bf46270 */
[----:B------:R-:W-:Y:S01]  /*6e1a0*/  VIADD R15, R8, 0x120 ;  /* 0x00000120080f7836 */ /* 0x000fe20000000000 */
[----:B------:R-:W-:Y:S01]  /*6e1b0*/  LOP3.LUT R243, R243, 0xffbfffff, RZ, 0xc0, !PT ;  /* 0xffbffffff3f37812 */ /* 0x000fe200078ec0ff */
[----:B------:R-:W-:Y:S01]  /*6e1c0*/  ULDC UR47, c[0x0][0x228] ;  /* 0x00008a00002f7ab9 */ /* 0x000fe20000000800 */
[----:B------:R-:W-:-:S02]  /*6e1d0*/  ISETP.LT.AND P5, PT, R10, UR10, !P2 ;  /* 0x0000000a0a007c0c */ /* 0x000fc4000d7a1270 */
[----:B------:R-:W-:Y:S02]  /*6e1e0*/  ISETP.LT.AND P4, PT, R11, UR12, !P2 ;  /* 0x0000000c0b007c0c */ /* 0x000fe4000d781270 */
[----:B------:R-:W-:Y:S01]  /*6e1f0*/  ISETP.LT.AND P3, PT, R12, UR60, !P2 ;  /* 0x0000003c0c007c0c */ /* 0x000fe2000d761270 */
[----:B------:R-:W-:Y:S01]  /*6e200*/  ULDC UR60, c[0x0][0x228] ;  /* 0x00008a00003c7ab9 */ /* 0x000fe20000000800 */
[----:B------:R-:W-:Y:S01]  /*6e210*/  ISETP.LT.AND P2, PT, R9, UR13, !P2 ;  /* 0x0000000d09007c0c */ /* 0x000fe2000d741270 */
[----:B------:R-:W-:Y:S01]  /*6e220*/  ULDC.64 UR12, c[0x0][0x228] ;  /* 0x00008a00000c7ab9 */ /* 0x000fe20000000a00 */
[----:B------:R-:W-:Y:S02]  /*6e230*/  LOP3.LUT R236, R236, 0x7fffffff, RZ, 0xc0, !PT ;  /* 0x7fffffffecec7812 */ /* 0x000fe400078ec0ff */
[----:B------:R-:W-:Y:S02]  /*6e240*/  LOP3.LUT R235, R235, 0x7fffffff, RZ, 0xc0, !PT ;  /* 0x7fffffffebeb7812 */ /* 0x000fe400078ec0ff */
[----:B------:R-:W-:-:S02]  /*6e250*/  LOP3.LUT R234, R234, 0x7fffffff, RZ, 0xc0, !PT ;  /* 0x7fffffffeaea7812 */ /* 0x000fc400078ec0ff */
[----:B------:R-:W-:Y:S02]  /*6e260*/  @P5 LOP3.LUT R243, R243, 0x400000, RZ, 0xfc, !PT ;  /* 0x00400000f3f35812 */ /* 0x000fe400078efcff */
[----:B------:R-:W-:Y:S02]  /*6e270*/  LOP3.LUT R233, R233, 0x7fffffff, RZ, 0xc0, !PT ;  /* 0x7fffffffe9e97812 */ /* 0x000fe400078ec0ff */
[----:B------:R-:W-:Y:S02]  /*6e280*/  LOP3.LUT R243, R243, 0xffdfffff, RZ, 0xc0, !PT ;  /* 0xffdffffff3f37812 */ /* 0x000fe400078ec0ff */
[----:B------:R-:W-:Y:S02]  /*6e290*/  LOP3.LUT R232, R232, 0x7fffffff, RZ, 0xc0, !PT ;  /* 0x7fffffffe8e87812 */ /* 0x000fe400078ec0ff */
[----:B------:R-:W-:Y:S02]  /*6e2a0*/  @P4 LOP3.LUT R243, R243, 0x200000, RZ, 0xfc, !PT ;  /* 0x00200000f3f34812 */ /* 0x000fe400078efcff */
[----:B------:R-:W-:-:S02]  /*6e2b0*/  LOP3.LUT R231, R231, 0x7fffffff, RZ, 0xc0, !PT ;  /* 0x7fffffffe7e77812 */ /* 0x000fc400078ec0ff */
[----:B------:R-:W-:Y:S02]  /*6e2c0*/  LOP3.LUT R243, R243, 0xffefffff, RZ, 0xc0, !PT ;  /* 0xffeffffff3f37812 */ /* 0x000fe400078ec0ff */
[----:B------:R-:W-:Y:S02]  /*6e2d0*/  LOP3.LUT R230, R230, 0x7fffffff, RZ, 0xc0, !PT ;  /* 0x7fffffffe6e67812 */ /* 0x000fe400078ec0ff */
[----:B------:R-:W-:Y:S02]  /*6e2e0*/  @P3 LOP3.LUT R243, R243, 0x100000, RZ, 0xfc, !PT ;  /* 0x00100000f3f33812 */ /* 0x000fe400078efcff */
[----:B------:R-:W-:Y:S02]  /*6e2f0*/  LOP3.LUT R229, R229, 0x7fffffff, RZ, 0xc0, !PT ;  /* 0x7fffffffe5e57812 */ /* 0x000fe400078ec0ff */
[----:B------:R-:W-:Y:S02]  /*6e300*/  LOP3.LUT R243, R243, 0xfff7ffff, RZ, 0xc0, !PT ;  /* 0xfff7fffff3f37812 */ /* 0x000fe400078ec0ff */
[----:B------:R-:W-:-:S02]  /*6e310*/  LOP3.LUT R228, R228, 0x7fffffff, RZ, 0xc0, !PT ;  /* 0x7fffffffe4e47812 */ /* 0x000fc400078ec0ff */
[----:B------:R-:W-:Y:S02]  /*6e320*/  @P2 LOP3.LUT R243, R243, 0x80000, RZ, 0xfc, !PT ;  /* 0x00080000f3f32812 */ /* 0x000fe400078efcff */
[----:B------:R-:W-:Y:S01]  /*6e330*/  ISETP.GE.AND P2, PT, R15, UR7, PT ;  /* 0x000000070f007c0c */ /* 0x000fe2000bf46270 */
[----:B------:R-:W-:Y:S01]  /*6e340*/  VIADD R15, R8, 0x11f ;  /* 0x0000011f080f7836 */ /* 0x000fe20000000000 */
[----:B------:R-:W-:Y:S01]  /*6e350*/  LOP3.LUT R243, R243, 0xfffbffff, RZ, 0xc0, !PT ;  /* 0xfffbfffff3f37812 */ /* 0x000fe200078ec0ff */
[----:B------:R-:W-:Y:S01]  /*6e360*/  ULDC.64 UR6, c[0x0][0x228] ;  /* 0x00008a0000067ab9 */ /* 0x000fe20000000a00 */
[----:B------:R-:W-:Y:S02]  /*6e370*/  ISETP.LT.AND P5, PT, R10, UR12, !P2 ;  /* 0x0000000c0a007c0c */ /* 0x000fe4000d7a1270 */
[----:B------:R-:W-:Y:S01]  /*6e380*/  ISETP.LT.AND P4, PT, R11, UR37, !P2 ;  /* 0x000000250b007c0c */ /* 0x000fe2000d781270 */
[----:B------:R-:W-:Y:S01]  /*6e390*/  ULDC UR37, c[0x0][0x228] ;  /* 0x00008a0000257ab9 */ /* 0x000fe20000000800 */
[----:B------:R-:W-:Y:S01]  /*6e3a0*/  ISETP.LT.AND P3, PT, R12, UR38, !P2 ;  /* 0x000000260c007c0c */ /* 0x000fe2000d761270 */
[----:B------:R-:W-:Y:S01]  /*6e3b0*/  ULDC UR38, c[0x0][0x228] ;  /* 0x00008a0000267ab9 */ /* 0x000fe20000000800 */
[----:B------:R-:W-:Y:S01]  /*6e3c0*/  ISETP.LT.AND P2, PT, R9, UR39, !P2 ;  /* 0x0000002709007c0c */ /* 0x000fe2000d741270 */
[----:B------:R-:W-:Y:S01]  /*6e3d0*/  ULDC UR39, c[0x0][0x228] ;  /* 0x00008a0000277ab9 */ /* 0x000fe20000000800 */
[----:B------:R-:W-:-:S02]  /*6e3e0*/  LOP3.LUT R227, R227, 0x7fffffff, RZ, 0xc0, !PT ;  /* 0x7fffffffe3e37812 */ /* 0x000fc400078ec0ff */
[----:B------:R-:W-:Y:S02]  /*6e3f0*/  LOP3.LUT R226, R226, 0x7fffffff, RZ, 0xc0, !PT ;  /* 0x7fffffffe2e27812 */ /* 0x000fe400078ec0ff */
[----:B------:R-:W-:Y:S02]  /*6e400*/  LOP3.LUT R225, R225, 0x7fffffff, RZ, 0xc0, !PT ;  /* 0x7fffffffe1e17812 */ /* 0x000fe400078ec0ff */
[----:B------:R-:W-:Y:S02]  /*6e410*/  @P5 LOP3.LUT R243, R243, 0x40000, RZ, 0xfc, !PT ;  /* 0x00040000f3f35812 */ /* 0x000fe400078efcff */
[----:B------:R-:W-:Y:S02]  /*6e420*/  LOP3.LUT R224, R224, 0x7fffffff, RZ, 0xc0, !PT ;  /* 0x7fffffffe0e07812 */ /* 0x000fe400078ec0ff */
[----:B------:R-:W-:Y:S02]  /*6e430*/  LOP3.LUT R243, R243, 0xfffdffff, RZ, 0xc0, !PT ;  /* 0xfffdfffff3f37812 */ /* 0x000fe400078ec0ff */
[----:B------:R-:W-:-:S02]  /*6e440*/  LOP3.LUT R223, R223, 0x7fffffff, RZ, 0xc0, !PT ;  /* 0x7fffffffdfdf7812 */ /* 0x000fc400078ec0ff */
[----:B------:R-:W-:-:S04]  /*6e450*/  @P4 LOP3.LUT R243, R243, 0x20000, RZ, 0xfc, !PT ;  /* 0x00020000f3f34812 */ /* 0x000fc800078efcff */
        /* <DEDUP_REMOVED lines=70> */
[----:B------:R-:W-:Y:S02]  /*6e8c0*/  LOP3.LUT R243, R243, 0xfffffffd, RZ, 0xc0, !PT ;  /* 0xfffffffdf3f37812 */ /* 0x000fe400078ec0ff */
[----:B------:R-:W-:Y:S02]  /*6e8d0*/  @P2 LOP3.LUT R242, R242, 0x80000000, RZ, 0xfc, !PT ;  /* 0x80000000f2f22812 */ /* 0x000fe400078efcff */
[----:B------:R-:W-:Y:S01]  /*6e8e0*/  ISETP.GE.AND P2, PT, R15, UR9, PT ;  /* 0x000000090f007c0c */ /* 0x000fe2000bf46270 */
[----:B------:R-:W-:Y:S01]  /*6e8f0*/  VIADD R15, R8, 0x11a ;  /* 0x0000011a080f7836 */ /* 0x000fe20000000000 */
[----:B------:R-:W-:Y:S01]  /*6e900*/  @P4 LOP3.LUT R243, R243, 0x2, RZ, 0xfc, !PT ;  /* 0x00000002f3f34812 */ /* 0x000fe200078efcff */
[----:B------:R-:W-:Y:S01]  /*6e910*/  ULDC.64 UR8, c[0x0][0x228] ;  /* 0x00008a0000087ab9 */ /* 0x000fe20000000a00 */
[----:B------:R-:W-:Y:S02]  /*6e920*/  ISETP.LT.AND P5, PT, R10, UR6, !P2 ;  /* 0x000000060a007c0c */ /* 0x000fe4000d7a1270 */
[----:B------:R-:W-:Y:S01]  /*6e930*/  ISETP.LT.AND P4, PT, R11, UR21, !P2 ;  /* 0x000000150b007c0c */ /* 0x000fe2000d781270 */
[----:B------:R-:W-:Y:S01]  /*6e940*/  ULDC UR21, c[0x0][0x228] ;  /* 0x00008a0000157ab9 */ /* 0x000fe20000000800 */
[----:B------:R-:W-:-:S02]  /*6e950*/  LOP3.LUT R242, R242, 0xbfffffff, RZ, 0xc0, !PT ;  /* 0xbffffffff2f27812 */ /* 0x000fc400078ec0ff */
[----:B------:R-:W-:-:S04]  /*6e960*/  LOP3.LUT R243, R243, 0xfffffffe, RZ, 0xc0, !PT ;  /* 0xfffffffef3f37812 */ /* 0x000fc800078ec0ff */
[----:B------:R-:W-:Y:S02]  /*6e970*/  @P3 LOP3.LUT R243, R243, 0x1, RZ, 0xfc, !PT ;  /* 0x00000001f3f33812 */ /* 0x000fe400078efcff */
[----:B------:R-:W-:Y:S01]  /*6e980*/  ISETP.LT.AND P3, PT, R12, UR49, !P2 ;  /* 0x000000310c007c0c */ /* 0x000fe2000d761270 */
[----:B------:R-:W-:Y:S01]  /*6e990*/  ULDC UR49, c[0x0][0x228] ;  /* 0x00008a0000317ab9 */ /* 0x000fe20000000800 */
[----:B------:R-:W-:Y:S02]  /*6e9a0*/  @P5 LOP3.LUT R242, R242, 0x40000000, RZ, 0xfc, !PT ;  /* 0x40000000f2f25812 */ /* 0x000fe400078efcff */
[----:B------:R-:W-:Y:S01]  /*6e9b0*/  ISETP.LT.AND P2, PT, R9, UR48, !P2 ;  /* 0x0000003009007c0c */ /* 0x000fe2000d741270 */
[----:B------:R-:W-:Y:S01]  /*6e9c0*/  ULDC UR48, c[0x0][0x228] ;  /* 0x00008a0000307ab9 */ /* 0x000fe20000000800 */
        /* <DEDUP_REMOVED lines=132> */
[----:B------:R-:W-:Y:S01]  /*6f210*/  ISETP.LT.AND P5, PT, R10, UR6, !P2 ;  /* 0x000000060a007c0c */ /* 0x000fe2000d7a1270 */
[----:B------:R-:W-:Y:S01]  /*6f220*/  ULDC UR6, c[0x0][0x228] ;  /* 0x00008a0000067ab9 */ /* 0x000fe20000000800 */
        /* <DEDUP_REMOVED lines=54> */
[----:B------:R-:W-:Y:S02]  /*6f590*/  LOP3.LUT R241, R241, 0xfffbffff, RZ, 0xc0, !PT ;  /* 0xfffbfffff1f17812 */ /* 0x000fe400078ec0ff */
[----:B------:R-:W-:Y:S02]  /*6f5a0*/  ISETP.LT.AND P5, PT, R10, UR12, !P2 ;  /* 0x0000000c0a007c0c */ /* 0x000fe4000d7a1270 */
[----:B------:R-:W-:Y:S01]  /*6f5b0*/  ISETP.LT.AND P4, PT, R11, UR6, !P2 ;  /* 0x000000060b007c0c */ /* 0x000fe2000d781270 */
[----:B------:R-:W-:Y:S01]  /*6f5c0*/  ULDC.64 UR6, c[0x0][0x228] ;  /* 0x00008a0000067ab9 */ /* 0x000fe20000000a00 */
        /* <DEDUP_REMOVED lines=201> */
[----:B------:R-:W-:-:S02]  /*70260*/  ISETP.LT.AND P3, PT, R12, UR30, !P2 ;  /* 0x0000001e0c007c0c */ /* 0x000fc4000d761270 */
[----:B------:R-:W-:Y:S01]  /*70270*/  ISETP.LT.AND P2, PT, R9, UR31, !P2 ;  /* 0x0000001f09007c0c */ /* 0x000fe2000d741270 */
[----:B------:R-:W-:-:S06]  /*70280*/  ULDC.64 UR30, c[0x0][0x228] ;  /* 0x00008a00001e7ab9 */ /* 0x000fcc0000000a00 */
        /* <DEDUP_REMOVED lines=11> */
[----:B------:R-:W-:Y:S02]  /*70340*/  ISETP.LT.AND P5, PT, R10, UR30, !P2 ;  /* 0x0000001e0a007c0c */ /* 0x000fe4000d7a1270 */
[----:B------:R-:W-:Y:S01]  /*70350*/  ISETP.LT.AND P4, PT, R11, UR17, !P2 ;  /* 0x000000110b007c0c */ /* 0x000fe2000d781270 */
[----:B------:R-:W-:Y:S01]  /*70360*/  ULDC UR17, c[0x0][0x228] ;  /* 0x00008a0000117ab9 */ /* 0x000fe20000000800 */
[----:B------:R-:W-:-:S02]  /*70370*/  ISETP.LT.AND P3, PT, R12, UR26, !P2 ;  /* 0x0000001a0c007c0c */ /* 0x000fc4000d761270 */
[----:B------:R-:W-:Y:S01]  /*70380*/  ISETP.LT.AND P2, PT, R9, UR27, !P2 ;  /* 0x0000001b09007c0c */ /* 0x000fe2000d741270 */
[----:B------:R-:W-:-:S06]  /*70390*/  ULDC.64 UR26, c[0x0][0x228] ;  /* 0x00008a00001a7ab9 */ /* 0x000fcc0000000a00 */
[----:B------:R-:W-:-:S04]  /*703a0*/  @P5 LOP3.LUT R240, R240, 0x4, RZ, 0xfc, !PT ;  /* 0x00000004f0f05812 */ /* 0x000fc800078efcff */
[----:B------:R-:W-:Y:S02]  /*703b0*/  LOP3.LUT R240, R240, 0xfffffffd, RZ, 0xc0, !PT ;  /* 0xfffffffdf0f07812 */ /* 0x000fe400078ec0ff */
[----:B------:R-:W-:Y:S02]  /*703c0*/  @P2 LOP3.LUT R239, R239, 0x80000000, RZ, 0xfc, !PT ;  /* 0x80000000efef2812 */ /* 0x000fe400078efcff */
[----:B------:R-:W-:Y:S01]  /*703d0*/  ISETP.GE.AND P2, PT, R15, UR9, PT ;  /* 0x000000090f007c0c */ /* 0x000fe2000bf46270 */
[----:B------:R-:W-:Y:S01]  /*703e0*/  VIADD R15, R8, 0x102 ;  /* 0x00000102080f7836 */ /* 0x000fe20000000000 */
[----:B------:R-:W-:Y:S01]  /*703f0*/  @P4 LOP3.LUT R240, R240, 0x2, RZ, 0xfc, !PT ;  /* 0x00000002f0f04812 */ /* 0x000fe200078efcff */
[----:B------:R-:W-:Y:S01]  /*70400*/  ULDC UR9, c[0x0][0x228] ;  /* 0x00008a0000097ab9 */ /* 0x000fe20000000800 */
[----:B------:R-:W-:Y:S02]  /*70410*/  ISETP.LT.AND P5, PT, R10, UR26, !P2 ;  /* 0x0000001a0a007c0c */ /* 0x000fe4000d7a1270 */
[----:B------:R-:W-:Y:S01]  /*70420*/  ISETP.LT.AND P4, PT, R11, UR16, !P2 ;  /* 0x000000100b007c0c */ /* 0x000fe2000d781270 */
[----:B------:R-:W-:Y:S01]  /*70430*/  ULDC UR16, c[0x0][0x228] ;  /* 0x00008a0000107ab9 */ /* 0x000fe20000000800 */
[----:B------:R-:W-:-:S02]  /*70440*/  LOP3.LUT R239, R239, 0xbfffffff, RZ, 0xc0, !PT ;  /* 0xbfffffffefef7812 */ /* 0x000fc400078ec0ff */
[----:B------:R-:W-:-:S04]  /*70450*/  LOP3.LUT R240, R240, 0xfffffffe, RZ, 0xc0, !PT ;  /* 0xfffffffef0f07812 */ /* 0x000fc800078ec0ff */
[----:B------:R-:W-:Y:S02]  /*70460*/  @P3 LOP3.LUT R240, R240, 0x1, RZ, 0xfc, !PT ;  /* 0x00000001f0f03812 */ /* 0x000fe400078efcff */
[----:B------:R-:W-:Y:S02]  /*70470*/  ISETP.LT.AND P3, PT, R12, UR34, !P2 ;  /* 0x000000220c007c0c */ /* 0x000fe4000d761270 */
[----:B------:R-:W-:Y:S02]  /*70480*/  @P5 LOP3.LUT R239, R239, 0x40000000, RZ, 0xfc, !PT ;  /* 0x40000000efef5812 */ /* 0x000fe400078efcff */
[----:B------:R-:W-:Y:S01]  /*70490*/  ISETP.LT.AND P2, PT, R9, UR35, !P2 ;  /* 0x0000002309007c0c */ /* 0x000fe2000d741270 */
[----:B------:R-:W-:Y:S01]  /*704a0*/  ULDC.64 UR34, c[0x0][0x228] ;  /* 0x00008a0000227ab9 */ /* 0x000fe20000000a00 */
        /* <DEDUP_REMOVED lines=211> */
[----:B------:R-:W-:Y:S02]  /*711e0*/  ISETP.LT.AND P4, PT, R11, UR23, !P2 ;  /* 0x000000170b007c0c */ /* 0x000fe4000d781270 */
[----:B------:R-:W-:Y:S01]  /*711f0*/  ISETP.LT.AND P3, PT, R12, UR22, !P2 ;  /* 0x000000160c007c0c */ /* 0x000fe2000d761270 */
[----:B------:R-:W-:Y:S01]  /*71200*/  ULDC.64 UR22, c[0x0][0x228] ;  /* 0x00008a0000167ab9 */ /* 0x000fe20000000a00 */
[----:B------:R-:W-:-:S07]  /*71210*/  ISETP.LT.AND P2, PT, R9, UR29, !P2 ;  /* 0x0000001d09007c0c */ /* 0x000fce000d741270 */
        /* <DEDUP_REMOVED lines=28> */
[----:B------:R-:W-:Y:S01]  /*713e0*/  ISETP.LT.AND P5, PT, R10, UR20, !P2 ;  /* 0x000000140a007c0c */ /* 0x000fe2000d7a1270 */
[----:B------:R-:W-:Y:S01]  /*713f0*/  ULDC UR20, c[0x0][0x228] ;  /* 0x00008a0000147ab9 */ /* 0x000fe20000000800 */
[----:B------:R-:W-:Y:S02]  /*71400*/  ISETP.LT.AND P4, PT, R11, UR24, !P2 ;  /* 0x000000180b007c0c */ /* 0x000fe4000d781270 */
[----:B------:R-:W-:Y:S01]  /*71410*/  ISETP.LT.AND P3, PT, R12, UR25, !P2 ;  /* 0x000000190c007c0c */ /* 0x000fe2000d761270 */
[----:B------:R-:W-:Y:S01]  /*71420*/  ULDC.64 UR24, c[0x0][0x228] ;  /* 0x00008a0000187ab9 */ /* 0x000fe20000000a00 */
        /* <DEDUP_REMOVED lines=26> */
[----:B------:R-:W-:Y:S01]  /*715d0*/  ULDC UR23, c[0x0][0x228] ;  /* 0x00008a0000177ab9 */ /* 0x000fe20000000800 */
[----:B------:R-:W-:Y:S01]  /*715e0*/  ISETP.LT.AND P5, PT, R10, UR14, !P2 ;  /* 0x0000000e0a007c0c */ /* 0x000fe2000d7a1270 */
[----:B------:R-:W-:Y:S01]  /*715f0*/  ULDC UR14, c[0x0][0x228] ;  /* 0x00008a00000e7ab9 */ /* 0x000fe20000000800 */
[----:B------:R-:W-:-:S02]  /*71600*/  ISETP.LT.AND P4, PT, R11, UR13, !P2 ;  /* 0x0000000d0b007c0c */ /* 0x000fc4000d781270 */
[----:B------:R-:W-:Y:S02]  /*71610*/  LOP3.LUT R237, R237, 0xbfffffff, RZ, 0xc0, !PT ;  /* 0xbfffffffeded7812 */ /* 0x000fe400078ec0ff */
[----:B------:R-:W-:-:S04]  /*71620*/  LOP3.LUT R238, R238, 0xfffffffe, RZ, 0xc0, !PT ;  /* 0xfffffffeeeee7812 */ /* 0x000fc800078ec0ff */
[----:B------:R-:W-:Y:S02]  /*71630*/  @P3 LOP3.LUT R238, R238, 0x1, RZ, 0xfc, !PT ;  /* 0x00000001eeee3812 */ /* 0x000fe400078efcff */
[----:B------:R-:W-:Y:S01]  /*71640*/  ISETP.LT.AND P3, PT, R12, UR12, !P2 ;  /* 0x0000000c0c007c0c */ /* 0x000fe2000d761270 */
[----:B------:R-:W-:Y:S01]  /*71650*/  ULDC.64 UR12, c[0x0][0x228] ;  /* 0x00008a00000c7ab9 */ /* 0x000fe20000000a00 */
        /* <DEDUP_REMOVED lines=14> */
[----:B------:R-:W-:Y:S02]  /*71740*/  ISETP.LT.AND P4, PT, R11, UR7, !P2 ;  /* 0x000000070b007c0c */ /* 0x000fe4000d781270 */
[----:B------:R-:W-:Y:S01]  /*71750*/  ISETP.LT.AND P3, PT, R12, UR6, !P2 ;  /* 0x000000060c007c0c */ /* 0x000fe2000d761270 */
[----:B------:R-:W-:Y:S01]  /*71760*/  ULDC.64 UR6, c[0x0][0x228] ;  /* 0x00008a0000067ab9 */ /* 0x000fe20000000a00 */
        /* <DEDUP_REMOVED lines=120> */
[----:B------:R-:W-:Y:S01]  /*71ef0*/  ISETP.LT.AND P4, PT, R11, UR30, !P2 ;  /* 0x0000001e0b007c0c */ /* 0x000fe2000d781270 */
[----:B------:R-:W-:Y:S01]  /*71f00*/  ULDC.64 UR30, c[0x0][0x228] ;  /* 0x00008a00001e7ab9 */ /* 0x000fe20000000a00 */
        /* <DEDUP_REMOVED lines=283> */
[----:B------:R-:W-:-:S02]  /*730c0*/  ISETP.LT.AND P4, PT, R11, UR14, !P2 ;  /* 0x0000000e0b007c0c */ /* 0x000fc4000d781270 */
[----:B------:R-:W-:Y:S02]  /*730d0*/  LOP3.LUT R234, R234, 0xbfffffff, RZ, 0xc0, !PT ;  /* 0xbfffffffeaea7812 */ /* 0x000fe400078ec0ff */
[----:B------:R-:W-:-:S04]  /*730e0*/  LOP3.LUT R235, R235, 0xfffffffe, RZ, 0xc0, !PT ;  /* 0xfffffffeebeb7812 */ /* 0x000fc800078ec0ff */
[----:B------:R-:W-:Y:S02]  /*730f0*/  @P3 LOP3.LUT R235, R235, 0x1, RZ, 0xfc, !PT ;  /* 0x00000001ebeb3812 */ /* 0x000fe400078efcff */
[----:B------:R-:W-:Y:S01]  /*73100*/  ISETP.LT.AND P3, PT, R12, UR15, !P2 ;  /* 0x0000000f0c007c0c */ /* 0x000fe2000d761270 */
[----:B------:R-:W-:Y:S01]  /*73110*/  ULDC.64 UR14, c[0x0][0x228] ;  /* 0x00008a00000e7ab9 */ /* 0x000fe20000000a00 */
[----:B------:R-:W-:Y:S02]  /*73120*/  @P5 LOP3.LUT R234, R234, 0x40000000, RZ, 0xfc, !PT ;  /* 0x40000000eaea5812 */ /* 0x000fe400078efcff */
[----:B------:R-:W-:Y:S02]  /*73130*/  ISETP.LT.AND P2, PT, R9, UR16, !P2 ;  /* 0x0000001009007c0c */ /* 0x000fe4000d741270 */
        /* <DEDUP_REMOVED lines=104> */
[----:B------:R-:W-:-:S02]  /*737c0*/  ISETP.LT.AND P3, PT, R12, UR31, !P2 ;  /* 0x0000001f0c007c0c */ /* 0x000fc4000d761270 */
        /* <DEDUP_REMOVED lines=317> */
[----:B------:R-:W-:-:S02]  /*74ba0*/  ISETP.LT.AND P4, PT, R11, UR19, !P2 ;  /* 0x000000130b007c0c */ /* 0x000fc4000d781270 */
[----:B------:R-:W-:Y:S02]  /*74bb0*/  LOP3.LUT R231, R231, 0xbfffffff, RZ, 0xc0, !PT ;  /* 0xbfffffffe7e77812 */ /* 0x000fe400078ec0ff */
[----:B------:R-:W-:-:S04]  /*74bc0*/  LOP3.LUT R232, R232, 0xfffffffe, RZ, 0xc0, !PT ;  /* 0xfffffffee8e87812 */ /* 0x000fc800078ec0ff */
[----:B------:R-:W-:Y:S02]  /*74bd0*/  @P3 LOP3.LUT R232, R232, 0x1, RZ, 0xfc, !PT ;  /* 0x00000001e8e83812 */ /* 0x000fe400078efcff */
[----:B------:R-:W-:Y:S01]  /*74be0*/  ISETP.LT.AND P3, PT, R12, UR24, !P2 ;  /* 0x000000180c007c0c */ /* 0x000fe2000d761270 */
[----:B------:R-:W-:Y:S01]  /*74bf0*/  ULDC UR24, c[0x0][0x228] ;  /* 0x00008a0000187ab9 */ /* 0x000fe20000000800 */
        /* <DEDUP_REMOVED lines=121> */
[----:B------:R-:W-:Y:S01]  /*75390*/  ULDC.64 UR20, c[0x0][0x228] ;  /* 0x00008a0000147ab9 */ /* 0x000fe20000000a00 */
        /* <DEDUP_REMOVED lines=849> */
[----:B------:R-:W-:Y:S01]  /*788b0*/  ULDC UR20, c[0x0][0x228] ;  /* 0x00008a0000147ab9 */ /* 0x000fe20000000800 */
[----:B------:R-:W-:Y:S01]  /*788c0*/  ISETP.LT.AND P4, PT, R12, UR18, !P2 ;  /* 0x000000120c007c0c */ /* 0x000fe2000d781270 */
[----:B------:R-:W-:-:S08]  /*788d0*/  ULDC UR18, c[0x0][0x228] ;  /* 0x00008a0000127ab9 */ /* 0x000fd00000000800 */
[----:B------:R-:W-:Y:S02]  /*788e0*/  @P3 LOP3.LUT R225, R225, 0x4, RZ, 0xfc, !PT ;  /* 0x00000004e1e13812 */ /* 0x000fe400078efcff */
[----:B------:R-:W-:Y:S01]  /*788f0*/  ISETP.LT.AND P3, PT, R9, UR61, !P2 ;  /* 0x0000003d09007c0c */ /* 0x000fe2000d761270 */
[----:B------:R-:W-:Y:S01]  /*78900*/  ULDC UR61, c[0x0][0x228] ;  /* 0x00008a00003d7ab9 */ /* 0x000fe20000000800 */
[----:B------:R-:W-:Y:S01]  /*78910*/  ISETP.GE.AND P2, PT, R16, UR21, PT ;  /* 0x0000001510007c0c */ /* 0x000fe2000bf46270 */
[----:B------:R-:W-:Y:S01]  /*78920*/  VIADD R16, R8, 0x89 ;  /* 0x0000008908107836 */ /* 0x000fe20000000000 */
[----:B------:R-:W-:-:S04]  /*78930*/  LOP3.LUT R225, R225, 0xfffffffd, RZ, 0xc0, !PT ;  /* 0xfffffffde1e17812 */ /* 0x000fc800078ec0ff */
[----:B------:R-:W-:Y:S02]  /*78940*/  @P5 LOP3.LUT R225, R225, 0x2, RZ, 0xfc, !PT ;  /* 0x00000002e1e15812 */ /* 0x000fe400078efcff */
[----:B------:R-:W-:Y:S02]  /*78950*/  ISETP.LT.AND P5, PT, R11, UR20, !P2 ;  /* 0x000000140b007c0c */ /* 0x000fe4000d7a1270 */
[----:B------:R-:W-:Y:S02]  /*78960*/  LOP3.LUT R225, R225, 0xfffffffe, RZ, 0xc0, !PT ;  /* 0xfffffffee1e17812 */ /* 0x000fe400078ec0ff */
[----:B------:R-:W-:Y:S02]  /*78970*/  @P3 LOP3.LUT R224, R224, 0x80000000, RZ, 0xfc, !PT ;  /* 0x80000000e0e03812 */ /* 0x000fe400078efcff */
[----:B------:R-:W-:Y:S02]  /*78980*/  ISETP.LT.AND P3, PT, R10, UR26, !P2 ;  /* 0x0000001a0a007c0c */ /* 0x000fe4000d761270 */
[----:B------:R-:W-:-:S02]  /*78990*/  LOP3.LUT R224, R224, 0xbfffffff, RZ, 0xc0, !PT ;  /* 0xbfffffffe0e07812 */ /* 0x000fc400078ec0ff */
[----:B------:R-:W-:Y:S02]  /*789a0*/  @P4 LOP3.LUT R225, R225, 0x1, RZ, 0xfc, !PT ;  /* 0x00000001e1e14812 */ /* 0x000fe400078efcff */
[----:B------:R-:W-:-:S07]  /*789b0*/  ISETP.LT.AND P4, PT, R12, UR18, !P2 ;  /* 0x000000120c007c0c */ /* 0x000fce000d781270 */
[----:B------:R-:W-:Y:S02]  /*789c0*/  @P3 LOP3.LUT R224, R224, 0x40000000, RZ, 0xfc, !PT ;  /* 0x40000000e0e03812 */ /* 0x000fe400078efcff */
[----:B------:R-:W-:Y:S02]  /*789d0*/  ISETP.LT.AND P3, PT, R9, UR61, !P2 ;  /* 0x0000003d09007c0c */ /* 0x000fe4000d761270 */
[----:B------:R-:W-:Y:S02]  /*789e0*/  LOP3.LUT R224, R224, 0xdfffffff, RZ, 0xc0, !PT ;  /* 0xdfffffffe0e07812 */ /* 0x000fe400078ec0ff */
[----:B------:R-:W-:Y:S01]  /*789f0*/  ISETP.GE.AND P2, PT, R15, UR23, PT ;  /* 0x000000170f007c0c */ /* 0x000fe2000bf46270 */
[----:B------:R-:W-:Y:S01]  /*78a00*/  VIADD R15, R8, 0x88 ;  /* 0x00000088080f7836 */ /* 0x000fe20000000000 */
        /* <DEDUP_REMOVED lines=8> */
[----:B------:R-:W-:-:S11]  /*78a90*/  LOP3.LUT R224, R224, 0xfbffffff, RZ, 0xc0, !PT ;  /* 0xfbffffffe0e07812 */ /* 0x000fd600078ec0ff */
        /* <DEDUP_REMOVED lines=86> */
[----:B------:R-:W-:Y:S02]  /*79000*/  ISETP.GE.AND P2, PT, R16, UR37, PT ;  /* 0x0000002510007c0c */ /* 0x000fe4000bf46270 */
        /* <DEDUP_REMOVED lines=22> */
[----:B------:R-:W-:-:S04]  /*79170*/  @P5 LOP3.LUT R223, R223, 0x4000000, RZ, 0xfc, !PT ;  /* 0x04000000dfdf5812 */ /* 0x000fc800078efcff */
[----:B------:R-:W-:-:S04]  /*79180*/  LOP3.LUT R223, R223, 0xfeffffff, RZ, 0xc0, !PT ;  /* 0xfeffffffdfdf7812 */ /* 0x000fc800078ec0ff */
[----:B------:R-:W-:-:S04]  /*79190*/  LOP3.LUT R223, R223, 0xfdffffff, RZ, 0xc0, !PT ;  /* 0xfdffffffdfdf7812 */ /* 0x000fc800078ec0ff */
[----:B------:R-:W-:-:S04]  /*791a0*/  @P4 LOP3.LUT R223, R223, 0x2000000, RZ, 0xfc, !PT ;  /* 0x02000000dfdf4812 */ /* 0x000fc800078efcff */
[----:B------:R-:W-:Y:S01]  /*791b0*/  @P3 LOP3.LUT R223, R223, 0x1000000, RZ, 0xfc, !PT ;  /* 0x01000000dfdf3812 */ /* 0x000fe200078efcff */
[----:B------:R-:W4:Y:S01]  /*791c0*/  LDL.LU R186, [R1+0x1678] ;  /* 0x0016780001ba7983 */ /* 0x000f220000300800 */
[----:B------:R-:W-:Y:S01]  /*791d0*/  ULDC UR5, c[0x0][0x248] ;  /* 0x0000920000057ab9 */ /* 0x000fe20000000800 */
[----:B------:R-:W-:Y:S01]  /*791e0*/  ULDC UR12, c[0x0][0x228] ;  /* 0x00008a00000c7ab9 */ /* 0x000fe20000000800 */
[----:B------:R-:W-:Y:S01]  /*791f0*/  ULDC UR16, c[0x0][0x228] ;  /* 0x00008a0000107ab9 */ /* 0x000fe20000000800 */
        /* <DEDUP_REMOVED lines=81> */
[----:B------:R-:W-:Y:S04]  /*79710*/  STL [R1+0x51e0], R30 ;  /* 0x0051e01e01007387 */ /* 0x000fe80000100800 */
[----:B--2---:R-:W-:Y:S04]  /*79720*/  STL [R1+0x51dc], R29 ;  /* 0x0051dc1d01007387 */ /* 0x004fe80000100800 */
[----:B---3--:R-:W-:Y:S04]  /*79730*/  STL [R1+0x51d8], R28 ;  /* 0x0051d81c01007387 */ /* 0x008fe80000100800 */
[----:B------:R-:W-:Y:S04]  /*79740*/  STL [R1+0x51d4], R27 ;  /* 0x0051d41b01007387 */ /* 0x000fe80000100800 */
[----:B------:R-:W-:Y:S04]  /*79750*/  STL [R1+0x51d0], R26 ;  /* 0x0051d01a01007387 */ /* 0x000fe80000100800 */
[----:B------:R-:W-:Y:S04]  /*79760*/  STL [R1+0x51cc], R25 ;  /* 0x0051cc1901007387 */ /* 0x000fe80000100800 */
[----:B------:R4:W-:Y:S02]  /*79770*/  STL [R1+0x51c8], R24 ;  /* 0x0051c81801007387 */ /* 0x0009e40000100800 */
[----:B----4-:R-:W-:Y:S01]  /*79780*/  F2FP.SATFINITE.E4M3.F32.PACK_AB_MERGE_C R24, R185, R186, RZ ;  /* 0x000000bab918723e */ /* 0x010fe200048070ff */
[----:B------:R-:W-:-:S04]  /*79790*/  IMAD.MOV.U32 R185, RZ, RZ, R184 ;  /* 0x000000ffffb97224 */ /* 0x000fc800078e00b8 */
[----:B------:R0:W-:Y:S01]  /*797a0*/  STL [R1+0x4cb4], R24 ;  /* 0x004cb41801007387 */ /* 0x0001e20000100800 */
        /* <DEDUP_REMOVED lines=14> */
[----:B------:R-:W-:-:S05]  /*79890*/  SHF.R.S32.HI R154, RZ, 0x1f, R153 ;  /* 0x0000001fff9a7819 */ /* 0x000fca0000011499 */
[----:B------:R-:W-:-:S05]  /*798a0*/  IMAD.X R25, R154, 0x1, R13, P3 ;  /* 0x000000019a197824 */ /* 0x000fca00018e060d */
[----:B------:R0:W-:Y:S04]  /*798b0*/  STL.64 [R1+0x3190], R24 ;  /* 0x0031901801007387 */ /* 0x0001e80000100a00 */
[----:B------:R-:W0:Y:S04]  /*798c0*/  LDL.LU R187, [R1+0x1680] ;  /* 0x0016800001bb7983 */ /* 0x000e280000300800 */
[----:B------:R-:W0:Y:S02]  /*798d0*/  LDL.LU R186, [R1+0x1684] ;  /* 0x0016840001ba7983 */ /* 0x000e240000300800 */
[----:B0-----:R-:W-:-:S05]  /*798e0*/  F2FP.SATFINITE.E4M3.F32.PACK_AB_MERGE_C R24, R186, R187, RZ ;  /* 0x000000bbba18723e */ /* 0x001fca00048070ff */
[----:B------:R0:W-:Y:S04]  /*798f0*/  STL [R1+0x4c2c], R24 ;  /* 0x004c2c1801007387 */ /* 0x0001e80000100800 */
[----:B------:R-:W0:Y:S04]  /*79900*/  LDL.LU R187, [R1+0x1688] ;  /* 0x0016880001bb7983 */ /* 0x000e280000300800 */
[----:B------:R-:W0:Y:S02]  /*79910*/  LDL.LU R186, [R1+0x168c] ;  /* 0x00168c0001ba7983 */ /* 0x000e240000300800 */
[----:B0-----:R-:W-:-:S05]  /*79920*/  F2FP.SATFINITE.E4M3.F32.PACK_AB_MERGE_C R24, R186, R187, RZ ;  /* 0x000000bbba18723e */ /* 0x001fca00048070ff */
[----:B------:R0:W-:Y:S02]  /*79930*/  STL [R1+0x4c48], R24 ;  /* 0x004c481801007387 */ /* 0x0001e40000100800 */
[----:B0-----:R-:W-:-:S05]  /*79940*/  IADD3 R24, P3, R153, R0, RZ ;  /* 0x0000000099187210 */ /* 0x001fca0007f7e0ff */
        /* <DEDUP_REMOVED lines=25> */
[----:B------:R-:W0:Y:S01]  /*79ae0*/  LDL.LU R186, [R1+0x16b4] ;  /* 0x0016b40001ba7983 */ /* 0x000e220000300800 */
[----:B------:R-:W-:Y:S01]  /*79af0*/  VIADD R153, R153, UR5 ;  /* 0x0000000599997c36 */ /* 0x000fe20008000000 */
[----:B------:R-:W-:-:S04]  /*79b00*/  ULDC UR5, c[0x0][0x248] ;  /* 0x0000920000057ab9 */ /* 0x000fc80000000800 */
[----:B------:R-:W-:Y:S02]  /*79b10*/  SHF.R.S32.HI R154, RZ, 0x1f, R153 ;  /* 0x0000001fff9a7819 */ /* 0x000fe40000011499 */
[----:B0-----:R-:W-:Y:S01]  /*79b20*/  F2FP.SATFINITE.E4M3.F32.PACK_AB_MERGE_C R24, R186, R187, RZ ;  /* 0x000000bbba18723e */ /* 0x001fe200048070ff */
[----:B------:R-:W-:Y:S02]  /*79b30*/  IMAD.MOV.U32 R187, RZ, RZ, R185 ;  /* 0x000000ffffbb7224 */ /* 0x000fe400078e00b9 */
[----:B------:R-:W-:Y:S02]  /*79b40*/  IMAD.MOV.U32 R186, RZ, RZ, R184 ;  /* 0x000000ffffba7224 */ /* 0x000fe400078e00b8 */
[----:B------:R-:W-:Y:S01]  /*79b50*/  IMAD.MOV.U32 R185, RZ, RZ, R183 ;  /* 0x000000ffffb97224 */ /* 0x000fe200078e00b7 */
[----:B------:R0:W-:Y:S01]  /*79b60*/  STL [R1+0x4b50], R24 ;  /* 0x004b501801007387 */ /* 0x0001e20000100800 */
[----:B------:R-:W-:Y:S02]  /*79b70*/  IMAD.MOV.U32 R184, RZ, RZ, R182 ;  /* 0x000000ffffb87224 */ /* 0x000fe400078e00b6 */
[----:B------:R-:W-:-:S02]  /*79b80*/  IMAD.MOV.U32 R183, RZ, RZ, R181 ;  /* 0x000000ffffb77224 */ /* 0x000fc400078e00b5 */
[----:B------:R-:W-:Y:S02]  /*79b90*/  IMAD.MOV.U32 R182, RZ, RZ, R180 ;  /* 0x000000ffffb67224 */ /* 0x000fe400078e00b4 */
[----:B------:R-:W-:Y:S02]  /*79ba0*/  IMAD.MOV.U32 R181, RZ, RZ, R179 ;  /* 0x000000ffffb57224 */ /* 0x000fe400078e00b3 */
[----:B------:R-:W-:Y:S01]  /*79bb0*/  IMAD.MOV.U32 R180, RZ, RZ, R178 ;  /* 0x000000ffffb47224 */ /* 0x000fe200078e00b2 */
[----:B0-----:R-:W-:Y:S01]  /*79bc0*/  F2FP.SATFINITE.E4M3.F32.PACK_AB_MERGE_C R24, R186, R187, RZ ;  /* 0x000000bbba18723e */ /* 0x001fe200048070ff */
[----:B------:R-:W-:Y:S02]  /*79bd0*/  IMAD.MOV.U32 R179, RZ, RZ, R169 ;  /* 0x000000ffffb37224 */ /* 0x000fe400078e00a9 */
[----:B------:R-:W-:Y:S02]  /*79be0*/  IMAD.MOV.U32 R178, RZ, RZ, R168 ;  /* 0x000000ffffb27224 */ /* 0x000fe400078e00a8 */
[----:B------:R-:W-:-:S02]  /*79bf0*/  IMAD.MOV.U32 R169, RZ, RZ, R167 ;  /* 0x000000ffffa97224 */ /* 0x000fc400078e00a7 */
[----:B------:R-:W-:Y:S02]  /*79c00*/  IMAD.MOV.U32 R168, RZ, RZ, R166 ;  /* 0x000000ffffa87224 */ /* 0x000fe400078e00a6 */
[----:B------:R-:W-:Y:S02]  /*79c10*/  IMAD.MOV.U32 R167, RZ, RZ, R165 ;  /* 0x000000ffffa77224 */ /* 0x000fe400078e00a5 */
[----:B------:R-:W-:Y:S01]  /*79c20*/  IMAD.MOV.U32 R166, RZ, RZ, R163 ;  /* 0x000000ffffa67224 */ /* 0x000fe200078e00a3 */
[----:B------:R-:W2:Y:S04]  /*79c30*/  LDL.LU R165, [R1+0x17c0] ;  /* 0x0017c00001a57983 */ /* 0x000ea80000300800 */
[----:B------:R-:W3:Y:S04]  /*79c40*/  LDL.LU R163, [R1+0x17c4] ;  /* 0x0017c40001a37983 */ /* 0x000ee80000300800 */
        /* <DEDUP_REMOVED lines=45> */
[----:B------:R0:W-:Y:S01]  /*79f20*/  STL [R1+0x4a04], R24 ;  /* 0x004a041801007387 */ /* 0x0001e20000100800 */
[----:B------:R-:W-:Y:S02]  /*79f30*/  IMAD.MOV.U32 R185, RZ, RZ, R181 ;  /* 0x000000ffffb97224 */ /* 0x000fe400078e00b5 */
[----:B------:R-:W-:-:S02]  /*79f40*/  IMAD.MOV.U32 R184, RZ, RZ, R180 ;  /* 0x000000ffffb87224 */ /* 0x000fc400078e00b4 */
[----:B------:R-:W-:Y:S02]  /*79f50*/  IMAD.MOV.U32 R181, RZ, RZ, R179 ;  /* 0x000000ffffb57224 */ /* 0x000fe400078e00b3 */
[----:B------:R-:W-:Y:S01]  /*79f60*/  IMAD.MOV.U32 R180, RZ, RZ, R178 ;  /* 0x000000ffffb47224 */ /* 0x000fe200078e00b2 */
[----:B------:R-:W4:Y:S01]  /*79f70*/  LDL.LU R179, [R1+0x1750] ;  /* 0x0017500001b37983 */ /* 0x000f220000300800 */
[----:B0-----:R-:W-:-:S03]  /*79f80*/  F2FP.SATFINITE.E4M3.F32.PACK_AB_MERGE_C R24, R186, R187, RZ ;  /* 0x000000bbba18723e */ /* 0x001fc600048070ff */
[----:B------:R-:W2:Y:S04]  /*79f90*/  LDL.LU R178, [R1+0x1754] ;  /* 0x0017540001b27983 */ /* 0x000ea80000300800 */
        /* <DEDUP_REMOVED lines=28> */
[----:B0-----:R-:W-:Y:S01]  /*7a160*/  F2FP.SATFINITE.E4M3.F32.PACK_AB_MERGE_C R24, R186, R187, RZ ;  /* 0x000000bbba18723e */ /* 0x001fe200048070ff */
[----:B------:R-:W-:-:S02]  /*7a170*/  IMAD.MOV.U32 R187, RZ, RZ, R185 ;  /* 0x000000ffffbb7224 */ /* 0x000fc400078e00b9 */
[----:B------:R-:W-:Y:S02]  /*7a180*/  IMAD.MOV.U32 R186, RZ, RZ, R184 ;  /* 0x000000ffffba7224 */ /* 0x000fe400078e00b8 */
[----:B------:R-:W-:Y:S01]  /*7a190*/  IMAD.MOV.U32 R185, RZ, RZ, R181 ;  /* 0x000000ffffb97224 */ /* 0x000fe200078e00b5 */
[----:B------:R0:W-:Y:S01]  /*7a1a0*/  STL [R1+0x4938], R24 ;  /* 0x0049381801007387 */ /* 0x0001e20000100800 */
[----:B------:R-:W-:Y:S02]  /*7a1b0*/  IMAD.MOV.U32 R184, RZ, RZ, R180 ;  /* 0x000000ffffb87224 */ /* 0x000fe400078e00b4 */
[----:B----4-:R-:W-:Y:S02]  /*7a1c0*/  IMAD.MOV.U32 R181, RZ, RZ, R179 ;  /* 0x000000ffffb57224 */ /* 0x010fe400078e00b3 */
[----:B--2---:R-:W-:Y:S01]  /*7a1d0*/  IMAD.MOV.U32 R180, RZ, RZ, R178 ;  /* 0x000000ffffb47224 */ /* 0x004fe200078e00b2 */
[----:B------:R-:W2:Y:S04]  /*7a1e0*/  LDL.LU R179, [R1+0x1758] ;  /* 0x0017580001b37983 */ /* 0x000ea80000300800 */
[----:B------:R-:W4:Y:S01]  /*7a1f0*/  LDL.LU R178, [R1+0x175c] ;  /* 0x00175c0001b27983 */ /* 0x000f220000300800 */
[C---:B0-----:R-:W-:Y:S01]  /*7a200*/  IADD3 R24, P3, R153.reuse, R4, RZ ;  /* 0x0000000499187210 */ /* 0x041fe20007f7e0ff */
[----:B------:R-:W-:Y:S01]  /*7a210*/  VIADD R153, R153, UR5 ;  /* 0x0000000599997c36 */ /* 0x000fe20008000000 */
[----:B------:R-:W-:-:S03]  /*7a220*/  ULDC UR5, c[0x0][0x248] ;  /* 0x0000920000057ab9 */ /* 0x000fc60000000800 */
[----:B------:R-:W-:-:S05]  /*7a230*/  IMAD.X R25, R154, 0x1, R3, P3 ;  /* 0x000000019a197824 */ /* 0x000fca00018e0603 */
[----:B------:R0:W-:Y:S02]  /*7a240*/  STL.64 [R1+0x30f0], R24 ;  /* 0x0030f01801007387 */ /* 0x0001e40000100a00 */
[----:B0-----:R-:W-:Y:S02]  /*7a250*/  F2FP.SATFINITE.E4M3.F32.PACK_AB_MERGE_C R25, R186, R187, RZ ;  /* 0x000000bbba19723e */ /* 0x001fe400048070ff */
[----:B------:R-:W-:Y:S01]  /*7a260*/  F2FP.SATFINITE.E4M3.F32.PACK_AB_MERGE_C R24, R184, R185, RZ ;  /* 0x000000b9b818723e */ /* 0x000fe200048070ff */
[----:B------:R-:W-:Y:S02]  /*7a270*/  IMAD.MOV.U32 R185, RZ, RZ, R171 ;  /* 0x000000ffffb97224 */ /* 0x000fe400078e00ab */
[----:B------:R-:W-:Y:S01]  /*7a280*/  STL [R1+0x4954], R25 ;  /* 0x0049541901007387 */ /* 0x000fe20000100800 */
[----:B------:R-:W-:-:S03]  /*7a290*/  IMAD.MOV.U32 R184, RZ, RZ, R170 ;  /* 0x000000ffffb87224 */ /* 0x000fc600078e00aa */
[----:B------:R0:W-:Y:S02]  /*7a2a0*/  STL [R1+0x48f0], R24 ;  /* 0x0048f01801007387 */ /* 0x0001e40000100800 */
[----:B0-----:R-:W-:-:S05]  /*7a2b0*/  F2FP.SATFINITE.E4M3.F32.PACK_AB_MERGE_C R24, R182, R183, RZ ;  /* 0x000000b7b618723e */ /* 0x001fca00048070ff */
[----:B------:R0:W-:Y:S04]  /*7a2c0*/  STL [R1+0x4904], R24 ;  /* 0x0049041801007387 */ /* 0x0001e80000100800 */
[----:B------:R-:W3:Y:S04]  /*7a2d0*/  LDL.LU R171, [R1+0x1748] ;  /* 0x0017480001ab7983 */ /* 0x000ee80000300800 */
[----:B------:R-:W3:Y:S01]  /*7a2e0*/  LDL.LU R170, [R1+0x174c] ;  /* 0x00174c0001aa7983 */ /* 0x000ee20000300800 */
[----:B------:R-:W-:Y:S01]  /*7a2f0*/  IMAD.MOV.U32 R183, RZ, RZ, R181 ;  /* 0x000000ffffb77224 */ /* 0x000fe200078e00b5 */
[----:B------:R-:W-:Y:S01]  /*7a300*/  SHF.R.S32.HI R154, RZ, 0x1f, R153 ;  /* 0x0000001fff9a7819 */ /* 0x000fe20000011499 */
[----:B------:R-:W-:Y:S01]  /*7a310*/  IMAD.MOV.U32 R182, RZ, RZ, R180 ;  /* 0x000000ffffb67224 */ /* 0x000fe200078e00b4 */
[----:B0-----:R-:W-:-:S05]  /*7a320*/  IADD3 R24, P3, R153, R2, RZ ;  /* 0x0000000299187210 */ /* 0x001fca0007f7e0ff */
[----:B------:R-:W-:Y:S02]  /*7a330*/  IMAD.X R25, R154, 0x1, R13, P3 ;  /* 0x000000019a197824 */ /* 0x000fe400018e060d */
[----:B--2---:R-:W-:Y:S02]  /*7a340*/  IMAD.MOV.U32 R181, RZ, RZ, R179 ;  /* 0x000000ffffb57224 */ /* 0x004fe400078e00b3 */
[----:B------:R-:W2:Y:S01]  /*7a350*/  LDL.LU R179, [R1+0x1760] ;  /* 0x0017600001b37983 */ /* 0x000ea20000300800 */
[----:B----4-:R-:W-:-:S03]  /*7a360*/  IMAD.MOV.U32 R180, RZ, RZ, R178 ;  /* 0x000000ffffb47224 */ /* 0x010fc600078e00b2 */
[----:B------:R-:W2:Y:S04]  /*7a370*/  LDL.LU R178, [R1+0x1764] ;  /* 0x0017640001b27983 */ /* 0x000ea80000300800 */
[----:B------:R0:W-:Y:S02]  /*7a380*/  STL.64 [R1+0x30d0], R24 ;  /* 0x0030d01801007387 */ /* 0x0001e40000100a00 */
[----:B0-----:R-:W-:-:S05]  /*7a390*/  F2FP.SATFINITE.E4M3.F32.PACK_AB_MERGE_C R25, R184, R185, RZ ;  /* 0x000000b9b819723e */ /* 0x001fca00048070ff */
[----:B------:R-:W-:Y:S01]  /*7a3a0*/  STL [R1+0x48c4], R25 ;  /* 0x0048c41901007387 */ /* 0x000fe20000100800 */
[----:B------:R-:W-:Y:S02]  /*7a3b0*/  F2FP.SATFINITE.E4M3.F32.PACK_AB_MERGE_C R27, R182, R183, RZ ;  /* 0x000000b7b61b723e */ /* 0x000fe400048070ff */
[----:B---3--:R-:W-:-:S05]  /*7a3c0*/  F2FP.SATFINITE.E4M3.F32.PACK_AB_MERGE_C R24, R170, R171, RZ ;  /* 0x000000abaa18723e */ /* 0x008fca00048070ff */
[----:B------:R0:W-:Y:S01]  /*7a3d0*/  STL [R1+0x48d0], R24 ;  /* 0x0048d01801007387 */ /* 0x0001e20000100800 */
[----:B------:R-:W-:Y:S01]  /*7a3e0*/  IMAD.MOV.U32 R171, RZ, RZ, R169 ;  /* 0x000000ffffab7224 */ /* 0x000fe200078e00a9 */
[----:B0-----:R-:W-:Y:S01]  /*7a3f0*/  IADD3 R24, P3, R153, R0, RZ ;  /* 0x0000000099187210 */ /* 0x001fe20007f7e0ff */
[----:B------:R-:W-:Y:S02]  /*7a400*/  IMAD.MOV.U32 R169, RZ, RZ, R167 ;  /* 0x000000ffffa97224 */ /* 0x000fe400078e00a7 */
[----:B------:R-:W-:Y:S01]  /*7a410*/  IMAD.MOV.U32 R170, RZ, RZ, R168 ;  /* 0x000000ffffaa7224 */ /* 0x000fe200078e00a8 */
[----:B------:R-:W3:Y:S01]  /*7a420*/  LDL.LU R167, [R1+0x1788] ;  /* 0x0017880001a77983 */ /* 0x000ee20000300800 */
[----:B------:R-:W-:Y:S02]  /*7a430*/  IMAD.X R25, R154, 0x1, R7, P3 ;  /* 0x000000019a197824 */ /* 0x000fe400018e0607 */
[----:B------:R-:W-:-:S03]  /*7a440*/  IMAD.MOV.U32 R168, RZ, RZ, R166 ;  /* 0x000000ffffa87224 */ /* 0x000fc600078e00a6 */
[----:B------:R0:W-:Y:S04]  /*7a450*/  STL.64 [R1+0x30c0], R24 ;  /* 0x0030c01801007387 */ /* 0x0001e80000100a00 */
[----:B------:R-:W3:Y:S01]  /*7a460*/  LDL.LU R166, [R1+0x178c] ;  /* 0x00178c0001a67983 */ /* 0x000ee20000300800 */
[----:B------:R-:W-:Y:S02]  /*7a470*/  F2FP.SATFINITE.E4M3.F32.PACK_AB_MERGE_C R26, R180, R181, RZ ;  /* 0x000000b5b41a723e */ /* 0x000fe400048070ff */
[----:B0-----:R-:W-:Y:S01]  /*7a480*/  IADD3 R24, P3, R153, R6, RZ ;  /* 0x0000000699187210 */ /* 0x001fe20007f7e0ff */
[----:B------:R-:W-:Y:S04]  /*7a490*/  STL [R1+0x48b4], R27 ;  /* 0x0048b41b01007387 */ /* 0x000fe80000100800 */
[----:B------:R-:W-:Y:S01]  /*7a4a0*/  IMAD.X R25, R154, 0x1, R5, P3 ;  /* 0x000000019a197824 */ /* 0x000fe200018e0605 */
[----:B------:R-:W-:Y:S04]  /*7a4b0*/  STL [R1+0x48bc], R26 ;  /* 0x0048bc1a01007387 */ /* 0x000fe80000100800 */
[----:B------:R2:W-:Y:S02]  /*7a4c0*/  STL.64 [R1+0x30b8], R24 ;  /* 0x0030b81801007387 */ /* 0x0005e40000100a00 */
[----:B--2---:R-:W-:-:S05]  /*7a4d0*/  F2FP.SATFINITE.E4M3.F32.PACK_AB_MERGE_C R24, R178, R179, RZ ;  /* 0x000000b3b218723e */ /* 0x004fca00048070ff */
[----:B------:R0:W-:Y:S02]  /*7a4e0*/  STL [R1+0x4884], R24 ;  /* 0x0048841801007387 */ /* 0x0001e40000100800 */
[----:B0-----:R-:W-:-:S05]  /*7a4f0*/  IADD3 R24, P3, R153, R4, RZ ;  /* 0x0000000499187210 */ /* 0x001fca0007f7e0ff */
[----:B------:R-:W-:-:S05]  /*7a500*/  IMAD.X R25, R154, 0x1, R3, P3 ;  /* 0x000000019a197824 */ /* 0x000fca00018e0603 */
[----:B------:R0:W-:Y:S02]  /*7a510*/  STL.64 [R1+0x30b0], R24 ;  /* 0x0030b01801007387 */ /* 0x0001e40000100a00 */
[----:B0-----:R-:W-:Y:S02]  /*7a520*/  F2FP.SATFINITE.E4M3.F32.PACK_AB_MERGE_C R25, R176, R177, RZ ;  /* 0x000000b1b019723e */ /* 0x001fe400048070ff */
[----:B------:R-:W-:Y:S02]  /*7a530*/  F2FP.SATFINITE.E4M3.F32.PACK_AB_MERGE_C R24, R172, R173, RZ ;  /* 0x000000adac18723e */ /* 0x000fe400048070ff */
[----:B------:R-:W2:Y:S04]  /*7a540*/  LDL.LU R173, [R1+0x17a0] ;  /* 0x0017a00001ad7983 */ /* 0x000ea80000300800 */
[----:B------:R-:W-:Y:S04]  /*7a550*/  STL [R1+0x488c], R25 ;  /* 0x00488c1901007387 */ /* 0x000fe80000100800 */
[----:B------:R-:W2:Y:S01]  /*7a560*/  LDL.LU R172, [R1+0x17a4] ;  /* 0x0017a40001ac7983 */ /* 0x000ea20000300800 */
[----:B------:R-:W-:Y:S01]  /*7a570*/  VIADD R153, R153, UR5 ;  /* 0x0000000599997c36 */ /* 0x000fe20008000000 */
[----:B------:R-:W-:-:S02]  /*7a580*/  ULDC UR5, c[0x0][0x248] ;  /* 0x0000920000057ab9 */ /* 0x000fc40000000800 */
[----:B------:R0:W-:Y:S02]  /*7a590*/  STL [R1+0x4854], R24 ;  /* 0x0048541801007387 */ /* 0x0001e40000100800 */
[----:B------:R-:W-:Y:S02]  /*7a5a0*/  SHF.R.S32.HI R154, RZ, 0x1f, R153 ;  /* 0x0000001fff9a7819 */ /* 0x000fe40000011499 */
[----:B0-----:R-:W-:-:S05]  /*7a5b0*/  F2FP.SATFINITE.E4M3.F32.PACK_AB_MERGE_C R24, R170, R171, RZ ;  /* 0x000000abaa18723e */ /* 0x001fca00048070ff */
[----:B------:R0:W-:Y:S02]  /*7a5c0*/  STL [R1+0x4868], R24 ;  /* 0x0048681801007387 */ /* 0x0001e40000100800 */
[----:B0-----:R-:W-:-:S05]  /*7a5d0*/  IADD3 R24, P3, R153, R2, RZ ;  /* 0x0000000299187210 */ /* 0x001fca0007f7e0ff */
[----:B------:R-:W-:-:S05]  /*7a5e0*/  IMAD.X R25, R154, 0x1, R13, P3 ;  /* 0x000000019a197824 */ /* 0x000fca00018e060d */
[----:B------:R0:W-:Y:S02]  /*7a5f0*/  STL.64 [R1+0x3090], R24 ;  /* 0x0030901801007387 */ /* 0x0001e40000100a00 */
[----:B0-----:R-:W-:Y:S02]  /*7a600*/  F2FP.SATFINITE.E4M3.F32.PACK_AB_MERGE_C R25, R168, R169, RZ ;  /* 0x000000a9a819723e */ /* 0x001fe400048070ff */
[----:B---3--:R-:W-:-:S03]  /*7a610*/  F2FP.SATFINITE.E4M3.F32.PACK_AB_MERGE_C R24, R166, R167, RZ ;  /* 0x000000a7a618723e */ /* 0x008fc600048070ff */
[----:B------:R-:W-:Y:S04]  /*7a620*/  STL [R1+0x483c], R25 ;  /* 0x00483c1901007387 */ /* 0x000fe80000100800 */
[----:B------:R0:W-:Y:S04]  /*7a630*/  STL [R1+0x4840], R24 ;  /* 0x0048401801007387 */ /* 0x0001e80000100800 */
[----:B------:R-:W3:Y:S04]  /*7a640*/  LDL.LU R169, [R1+0x17c8] ;  /* 0x0017c80001a97983 */ /* 0x000ee80000300800 */
[----:B------:R-:W3:Y:S01]  /*7a650*/  LDL.LU R168, [R1+0x17cc] ;  /* 0x0017cc0001a87983 */ /* 0x000ee20000300800 */
[----:B0-----:R-:W-:Y:S01]  /*7a660*/  IADD3 R24, P3, R153, R0, RZ ;  /* 0x0000000099187210 */ /* 0x001fe20007f7e0ff */
[----:B------:R-:W-:-:S02]  /*7a670*/  IMAD.MOV.U32 R171, RZ, RZ, R165 ;  /* 0x000000ffffab7224 */ /* 0x000fc400078e00a5 */
[----:B------:R-:W4:Y:S01]  /*7a680*/  LDL.LU R167, [R1+0x17d0] ;  /* 0x0017d00001a77983 */ /* 0x000f220000300800 */
[----:B------:R-:W-:Y:S02]  /*7a690*/  IMAD.MOV.U32 R170, RZ, RZ, R163 ;  /* 0x000000ffffaa7224 */ /* 0x000fe400078e00a3 */
[----:B------:R-:W-:Y:S01]  /*7a6a0*/  IMAD.X R25, R154, 0x1, R7, P3 ;  /* 0x000000019a197824 */ /* 0x000fe200018e0607 */
[----:B------:R-:W4:Y:S04]  /*7a6b0*/  LDL.LU R166, [R1+0x17d4] ;  /* 0x0017d40001a67983 */ /* 0x000f280000300800 */
[----:B------:R-:W4:Y:S04]  /*7a6c0*/  LDL.LU R165, [R1+0x17d8] ;  /* 0x0017d80001a57983 */ /* 0x000f280000300800 */
[----:B------:R-:W4:Y:S04]  /*7a6d0*/  LDL.LU R163, [R1+0x17dc] ;  /* 0x0017dc0001a37983 */ /* 0x000f280000300800 */
[----:B------:R0:W-:Y:S02]  /*7a6e0*/  STL.64 [R1+0x3080], R24 ;  /* 0x0030801801007387 */ /* 0x0001e40000100a00 */
[----:B0-----:R-:W-:-:S02]  /*7a6f0*/  F2FP.SATFINITE.E4M3.F32.PACK_AB_MERGE_C R25, R174, R175, RZ ;  /* 0x000000afae19723e */ /* 0x001fc400048070ff */
[----:B------:R-:W-:Y:S02]  /*7a700*/  F2FP.SATFINITE.E4M3.F32.PACK_AB_MERGE_C R24, R162, R164, RZ ;  /* 0x000000a4a218723e */ /* 0x000fe400048070ff */
[----:B------:R-:W4:Y:S04]  /*7a710*/  LDL.LU R164, [R1+0x17e0] ;  /* 0x0017e00001a47983 */ /* 0x000f280000300800 */
[----:B------:R-:W-:Y:S04]  /*7a720*/  STL [R1+0x480c], R25 ;  /* 0x00480c1901007387 */ /* 0x000fe80000100800 */
[----:B------:R-:W4:Y:S04]  /*7a730*/  LDL.LU R162, [R1+0x17e4] ;  /* 0x0017e40001a27983 */ /* 0x000f280000300800 */
[----:B------:R0:W-:Y:S02]  /*7a740*/  STL [R1+0x4814], R24 ;  /* 0x0048141801007387 */ /* 0x0001e40000100800 */
[----:B0-----:R-:W-:-:S05]  /*7a750*/  IADD3 R24, P3, R153, R6, RZ ;  /* 0x0000000699187210 */ /* 0x001fca0007f7e0ff */
[----:B------:R-:W-:-:S05]  /*7a760*/  IMAD.X R25, R154, 0x1, R5, P3 ;  /* 0x000000019a197824 */ /* 0x000fca00018e0605 */
[----:B------:R0:W-:Y:S02]  /*7a770*/  STL.64 [R1+0x3078], R24 ;  /* 0x0030781801007387 */ /* 0x0001e40000100a00 */
[----:B0-----:R-:W-:-:S05]  /*7a780*/  IADD3 R24, P3, R153, R4, RZ ;  /* 0x0000000499187210 */ /* 0x001fca0007f7e0ff */
[----:B------:R-:W-:Y:S01]  /*7a790*/  IMAD.X R25, R154, 0x1, R3, P3 ;  /* 0x000000019a197824 */ /* 0x000fe200018e0603 */
[----:B--2---:R-:W-:-:S05]  /*7a7a0*/  F2FP.SATFINITE.E4M3.F32.PACK_AB_MERGE_C R26, R172, R173, RZ ;  /* 0x000000adac1a723e */ /* 0x004fca00048070ff */
[----:B------:R-:W-:Y:S04]  /*7a7b0*/  STL [R1+0x47dc], R26 ;  /* 0x0047dc1a01007387 */ /* 0x000fe80000100800 */
[----:B------:R0:W-:Y:S02]  /*7a7c0*/  STL.64 [R1+0x3070], R24 ;  /* 0x0030701801007387 */ /* 0x0001e40000100a00 */
[----:B0-----:R-:W-:Y:S02]  /*7a7d0*/  F2FP.SATFINITE.E4M3.F32.PACK_AB_MERGE_C R25, R160, R161, RZ ;  /* 0x000000a1a019723e */ /* 0x001fe400048070ff */
[----:B------:R-:W-:Y:S01]  /*7a7e0*/  F2FP.SATFINITE.E4M3.F32.PACK_AB_MERGE_C R24, R158, R159, RZ ;  /* 0x0000009f9e18723e */ /* 0x000fe200048070ff */
[----:B------:R-:W2:Y:S04]  /*7a7f0*/  LDL.LU R161, [R1+0x17e8] ;  /* 0x0017e80001a17983 */ /* 0x000ea80000300800 */
[----:B------:R-:W-:Y:S04]  /*7a800*/  STL [R1+0x47e0], R25 ;  /* 0x0047e01901007387 */ /* 0x000fe80000100800 */
[----:B------:R-:W2:Y:S04]  /*7a810*/  LDL.LU R160, [R1+0x17ec] ;  /* 0x0017ec0001a07983 */ /* 0x000ea80000300800 */
[----:B------:R0:W-:Y:S04]  /*7a820*/  STL [R1+0x47d4], R24 ;  /* 0x0047d41801007387 */ /* 0x0001e80000100800 */
[----:B------:R-:W2:Y:S04]  /*7a830*/  LDL.LU R159, [R1+0x17f0] ;  /* 0x0017f000019f7983 */ /* 0x000ea80000300800 */
[----:B------:R-:W2:Y:S01]  /*7a840*/  LDL.LU R158, [R1+0x17f4] ;  /* 0x0017f400019e7983 */ /* 0x000ea20000300800 */
[----:B0-----:R-:W-:-:S03]  /*7a850*/  F2FP.SATFINITE.E4M3.F32.PACK_AB_MERGE_C R24, R155, R157, RZ ;  /* 0x0000009d9b18723e */ /* 0x001fc600048070ff */
[----:B------:R-:W2:Y:S04]  /*7a860*/  LDL.LU R157, [R1+0x17f8] ;  /* 0x0017f800019d7983 */ /* 0x000ea80000300800 */
[----:B------:R-:W2:Y:S01]  /*7a870*/  LDL.LU R155, [R1+0x17fc] ;  /* 0x0017fc00019b7983 */ /* 0x000ea20000300800 */
[----:B------:R-:W-:Y:S01]  /*7a880*/  VIADD R153, R153, UR5 ;  /* 0x0000000599997c36 */ /* 0x000fe20008000000 */
[----:B------:R-:W-:Y:S01]  /*7a890*/  F2FP.SATFINITE.E4M3.F32.PACK_AB_MERGE_C R27, R170, R171, RZ ;  /* 0x000000abaa1b723e */ /* 0x000fe200048070ff */
[----:B------:R-:W-:Y:S01]  /*7a8a0*/  ULDC UR5, c[0x0][0x248] ;  /* 0x0000920000057ab9 */ /* 0x000fe20000000800 */
[----:B------:R0:W-:Y:S02]  /*7a8b0*/  STL [R1+0x47d8], R24 ;  /* 0x0047d81801007387 */ /* 0x0001e40000100800 */
[----:B------:R-:W-:-:S02]  /*7a8c0*/  SHF.R.S32.HI R154, RZ, 0x1f, R153 ;  /* 0x0000001fff9a7819 */ /* 0x000fc40000011499 */
[----:B0-----:R-:W-:-:S05]  /*7a8d0*/  IADD3 R24, P3, R153, R2, RZ ;  /* 0x0000000299187210 */ /* 0x001fca0007f7e0ff */
[----:B------:R-:W-:-:S05]  /*7a8e0*/  IMAD.X R25, R154, 0x1, R13, P3 ;  /* 0x000000019a197824 */ /* 0x000fca00018e060d */
[----:B------:R0:W-:Y:S01]  /*7a8f0*/  STL.64 [R1+0x3050], R24 ;  /* 0x0030501801007387 */ /* 0x0001e20000100a00 */
[----:B---3--:R-:W-:-:S03]  /*7a900*/  F2FP.SATFINITE.E4M3.F32.PACK_AB_MERGE_C R26, R168, R169, RZ ;  /* 0x000000a9a81a723e */ /* 0x008fc600048070ff */
[----:B------:R-:W-:Y:S01]  /*7a910*/  STL [R1+0x47cc], R27 ;  /* 0x0047cc1b01007387 */ /* 0x000fe20000100800 */
[----:B0-----:R-:W-:-:S03]  /*7a920*/  IADD3 R24, P3, R153, R0, RZ ;  /* 0x0000000099187210 */ /* 0x001fc60007f7e0ff */
[----:B------:R-:W-:Y:S02]  /*7a930*/  STL [R1+0x47d0], R26 ;  /* 0x0047d01a01007387 */ /* 0x000fe40000100800 */
[----:B------:R-:W-:-:S05]  /*7a940*/  IMAD.X R25, R154, 0x1, R7, P3 ;  /* 0x000000019a197824 */ /* 0x000fca00018e0607 */
[----:B------:R4:W-:Y:S04]  /*7a950*/  STL.64 [R1+0x3040], R24 ;  /* 0x0030401801007387 */ /* 0x0009e80000100a00 */
[----:B------:R-:W3:Y:S01]  /*7a960*/  LDL.LU R169, [R1+0x1400] ;  /* 0x0014000001a97983 */ /* 0x000ee20000300800 */
[----:B----4-:R-:W-:Y:S02]  /*7a970*/  F2FP.SATFINITE.E4M3.F32.PACK_AB_MERGE_C R25, R166, R167, RZ ;  /* 0x000000a7a619723e */ /* 0x010fe400048070ff */
[----:B------:R-:W-:-:S03]  /*7a980*/  F2FP.SATFINITE.E4M3.F32.PACK_AB_MERGE_C R24, R163, R165, RZ ;  /* 0x000000a5a318723e */ /* 0x000fc600048070ff */
[----:B------:R-:W-:Y:S04]  /*7a990*/  STL [R1+0x47c4], R25 ;  /* 0x0047c41901007387 */ /* 0x000fe80000100800 */
[----:B------:R-:W3:Y:S04]  /*7a9a0*/  LDL.LU R165, [R1+0x1404] ;  /* 0x0014040001a57983 */ /* 0x000ee80000300800 */
[----:B------:R0:W-:Y:S04]  /*7a9b0*/  STL [R1+0x47c8], R24 ;  /* 0x0047c81801007387 */ /* 0x0001e80000100800 */
[----:B------:R-:W4:Y:S04]  /*7a9c0*/  LDL.LU R168, [R1+0x1408] ;  /* 0x0014080001a87983 */ /* 0x000f280000300800 */
[----:B------:R-:W4:Y:S01]  /*7a9d0*/  LDL.LU R163, [R1+0x140c] ;  /* 0x00140c0001a37983 */ /* 0x000f220000300800 */
[----:B0-----:R-:W-:-:S05]  /*7a9e0*/  IADD3 R24, P3, R153, R6, RZ ;  /* 0x0000000699187210 */ /* 0x001fca0007f7e0ff */
[----:B------:R-:W-:-:S05]  /*7a9f0*/  IMAD.X R25, R154, 0x1, R5, P3 ;  /* 0x000000019a197824 */ /* 0x000fca00018e0605 */
[----:B------:R0:W-:Y:S04]  /*7aa00*/  STL.64 [R1+0x3038], R24 ;  /* 0x0030381801007387 */ /* 0x0001e80000100a00 */
[----:B------:R-:W4:Y:S04]  /*7aa10*/  LDL.LU R177, [R1+0x1410] ;  /* 0x0014100001b17983 */ /* 0x000f280000300800 */
[----:B------:R-:W4:Y:S01]  /*7aa20*/  LDL.LU R167, [R1+0x1414] ;  /* 0x0014140001a77983 */ /* 0x000f220000300800 */
[----:B0-----:R-:W-:-:S05]  /*7aa30*/  F2FP.SATFINITE.E4M3.F32.PACK_AB_MERGE_C R24, R162, R164, RZ ;  /* 0x000000a4a218723e */ /* 0x001fca00048070ff */
[----:B------:R0:W-:Y:S04]  /*7aa40*/  STL [R1+0x47c0], R24 ;  /* 0x0047c01801007387 */ /* 0x0001e80000100800 */
[----:B------:R-:W4:Y:S04]  /*7aa50*/  LDL.LU R176, [R1+0x1418] ;  /* 0x0014180001b07983 */ /* 0x000f280000300800 */
[----:B------:R-:W4:Y:S04]  /*7aa60*/  LDL.LU R166, [R1+0x141c] ;  /* 0x00141c0001a67983 */ /* 0x000f280000300800 */
[----:B------:R-:W4:Y:S04]  /*7aa70*/  LDL.LU R164, [R1+0x1420] ;  /* 0x0014200001a47983 */ /* 0x000f280000300800 */
[----:B------:R-:W4:Y:S01]  /*7aa80*/  LDL.LU R162, [R1+0x1424] ;  /* 0x0014240001a27983 */ /* 0x000f220000300800 */
[----:B0-----:R-:W-:-:S05]  /*7aa90*/  IADD3 R24, P3, R153, R4, RZ ;  /* 0x0000000499187210 */ /* 0x001fca0007f7e0ff */
[----:B------:R-:W-:-:S05]  /*7aaa0*/  IMAD.X R25, R154, 0x1, R3, P3 ;  /* 0x000000019a197824 */ /* 0x000fca00018e0603 */
[----:B------:R2:W-:Y:S04]  /*7aab0*/  STL.64 [R1+0x3030], R24 ;  /* 0x0030301801007387 */ /* 0x0005e80000100a00 */
[----:B------:R-:W4:Y:S01]  /*7aac0*/  LDL.LU R173, [R1+0x1428] ;  /* 0x0014280001ad7983 */ /* 0x000f220000300800 */
[----:B------:R-:W-:Y:S01]  /*7aad0*/  VIADD R153, R153, UR5 ;  /* 0x0000000599997c36 */ /* 0x000fe20008000000 */
[----:B------:R-:W-:-:S04]  /*7aae0*/  ULDC UR5, c[0x0][0x248] ;  /* 0x0000920000057ab9 */ /* 0x000fc80000000800 */
[----:B------:R-:W-:Y:S02]  /*7aaf0*/  SHF.R.S32.HI R154, RZ, 0x1f, R153 ;  /* 0x0000001fff9a7819 */ /* 0x000fe40000011499 */
[----:B--2---:R-:W-:-:S05]  /*7ab00*/  F2FP.SATFINITE.E4M3.F32.PACK_AB_MERGE_C R25, R160, R161, RZ ;  /* 0x000000a1a019723e */ /* 0x004fca00048070ff */
[----:B------:R-:W-:Y:S04]  /*7ab10*/  STL [R1+0x47bc], R25 ;  /* 0x0047bc1901007387 */ /* 0x000fe80000100800 */
[----:B------:R-:W2:Y:S01]  /*7ab20*/  LDL.LU R172, [R1+0x142c] ;  /* 0x00142c0001ac7983 */ /* 0x000ea20000300800 */
[----:B------:R-:W-:-:S05]  /*7ab30*/  F2FP.SATFINITE.E4M3.F32.PACK_AB_MERGE_C R24, R158, R159, RZ ;  /* 0x0000009f9e18723e */ /* 0x000fca00048070ff */
[----:B------:R0:W-:Y:S04]  /*7ab40*/  STL [R1+0x47b8], R24 ;  /* 0x0047b81801007387 */ /* 0x0001e80000100800 */
[----:B------:R-:W2:Y:S04]  /*7ab50*/  LDL.LU R161, [R1+0x1430] ;  /* 0x0014300001a17983 */ /* 0x000ea80000300800 */
[----:B------:R-:W2:Y:S04]  /*7ab60*/  LDL.LU R160, [R1+0x1434] ;  /* 0x0014340001a07983 */ /* 0x000ea80000300800 */
[----:B------:R-:W2:Y:S01]  /*7ab70*/  LDL.LU R175, [R1+0x1438] ;  /* 0x0014380001af7983 */ /* 0x000ea20000300800 */
[----:B0-----:R-:W-:-:S03]  /*7ab80*/  F2FP.SATFINITE.E4M3.F32.PACK_AB_MERGE_C R24, R155, R157, RZ ;  /* 0x0000009d9b18723e */ /* 0x001fc600048070ff */
[----:B------:R-:W2:Y:S04]  /*7ab90*/  LDL.LU R174, [R1+0x143c] ;  /* 0x00143c0001ae7983 */ /* 0x000ea80000300800 */
[----:B------:R0:W-:Y:S04]  /*7aba0*/  STL [R1+0x47b4], R24 ;  /* 0x0047b41801007387 */ /* 0x0001e80000100800 */
[----:B------:R-:W2:Y:S04]  /*7abb0*/  LDL.LU R159, [R1+0x1440] ;  /* 0x00144000019f7983 */ /* 0x000ea80000300800 */
[----:B------:R-:W2:Y:S01]  /*7abc0*/  LDL.LU R158, [R1+0x1444] ;  /* 0x00144400019e7983 */ /* 0x000ea20000300800 */
[----:B0-----:R-:W-:-:S03]  /*7abd0*/  IADD3 R24, P3, R153, R2, RZ ;  /* 0x0000000299187210 */ /* 0x001fc60007f7e0ff */
[----:B------:R-:W2:Y:S02]  /*7abe0*/  LDL.LU R157, [R1+0x1448] ;  /* 0x00144800019d7983 */ /* 0x000ea40000300800 */
[----:B------:R-:W-:-:S05]  /*7abf0*/  IMAD.X R25, R154, 0x1, R13, P3 ;  /* 0x000000019a197824 */ /* 0x000fca00018e060d */
[----:B------:R0:W-:Y:S04]  /*7ac00*/  STL.64 [R1+0x3010], R24 ;  /* 0x0030101801007387 */ /* 0x0001e80000100a00 */
[----:B------:R-:W2:Y:S04]  /*7ac10*/  LDL.LU R155, [R1+0x144c] ;  /* 0x00144c00019b7983 */ /* 0x000ea80000300800 */
[----:B------:R-:W2:Y:S01]  /*7ac20*/  LDL.LU R171, [R1+0x1450] ;  /* 0x0014500001ab7983 */ /* 0x000ea20000300800 */
[----:B0-----:R-:W-:-:S03]  /*7ac30*/  IADD3 R24, P3, R153, R0, RZ ;  /* 0x0000000099187210 */ /* 0x001fc60007f7e0ff */
[----:B------:R-:W2:Y:S02]  /*7ac40*/  LDL.LU R170, [R1+0x1454] ;  /* 0x0014540001aa7983 */ /* 0x000ea40000300800 */
[----:B------:R-:W-:Y:S01]  /*7ac50*/  IMAD.X R25, R154, 0x1, R7, P3 ;  /* 0x000000019a197824 */ /* 0x000fe200018e0607 */
[----:B---3--:R-:W-:Y:S02]  /*7ac60*/  F2FP.SATFINITE.E4M3.F32.PACK_AB_MERGE_C R165, R165, R169, RZ ;  /* 0x000000a9a5a5723e */ /* 0x008fe400048070ff */
[----:B------:R-:W3:Y:S04]  /*7ac70*/  LDL.LU R169, [R1+0x1458] ;  /* 0x0014580001a97983 */ /* 0x000ee80000300800 */
[----:B------:R0:W-:Y:S01]  /*7ac80*/  STL.64 [R1+0x3000], R24 ;  /* 0x0030001801007387 */ /* 0x0001e20000100a00 */
[----:B----4-:R-:W-:-:S03]  /*7ac90*/  F2FP.SATFINITE.E4M3.F32.PACK_AB_MERGE_C R163, R163, R168, RZ ;  /* 0x000000a8a3a3723e */ /* 0x010fc600048070ff */
[----:B------:R-:W3:Y:S01]  /*7aca0*/  LDL.LU R168, [R1+0x145c] ;  /* 0x00145c0001a87983 */ /* 0x000ee20000300800 */
[----:B0-----:R-:W-:-:S05]  /*7acb0*/  IADD3 R24, P3, R153, R6, RZ ;  /* 0x0000000699187210 */ /* 0x001fca0007f7e0ff */
[----:B------:R-:W-:-:S05]  /*7acc0*/  IMAD.X R25, R154, 0x1, R5, P3 ;  /* 0x000000019a197824 */ /* 0x000fca00018e0605 */
[----:B------:R0:W-:Y:S02]  /*7acd0*/  STL.64 [R1+0x2ff8], R24 ;  /* 0x002ff81801007387 */ /* 0x0001e40000100a00 */
[----:B0-----:R-:W-:Y:S02]  /*7ace0*/  IADD3 R24, P3, R153, R4, RZ ;  /* 0x0000000499187210 */ /* 0x001fe40007f7e0ff */
[----:B------:R-:W-:-:S05]  /*7acf0*/  F2FP.SATFINITE.E4M3.F32.PACK_AB_MERGE_C R26, R162, R164, RZ ;  /* 0x000000a4a21a723e */ /* 0x000fca00048070ff */
[----:B------:R-:W-:Y:S04]  /*7ad00*/  STL [R1+0x1404], R26 ;  /* 0x0014041a01007387 */ /* 0x000fe80000100800 */
[----:B------:R-:W4:Y:S04]  /*7ad10*/  LDL.LU R164, [R1+0x1460] ;  /* 0x0014600001a47983 */ /* 0x000f280000300800 */
[----:B------:R-:W4:Y:S01]  /*7ad20*/  LDL.LU R162, [R1+0x1464] ;  /* 0x0014640001a27983 */ /* 0x000f220000300800 */
[----:B------:R-:W-:-:S05]  /*7ad30*/  IMAD.X R25, R154, 0x1, R3, P3 ;  /* 0x000000019a197824 */ /* 0x000fca00018e0603 */
[----:B------:R2:W-:Y:S01]  /*7ad40*/  STL.64 [R1+0x2ff0], R24 ;  /* 0x002ff01801007387 */ /* 0x0005e20000100a00 */
[----:B------:R-:W-:Y:S01]  /*7ad50*/  VIADD R153, R153, UR5 ;  /* 0x0000000599997c36 */ /* 0x000fe20008000000 */
[----:B------:R-:W-:-:S04]  /*7ad60*/  ULDC UR5, c[0x0][0x248] ;  /* 0x0000920000057ab9 */ /* 0x000fc80000000800 */
[----:B------:R-:W-:Y:S02]  /*7ad70*/  SHF.R.S32.HI R154, RZ, 0x1f, R153 ;  /* 0x0000001fff9a7819 */ /* 0x000fe40000011499 */
[----:B--2---:R-:W-:Y:S02]  /*7ad80*/  F2FP.SATFINITE.E4M3.F32.PACK_AB_MERGE_C R25, R172, R173, RZ ;  /* 0x000000adac19723e */ /* 0x004fe400048070ff */
[----:B------:R-:W2:Y:S04]  /*7ad90*/  LDL.LU R173, [R1+0x1468] ;  /* 0x0014680001ad7983 */ /* 0x000ea80000300800 */
[----:B------:R-:W-:Y:S04]  /*7ada0*/  STL [R1+0x1400], R25 ;  /* 0x0014001901007387 */ /* 0x000fe80000100800 */
[----:B------:R-:W2:Y:S01]  /*7adb0*/  LDL.LU R172, [R1+0x146c] ;  /* 0x00146c0001ac7983 */ /* 0x000ea20000300800 */
[----:B------:R-:W-:-:S05]  /*7adc0*/  F2FP.SATFINITE.E4M3.F32.PACK_AB_MERGE_C R24, R160, R161, RZ ;  /* 0x000000a1a018723e */ /* 0x000fca00048070ff */
[----:B------:R0:W-:Y:S04]  /*7add0*/  STL [R1+0x140c], R24 ;  /* 0x00140c1801007387 */ /* 0x0001e80000100800 */
[----:B------:R-:W2:Y:S04]  /*7ade0*/  LDL.LU R161, [R1+0x1470] ;  /* 0x0014700001a17983 */ /* 0x000ea80000300800 */
[----:B------:R-:W2:Y:S01]  /*7adf0*/  LDL.LU R160, [R1+0x1474] ;  /* 0x0014740001a07983 */ /* 0x000ea20000300800 */
[----:B0-----:R-:W-:-:S03]  /*7ae00*/  F2FP.SATFINITE.E4M3.F32.PACK_AB_MERGE_C R24, R174, R175, RZ ;  /* 0x000000afae18723e */ /* 0x001fc600048070ff */
[----:B------:R-:W2:Y:S04]  /*7ae10*/  LDL.LU R175, [R1+0x1478] ;  /* 0x0014780001af7983 */ /* 0x000ea80000300800 */
[----:B------:R-:W2:Y:S04]  /*7ae20*/  LDL.LU R174, [R1+0x147c] ;  /* 0x00147c0001ae7983 */ /* 0x000ea80000300800 */
[----:B------:R0:W-:Y:S02]  /*7ae30*/  STL [R1+0x1408], R24 ;  /* 0x0014081801007387 */ /* 0x0001e40000100800 */
[----:B0-----:R-:W-:-:S05]  /*7ae40*/  IADD3 R24, P3, R153, R2, RZ ;  /* 0x0000000299187210 */ /* 0x001fca0007f7e0ff */
[----:B------:R-:W-:-:S05]  /*7ae50*/  IMAD.X R25, R154, 0x1, R13, P3 ;  /* 0x000000019a197824 */ /* 0x000fca00018e060d */
        /* <DEDUP_REMOVED lines=9> */
[----:B0-----:R-:W-:-:S05]  /*7aef0*/  IADD3 R24, P3, R153, R0, RZ ;  /* 0x0000000099187210 */ /* 0x001fca0007f7e0ff */
[----:B------:R-:W-:-:S05]  /*7af00*/  IMAD.X R25, R154, 0x1, R7, P3 ;  /* 0x000000019a197824 */ /* 0x000fca00018e0607 */
[----:B------:R0:W-:Y:S02]  /*7af10*/  STL.64 [R1+0x2fc0], R24 ;  /* 0x002fc01801007387 */ /* 0x0001e40000100a00 */
[----:B0-----:R-:W-:Y:S02]  /*7af20*/  F2FP.SATFINITE.E4M3.F32.PACK_AB_MERGE_C R25, R170, R171, RZ ;  /* 0x000000abaa19723e */ /* 0x001fe400048070ff */
[----:B---3--:R-:W-:Y:S01]  /*7af30*/  F2FP.SATFINITE.E4M3.F32.PACK_AB_MERGE_C R24, R168, R169, RZ ;  /* 0x000000a9a818723e */ /* 0x008fe200048070ff */
[----:B------:R-:W3:Y:S04]  /*7af40*/  LDL.LU R171, [R1+0x1490] ;  /* 0x0014900001ab7983 */ /* 0x000ee80000300800 */
[----:B------:R-:W-:Y:S04]  /*7af50*/  STL [R1+0x141c], R25 ;  /* 0x00141c1901007387 */ /* 0x000fe80000100800 */
[----:B------:R-:W3:Y:S04]  /*7af60*/  LDL.LU R170, [R1+0x1494] ;  /* 0x0014940001aa7983 */ /* 0x000ee80000300800 */
[----:B------:R0:W-:Y:S04]  /*7af70*/  STL [R1+0x1418], R24 ;  /* 0x0014181801007387 */ /* 0x0001e80000100800 */
[----:B------:R-:W3:Y:S04]  /*7af80*/  LDL.LU R169, [R1+0x1498] ;  /* 0x0014980001a97983 */ /* 0x000ee80000300800 */
[----:B------:R-:W3:Y:S01]  /*7af90*/  LDL.LU R168, [R1+0x149c] ;  /* 0x00149c0001a87983 */ /* 0x000ee20000300800 */
[----:B0-----:R-:W-:-:S02]  /*7afa0*/  IADD3 R24, P3, R153, R6, RZ ;  /* 0x0000000699187210 */ /* 0x001fc40007f7e0ff */
[----:B----4-:R-:W-:-:S03]  /*7afb0*/  F2FP.SATFINITE.E4M3.F32.PACK_AB_MERGE_C R26, R162, R164, RZ ;  /* 0x000000a4a21a723e */ /* 0x010fc600048070ff */
[----:B------:R-:W-:-:S05]  /*7afc0*/  IMAD.X R25, R154, 0x1, R5, P3 ;  /* 0x000000019a197824 */ /* 0x000fca00018e0605 */
[----:B------:R0:W-:Y:S04]  /*7afd0*/  STL.64 [R1+0x2fb8], R24 ;  /* 0x002fb81801007387 */ /* 0x0001e80000100a00 */
[----:B------:R-:W-:Y:S04]  /*7afe0*/  STL [R1+0x1424], R26 ;  /* 0x0014241a01007387 */ /* 0x000fe80000100800 */
[----:B------:R-:W4:Y:S04]  /*7aff0*/  LDL.LU R164, [R1+0x14a0] ;  /* 0x0014a00001a47983 */ /* 0x000f280000300800 */
[----:B------:R-:W4:Y:S01]  /*7b000*/  LDL.LU R162, [R1+0x14a4] ;  /* 0x0014a40001a27983 */ /* 0x000f220000300800 */
[----:B0-----:R-:W-:-:S05]  /*7b010*/  IADD3 R24, P3, R153, R4, RZ ;  /* 0x0000000499187210 */ /* 0x001fca0007f7e0ff */
        /* <DEDUP_REMOVED lines=21> */
[----:B------:R-:W2:Y:S04]  /*7b170*/  LDL.LU R159, [R1+0x14c0] ;  /* 0x0014c000019f7983 */ /* 0x000ea80000300800 */
[----:B------:R-:W-:Y:S01]  /*7b180*/  STL [R1+0x4630], R25 ;  /* 0x0046301901007387 */ /* 0x000fe20000100800 */
[----:B------:R-:W-:-:S03]  /*7b190*/  F2FP.SATFINITE.E4M3.F32.PACK_AB_MERGE_C R24, R155, R157, RZ ;  /* 0x0000009d9b18723e */ /* 0x000fc600048070ff */
[----:B------:R-:W2:Y:S04]  /*7b1a0*/  LDL.LU R158, [R1+0x14c4] ;  /* 0x0014c400019e7983 */ /* 0x000ea80000300800 */
[----:B------:R0:W-:Y:S04]  /*7b1b0*/  STL [R1+0x462c], R24 ;  /* 0x00462c1801007387 */ /* 0x0001e80000100800 */
[----:B------:R-:W2:Y:S04]  /*7b1c0*/  LDL.LU R157, [R1+0x14c8] ;  /* 0x0014c800019d7983 */ /* 0x000ea80000300800 */
[----:B------:R-:W2:Y:S01]  /*7b1d0*/  LDL.LU R155, [R1+0x14cc] ;  /* 0x0014cc00019b7983 */ /* 0x000ea20000300800 */
[----:B0-----:R-:W-:-:S05]  /*7b1e0*/  IADD3 R24, P3, R153, R0, RZ ;  /* 0x0000000099187210 */ /* 0x001fca0007f7e0ff */
[----:B------:R-:W-:-:S05]  /*7b1f0*/  IMAD.X R25, R154, 0x1, R7, P3 ;  /* 0x000000019a197824 */ /* 0x000fca00018e0607 */
[----:B------:R3:W-:Y:S02]  /*7b200*/  STL.64 [R1+0x2f80], R24 ;  /* 0x002f801801007387 */ /* 0x0007e40000100a00 */
[----:B---3--:R-:W-:Y:S02]  /*7b210*/  F2FP.SATFINITE.E4M3.F32.PACK_AB_MERGE_C R25, R170, R171, RZ ;  /* 0x000000abaa19723e */ /* 0x008fe400048070ff */
[----:B------:R-:W3:Y:S04]  /*7b220*/  LDL.LU R171, [R1+0x14d0] ;  /* 0x0014d00001ab7983 */ /* 0x000ee80000300800 */
[----:B------:R-:W-:Y:S01]  /*7b230*/  STL [R1+0x463c], R25 ;  /* 0x00463c1901007387 */ /* 0x000fe20000100800 */
[----:B------:R-:W-:-:S03]  /*7b240*/  F2FP.SATFINITE.E4M3.F32.PACK_AB_MERGE_C R24, R168, R169, RZ ;  /* 0x000000a9a818723e */ /* 0x000fc600048070ff */
[----:B------:R-:W3:Y:S04]  /*7b250*/  LDL.LU R170, [R1+0x14d4] ;  /* 0x0014d40001aa7983 */ /* 0x000ee80000300800 */
[----:B------:R0:W-:Y:S04]  /*7b260*/  STL [R1+0x4634], R24 ;  /* 0x0046341801007387 */ /* 0x0001e80000100800 */
[----:B------:R-:W3:Y:S04]  /*7b270*/  LDL.LU R169, [R1+0x14d8] ;  /* 0x0014d80001a97983 */ /* 0x000ee80000300800 */
[----:B------:R-:W3:Y:S01]  /*7b280*/  LDL.LU R168, [R1+0x14dc] ;  /* 0x0014dc0001a87983 */ /* 0x000ee20000300800 */
[----:B0-----:R-:W-:-:S05]  /*7b290*/  IADD3 R24, P3, R153, R6, RZ ;  /* 0x0000000699187210 */ /* 0x001fca0007f7e0ff */
[----:B------:R-:W-:Y:S01]  /*7b2a0*/  IMAD.X R25, R154, 0x1, R5, P3 ;  /* 0x000000019a197824 */ /* 0x000fe200018e0605 */
[----:B----4-:R-:W-:-:S04]  /*7b2b0*/  F2FP.SATFINITE.E4M3.F32.PACK_AB_MERGE_C R26, R162, R164, RZ ;  /* 0x000000a4a21a723e */ /* 0x010fc800048070ff */
        /* <DEDUP_REMOVED lines=215> */
[----:B------:R-:W2:Y:S04]  /*7c030*/  LDL.LU R158, [R1+0x1204] ;  /* 0x00120400019e7983 */ /* 0x000ea80000300800 */
[----:B------:R0:W-:Y:S02]  /*7c040*/  STL [R1+0x4e04], R24 ;  /* 0x004e041801007387 */ /* 0x0001e40000100800 */
[----:B0-----:R-:W-:-:S02]  /*7c050*/  F2FP.SATFINITE.E4M3.F32.PACK_AB_MERGE_C R24, R155, R157, RZ ;  /* 0x0000009d9b18723e */ /* 0x001fc400048070ff */
[----:B------:R-:W2:Y:S04]  /*7c060*/  LDL.LU R157, [R1+0x1208] ;  /* 0x00120800019d7983 */ /* 0x000ea80000300800 */
[----:B------:R-:W2:Y:S04]  /*7c070*/  LDL.LU R155, [R1+0x120c] ;  /* 0x00120c00019b7983 */ /* 0x000ea80000300800 */
[----:B------:R0:W-:Y:S02]  /*7c080*/  STL [R1+0x4e14], R24 ;  /* 0x004e141801007387 */ /* 0x0001e40000100800 */
[----:B0-----:R-:W-:-:S05]  /*7c090*/  IADD3 R24, P3, R153, R0, RZ ;  /* 0x0000000099187210 */ /* 0x001fca0007f7e0ff */
[----:B------:R-:W-:-:S05]  /*7c0a0*/  IMAD.X R25, R154, 0x1, R7, P3 ;  /* 0x000000019a197824 */ /* 0x000fca00018e0607 */
[----:B------:R3:W-:Y:S02]  /*7c0b0*/  STL.64 [R1+0x2e48], R24 ;  /* 0x002e481801007387 */ /* 0x0007e40000100a00 */
[----:B---3--:R-:W-:Y:S02]  /*7c0c0*/  F2FP.SATFINITE.E4M3.F32.PACK_AB_MERGE_C R25, R170, R171, RZ ;  /* 0x000000abaa19723e */ /* 0x008fe400048070ff */
[----:B------:R-:W-:Y:S01]  /*7c0d0*/  F2FP.SATFINITE.E4M3.F32.PACK_AB_MERGE_C R24, R168, R169, RZ ;  /* 0x000000a9a818723e */ /* 0x000fe200048070ff */
        /* <DEDUP_REMOVED lines=17> */
[----:B------:R-:W-:Y:S01]  /*7c1f0*/  F2FP.SATFINITE.E4M3.F32.PACK_AB_MERGE_C R167, R167, R177, RZ ;  /* 0x000000b1a7a7723e */ /* 0x000fe200048070ff */
[----:B------:R-:W-:-:S03]  /*7c200*/  ULDC UR5, c[0x0][0x248] ;  /* 0x0000920000057ab9 */ /* 0x000fc60000000800 */
[----:B------:R-:W-:Y:S02]  /*7c210*/  SHF.R.S32.HI R154, RZ, 0x1f, R153 ;  /* 0x0000001fff9a7819 */ /* 0x000fe40000011499 */
[----:B------:R-:W-:Y:S02]  /*7c220*/  F2FP.SATFINITE.E4M3.F32.PACK_AB_MERGE_C R166, R166, R176, RZ ;  /* 0x000000b0a6a6723e */ /* 0x000fe400048070ff */
        /* <DEDUP_REMOVED lines=8> */
[----:B0-----:R-:W-:Y:S02]  /*7c2b0*/  IADD3 R24, P3, R153, R2, RZ ;  /* 0x0000000299187210 */ /* 0x001fe40007f7e0ff */
[----:B------:R-:W-:-:S03]  /*7c2c0*/  F2FP.SATFINITE.E4M3.F32.PACK_AB_MERGE_C R26, R174, R175, RZ ;  /* 0x000000afae1a723e */ /* 0x000fc600048070ff */
[----:B------:R-:W-:Y:S02]  /*7c2d0*/  IMAD.X R25, R154, 0x1, R13, P3 ;  /* 0x000000019a197824 */ /* 0x000fe400018e060d */
[----:B------:R-:W-:Y:S04]  /*7c2e0*/  STL [R1+0x4d88], R26 ;  /* 0x004d881a01007387 */ /* 0x000fe80000100800 */
[----:B------:R0:W-:Y:S04]  /*7c2f0*/  STL.64 [R1+0x2e00], R24 ;  /* 0x002e001801007387 */ /* 0x0001e80000100a00 */
[----:B------:R-:W2:Y:S04]  /*7c300*/  LDL.LU R177, [R1+0x1238] ;  /* 0x0012380001b17983 */ /* 0x000ea80000300800 */
[----:B------:R-:W2:Y:S01]  /*7c310*/  LDL.LU R176, [R1+0x123c] ;  /* 0x00123c0001b07983 */ /* 0x000ea20000300800 */
[----:B0-----:R-:W-:-:S05]  /*7c320*/  F2FP.SATFINITE.E4M3.F32.PACK_AB_MERGE_C R24, R158, R159, RZ ;  /* 0x0000009f9e18723e */ /* 0x001fca00048070ff */
[----:B------:R0:W-:Y:S04]  /*7c330*/  STL [R1+0x4d40], R24 ;  /* 0x004d401801007387 */ /* 0x0001e80000100800 */
[----:B------:R-:W2:Y:S04]  /*7c340*/  LDL.LU R159, [R1+0x1240] ;  /* 0x00124000019f7983 */ /* 0x000ea80000300800 */
[----:B------:R-:W2:Y:S01]  /*7c350*/  LDL.LU R158, [R1+0x1244] ;  /* 0x00124400019e7983 */ /* 0x000ea20000300800 */
[----:B0-----:R-:W-:-:S05]  /*7c360*/  F2FP.SATFINITE.E4M3.F32.PACK_AB_MERGE_C R24, R155, R157, RZ ;  /* 0x0000009d9b18723e */ /* 0x001fca00048070ff */
        /* <DEDUP_REMOVED lines=8> */
[----:B------:R-:W-:Y:S04]  /*7c3f0*/  STL [R1+0x4cf8], R25 ;  /* 0x004cf81901007387 */ /* 0x000fe80000100800 */
[----:B------:R-:W3:Y:S01]  /*7c400*/  LDL.LU R170, [R1+0x1254] ;  /* 0x0012540001aa7983 */ /* 0x000ee20000300800 */
[----:B------:R-:W-:-:S05]  /*7c410*/  F2FP.SATFINITE.E4M3.F32.PACK_AB_MERGE_C R24, R168, R169, RZ ;  /* 0x000000a9a818723e */ /* 0x000fca00048070ff */
        /* <DEDUP_REMOVED lines=24> */
[----:B------:R-:W2:Y:S04]  /*7c5a0*/  LDL.LU R161, [R1+0x1278] ;  /* 0x0012780001a17983 */ /* 0x000ea80000300800 */
[----:B------:R-:W2:Y:S01]  /*7c5b0*/  LDL.LU R160, [R1+0x127c] ;  /* 0x00127c0001a07983 */ /* 0x000ea20000300800 */
[----:B0-----:R-:W-:-:S02]  /*7c5c0*/  IADD3 R24, P3, R153, R2, RZ ;  /* 0x0000000299187210 */ /* 0x001fc40007f7e0ff */
[----:B------:R-:W-:-:S03]  /*7c5d0*/  F2FP.SATFINITE.E4M3.F32.PACK_AB_MERGE_C R26, R176, R177, RZ ;  /* 0x000000b1b01a723e */ /* 0x000fc600048070ff */
[----:B------:R-:W-:Y:S02]  /*7c5e0*/  IMAD.X R25, R154, 0x1, R13, P3 ;  /* 0x000000019a197824 */ /* 0x000fe400018e060d */
[----:B------:R-:W-:Y:S04]  /*7c5f0*/  STL [R1+0x4c58], R26 ;  /* 0x004c581a01007387 */ /* 0x000fe80000100800 */
[----:B------:R0:W-:Y:S02]  /*7c600*/  STL.64 [R1+0x2db0], R24 ;  /* 0x002db01801007387 */ /* 0x0001e40000100a00 */
[----:B0-----:R-:W-:Y:S02]  /*7c610*/  F2FP.SATFINITE.E4M3.F32.PACK_AB_MERGE_C R25, R158, R159, RZ ;  /* 0x0000009f9e19723e */ /* 0x001fe400048070ff */
[----:B------:R-:W2:Y:S04]  /*7c620*/  LDL.LU R159, [R1+0x1280] ;  /* 0x00128000019f7983 */ /* 0x000ea80000300800 */
[----:B------:R-:W-:Y:S04]  /*7c630*/  STL [R1+0x4bc4], R25 ;  /* 0x004bc41901007387 */ /* 0x000fe80000100800 */
[----:B------:R-:W2:Y:S01]  /*7c640*/  LDL.LU R158, [R1+0x1284] ;  /* 0x00128400019e7983 */ /* 0x000ea20000300800 */
[----:B------:R-:W-:-:S05]  /*7c650*/  F2FP.SATFINITE.E4M3.F32.PACK_AB_MERGE_C R24, R155, R157, RZ ;  /* 0x0000009d9b18723e */ /* 0x000fca00048070ff */
        /* <DEDUP_REMOVED lines=27> */
[----:B--2---:R-:W-:-:S05]  /*7c810*/  F2FP.SATFINITE.E4M3.F32.PACK_AB_MERGE_C R25, R174, R175, RZ ;  /* 0x000000afae19723e */ /* 0x004fca00048070ff */
[----:B------:R-:W-:Y:S01]  /*7c820*/  STL [R1+0x4b6c], R25 ;  /* 0x004b6c1901007387 */ /* 0x000fe20000100800 */
[----:B------:R-:W-:-:S05]  /*7c830*/  F2FP.SATFINITE.E4M3.F32.PACK_AB_MERGE_C R24, R172, R173, RZ ;  /* 0x000000adac18723e */ /* 0x000fca00048070ff */
[----:B------:R0:W-:Y:S04]  /*7c840*/  STL [R1+0x4b10], R24 ;  /* 0x004b101801007387 */ /* 0x0001e80000100800 */
[----:B------:R-:W2:Y:S04]  /*7c850*/  LDL.LU R179, [R1+0x12a8] ;  /* 0x0012a80001b37983 */ /* 0x000ea80000300800 */
[----:B------:R-:W2:Y:S01]  /*7c860*/  LDL.LU R178, [R1+0x12ac] ;  /* 0x0012ac0001b27983 */ /* 0x000ea20000300800 */
[----:B0-----:R-:W-:-:S05]  /*7c870*/  F2FP.SATFINITE.E4M3.F32.PACK_AB_MERGE_C R24, R160, R161, RZ ;  /* 0x000000a1a018723e */ /* 0x001fca00048070ff */
[----:B------:R0:W-:Y:S04]  /*7c880*/  STL [R1+0x4b1c], R24 ;  /* 0x004b1c1801007387 */ /* 0x0001e80000100800 */
[----:B------:R-:W2:Y:S04]  /*7c890*/  LDL.LU R177, [R1+0x12b0] ;  /* 0x0012b00001b17983 */ /* 0x000ea80000300800 */
[----:B------:R-:W2:Y:S01]  /*7c8a0*/  LDL.LU R176, [R1+0x12b4] ;  /* 0x0012b40001b07983 */ /* 0x000ea20000300800 */
[----:B0-----:R-:W-:-:S03]  /*7c8b0*/  IADD3 R24, P3, R153, R2, RZ ;  /* 0x0000000299187210 */ /* 0x001fc60007f7e0ff */
[----:B------:R-:W2:Y:S04]  /*7c8c0*/  LDL.LU R161, [R1+0x12b8] ;  /* 0x0012b80001a17983 */ /* 0x000ea80000300800 */
[----:B------:R-:W2:Y:S01]  /*7c8d0*/  LDL.LU R160, [R1+0x12bc] ;  /* 0x0012bc0001a07983 */ /* 0x000ea20000300800 */
[----:B------:R-:W-:-:S05]  /*7c8e0*/  IMAD.X R25, R154, 0x1, R13, P3 ;  /* 0x000000019a197824 */ /* 0x000fca00018e060d */
        /* <DEDUP_REMOVED lines=11> */
[----:B------:R3:W-:Y:S04]  /*7c9a0*/  STL.64 [R1+0x2d68], R24 ;  /* 0x002d681801007387 */ /* 0x0007e80000100a00 */
[----:B------:R-:W2:Y:S01]  /*7c9b0*/  LDL.LU R173, [R1+0x12d0] ;  /* 0x0012d00001ad7983 */ /* 0x000ea20000300800 */
[----:B---3--:R-:W-:-:S05]  /*7c9c0*/  F2FP.SATFINITE.E4M3.F32.PACK_AB_MERGE_C R25, R170, R171, RZ ;  /* 0x000000abaa19723e */ /* 0x008fca00048070ff */
        /* <DEDUP_REMOVED lines=11> */
[----:B------:R-:W4:Y:S01]  /*7ca80*/  LDL.LU R175, [R1+0x12e0] ;  /* 0x0012e00001af7983 */ /* 0x000f220000300800 */
[----:B0-----:R-:W-:-:S03]  /*7ca90*/  IADD3 R24, P3, R153, R4, RZ ;  /* 0x0000000499187210 */ /* 0x001fc60007f7e0ff */
[----:B------:R-:W4:Y:S02]  /*7caa0*/  LDL.LU R174, [R1+0x12e4] ;  /* 0x0012e40001ae7983 */ /* 0x000f240000300800 */
[----:B------:R-:W-:Y:S02]  /*7cab0*/  IMAD.X R25, R154, 0x1, R3, P3 ;  /* 0x000000019a197824 */ /* 0x000fe400018e0603 */
[----:B------:R-:W4:Y:S04]  /*7cac0*/  LDL.LU R169, [R1+0x12e8] ;  /* 0x0012e80001a97983 */ /* 0x000f280000300800 */
[----:B------:R2:W-:Y:S04]  /*7cad0*/  STL.64 [R1+0x2120], R24 ;  /* 0x0021201801007387 */ /* 0x0005e80000100a00 */
[----:B------:R-:W4:Y:S04]  /*7cae0*/  LDL.LU R168, [R1+0x12ec] ;  /* 0x0012ec0001a87983 */ /* 0x000f280000300800 */
[----:B------:R-:W4:Y:S04]  /*7caf0*/  LDL.LU R164, [R1+0x12f0] ;  /* 0x0012f00001a47983 */ /* 0x000f280000300800 */
[----:B------:R-:W4:Y:S01]  /*7cb00*/  LDL.LU R162, [R1+0x12f4] ;  /* 0x0012f40001a27983 */ /* 0x000f220000300800 */
[----:B------:R-:W-:Y:S01]  /*7cb10*/  VIADD R153, R153, UR5 ;  /* 0x0000000599997c36 */ /* 0x000fe20008000000 */
[----:B------:R-:W-:-:S04]  /*7cb20*/  ULDC UR5, c[0x0][0x248] ;  /* 0x0000920000057ab9 */ /* 0x000fc80000000800 */
[----:B------:R-:W-:Y:S02]  /*7cb30*/  SHF.R.S32.HI R154, RZ, 0x1f, R153 ;  /* 0x0000001fff9a7819 */ /* 0x000fe40000011499 */
[----:B--2---:R-:W-:-:S05]  /*7cb40*/  F2FP.SATFINITE.E4M3.F32.PACK_AB_MERGE_C R25, R178, R179, RZ ;  /* 0x000000b3b219723e */ /* 0x004fca00048070ff */
[----:B------:R-:W-:Y:S01]  /*7cb50*/  STL [R1+0x4a00], R25 ;  /* 0x004a001901007387 */ /* 0x000fe20000100800 */
[----:B------:R-:W-:-:S05]  /*7cb60*/  F2FP.SATFINITE.E4M3.F32.PACK_AB_MERGE_C R24, R176, R177, RZ ;  /* 0x000000b1b018723e */ /* 0x000fca00048070ff */
[----:B------:R0:W-:Y:S02]  /*7cb70*/  STL [R1+0x49b4], R24 ;  /* 0x0049b41801007387 */ /* 0x0001e40000100800 */
[----:B0-----:R-:W-:Y:S02]  /*7cb80*/  F2FP.SATFINITE.E4M3.F32.PACK_AB_MERGE_C R24, R160, R161, RZ ;  /* 0x000000a1a018723e */ /* 0x001fe400048070ff */
        /* <DEDUP_REMOVED lines=26> */
[----:B------:R-:W-:-:S05]  /*7cd30*/  IMAD.X R25, R154, 0x1, R5, P3 ;  /* 0x000000019a197824 */ /* 0x000fca00018e0605 */
[----:B------:R0:W-:Y:S01]  /*7cd40*/  STL.64 [R1+0x2108], R24 ;  /* 0x0021081801007387 */ /* 0x0001e20000100a00 */
[----:B----4-:R-:W-:Y:S02]  /*7cd50*/  F2FP.SATFINITE.E4M3.F32.PACK_AB_MERGE_C R26, R174, R175, RZ ;  /* 0x000000afae1a723e */ /* 0x010fe400048070ff */
[----:B0-----:R-:W-:-:S03]  /*7cd60*/  IADD3 R24, P3, R153, R4, RZ ;  /* 0x0000000499187210 */ /* 0x001fc60007f7e0ff */
[----:B------:R-:W-:Y:S02]  /*7cd70*/  STL [R1+0x48dc], R26 ;  /* 0x0048dc1a01007387 */ /* 0x000fe40000100800 */
[----:B------:R-:W-:-:S05]  /*7cd80*/  IMAD.X R25, R154, 0x1, R3, P3 ;  /* 0x000000019a197824 */ /* 0x000fca00018e0603 */
[----:B------:R0:W-:Y:S04]  /*7cd90*/  STL.64 [R1+0x2100], R24 ;  /* 0x0021001801007387 */ /* 0x0001e80000100a00 */
[----:B------:R-:W4:Y:S01]  /*7cda0*/  LDL.LU R177, [R1+0x1320] ;  /* 0x0013200001b17983 */ /* 0x000f220000300800 */
[----:B0-----:R-:W-:Y:S02]  /*7cdb0*/  F2FP.SATFINITE.E4M3.F32.PACK_AB_MERGE_C R25, R168, R169, RZ ;  /* 0x000000a9a819723e */ /* 0x001fe400048070ff */
[----:B------:R-:W-:-:S03]  /*7cdc0*/  F2FP.SATFINITE.E4M3.F32.PACK_AB_MERGE_C R24, R162, R164, RZ ;  /* 0x000000a4a218723e */ /* 0x000fc600048070ff */
[----:B------:R-:W-:Y:S04]  /*7cdd0*/  STL [R1+0x48f4], R25 ;  /* 0x0048f41901007387 */ /* 0x000fe80000100800 */
[----:B------:R-:W4:Y:S04]  /*7cde0*/  LDL.LU R176, [R1+0x1324] ;  /* 0x0013240001b07983 */ /* 0x000f280000300800 */
[----:B------:R2:W-:Y:S04]  /*7cdf0*/  STL [R1+0x48b8], R24 ;  /* 0x0048b81801007387 */ /* 0x0005e80000100800 */
[----:B------:R-:W4:Y:S04]  /*7ce00*/  LDL.LU R169, [R1+0x1328] ;  /* 0x0013280001a97983 */ /* 0x000f280000300800 */
[----:B------:R-:W4:Y:S04]  /*7ce10*/  LDL.LU R168, [R1+0x132c] ;  /* 0x00132c0001a87983 */ /* 0x000f280000300800 */
[----:B------:R-:W4:Y:S04]  /*7ce20*/  LDL.LU R164, [R1+0x1330] ;  /* 0x0013300001a47983 */ /* 0x000f280000300800 */
[----:B------:R-:W4:Y:S01]  /*7ce30*/  LDL.LU R162, [R1+0x1334] ;  /* 0x0013340001a27983 */ /* 0x000f220000300800 */
[----:B------:R-:W-:Y:S01]  /*7ce40*/  VIADD R153, R153, UR5 ;  /* 0x0000000599997c36 */ /* 0x000fe20008000000 */
[----:B------:R-:W-:-:S04]  /*7ce50*/  ULDC UR5, c[0x0][0x248] ;  /* 0x0000920000057ab9 */ /* 0x000fc80000000800 */
[----:B------:R-:W-:Y:S02]  /*7ce60*/  SHF.R.S32.HI R154, RZ, 0x1f, R153 ;  /* 0x0000001fff9a7819 */ /* 0x000fe40000011499 */
[----:B--2---:R-:W-:Y:S02]  /*7ce70*/  F2FP.SATFINITE.E4M3.F32.PACK_AB_MERGE_C R24, R160, R161, RZ ;  /* 0x000000a1a018723e */ /* 0x004fe400048070ff */
        /* <DEDUP_REMOVED lines=25> */
[----:B0-----:R-:W-:-:S03]  /*7d010*/  IADD3 R24, P3, R153, R6, RZ ;  /* 0x0000000699187210 */ /* 0x001fc60007f7e0ff */
[----:B------:R-:W3:Y:S02]  /*7d020*/  LDL.LU R171, [R1+0x1360] ;  /* 0x0013600001ab7983 */ /* 0x000ee40000300800 */
[----:B------:R-:W-:Y:S02]  /*7d030*/  IMAD.X R25, R154, 0x1, R5, P3 ;  /* 0x000000019a197824 */ /* 0x000fe400018e0605 */
[----:B------:R-:W3:Y:S04]  /*7d040*/  LDL.LU R170, [R1+0x1364] ;  /* 0x0013640001aa7983 */ /* 0x000ee80000300800 */
[----:B------:R0:W-:Y:S02]  /*7d050*/  STL.64 [R1+0x20e8], R24 ;  /* 0x0020e81801007387 */ /* 0x0001e40000100a00 */
[----:B0-----:R-:W-:-:S05]  /*7d060*/  IADD3 R24, P3, R153, R4, RZ ;  /* 0x0000000499187210 */ /* 0x001fca0007f7e0ff */
[----:B------:R-:W-:Y:S01]  /*7d070*/  IMAD.X R25, R154, 0x1, R3, P3 ;  /* 0x000000019a197824 */ /* 0x000fe200018e0603 */
[----:B----4-:R-:W-:-:S05]  /*7d080*/  F2FP.SATFINITE.E4M3.F32.PACK_AB_MERGE_C R26, R176, R177, RZ ;  /* 0x000000b1b01a723e */ /* 0x010fca00048070ff */
[----:B------:R-:W-:Y:S04]  /*7d090*/  STL [R1+0x4848], R26 ;  /* 0x0048481a01007387 */ /* 0x000fe80000100800 */
[----:B------:R0:W-:Y:S02]  /*7d0a0*/  STL.64 [R1+0x20e0], R24 ;  /* 0x0020e01801007387 */ /* 0x0001e40000100a00 */
[----:B0-----:R-:W-:Y:S02]  /*7d0b0*/  F2FP.SATFINITE.E4M3.F32.PACK_AB_MERGE_C R25, R168, R169, RZ ;  /* 0x000000a9a819723e */ /* 0x001fe400048070ff */
[----:B------:R-:W-:Y:S01]  /*7d0c0*/  F2FP.SATFINITE.E4M3.F32.PACK_AB_MERGE_C R24, R162, R164, RZ ;  /* 0x000000a4a218723e */ /* 0x000fe200048070ff */
[----:B------:R-:W4:Y:S04]  /*7d0d0*/  LDL.LU R169, [R1+0x1368] ;  /* 0x0013680001a97983 */ /* 0x000f280000300800 */
[----:B------:R-:W-:Y:S04]  /*7d0e0*/  STL [R1+0x484c], R25 ;  /* 0x00484c1901007387 */ /* 0x000fe80000100800 */
[----:B------:R-:W4:Y:S04]  /*7d0f0*/  LDL.LU R168, [R1+0x136c] ;  /* 0x00136c0001a87983 */ /* 0x000f280000300800 */
[----:B------:R2:W-:Y:S04]  /*7d100*/  STL [R1+0x4824], R24 ;  /* 0x0048241801007387 */ /* 0x0005e80000100800 */
        /* <DEDUP_REMOVED lines=22> */
[----:B------:R0:W-:Y:S01]  /*7d270*/  STL.64 [R1+0x20d0], R24 ;  /* 0x0020d01801007387 */ /* 0x0001e20000100a00 */
[----:B---3--:R-:W-:Y:S02]  /*7d280*/  F2FP.SATFINITE.E4M3.F32.PACK_AB_MERGE_C R27, R174, R175, RZ ;  /* 0x000000afae1b723e */ /* 0x008fe400048070ff */
[----:B0-----:R-:W-:Y:S02]  /*7d290*/  IADD3 R24, P3, R153, R6, RZ ;  /* 0x0000000699187210 */ /* 0x001fe40007f7e0ff */
[----:B------:R-:W-:-:S03]  /*7d2a0*/  F2FP.SATFINITE.E4M3.F32.PACK_AB_MERGE_C R26, R172, R173, RZ ;  /* 0x000000adac1a723e */ /* 0x000fc600048070ff */
[----:B------:R-:W-:Y:S01]  /*7d2b0*/  IMAD.X R25, R154, 0x1, R5, P3 ;  /* 0x000000019a197824 */ /* 0x000fe200018e0605 */
[----:B------:R-:W-:Y:S04]  /*7d2c0*/  STL [R1+0x47a8], R27 ;  /* 0x0047a81b01007387 */ /* 0x000fe80000100800 */
[----:B------:R-:W-:Y:S04]  /*7d2d0*/  STL [R1+0x47a4], R26 ;  /* 0x0047a41a01007387 */ /* 0x000fe80000100800 */
[----:B------:R0:W-:Y:S04]  /*7d2e0*/  STL.64 [R1+0x20c8], R24 ;  /* 0x0020c81801007387 */ /* 0x0001e80000100a00 */
[----:B------:R-:W3:Y:S04]  /*7d2f0*/  LDL.LU R179, [R1+0x1390] ;  /* 0x0013900001b37983 */ /* 0x000ee80000300800 */
[----:B------:R-:W3:Y:S01]  /*7d300*/  LDL.LU R178, [R1+0x1394] ;  /* 0x0013940001b27983 */ /* 0x000ee20000300800 */
[----:B0-----:R-:W-:-:S05]  /*7d310*/  F2FP.SATFINITE.E4M3.F32.PACK_AB_MERGE_C R24, R170, R171, RZ ;  /* 0x000000abaa18723e */ /* 0x001fca00048070ff */
[----:B------:R0:W-:Y:S04]  /*7d320*/  STL [R1+0x479c], R24 ;  /* 0x00479c1801007387 */ /* 0x0001e80000100800 */
[----:B------:R-:W3:Y:S04]  /*7d330*/  LDL.LU R177, [R1+0x1398] ;  /* 0x0013980001b17983 */ /* 0x000ee80000300800 */
[----:B------:R-:W3:Y:S01]  /*7d340*/  LDL.LU R176, [R1+0x139c] ;  /* 0x00139c0001b07983 */ /* 0x000ee20000300800 */
[----:B0-----:R-:W-:-:S03]  /*7d350*/  IADD3 R24, P3, R153, R4, RZ ;  /* 0x0000000499187210 */ /* 0x001fc60007f7e0ff */
[----:B------:R-:W3:Y:S04]  /*7d360*/  LDL.LU R174, [R1+0x13a0] ;  /* 0x0013a00001ae7983 */ /* 0x000ee80000300800 */
[----:B------:R-:W3:Y:S01]  /*7d370*/  LDL.LU R173, [R1+0x13a4] ;  /* 0x0013a40001ad7983 */ /* 0x000ee20000300800 */
[----:B------:R-:W-:-:S05]  /*7d380*/  IMAD.X R25, R154, 0x1, R3, P3 ;  /* 0x000000019a197824 */ /* 0x000fca00018e0603 */
[----:B------:R4:W-:Y:S04]  /*7d390*/  STL.64 [R1+0x20c0], R24 ;  /* 0x0020c01801007387 */ /* 0x0009e80000100a00 */
[----:B------:R-:W3:Y:S01]  /*7d3a0*/  LDL.LU R172, [R1+0x13a8] ;  /* 0x0013a80001ac7983 */ /* 0x000ee20000300800 */
[----:B----4-:R-:W-:-:S05]  /*7d3b0*/  F2FP.SATFINITE.E4M3.F32.PACK_AB_MERGE_C R25, R168, R169, RZ ;  /* 0x000000a9a819723e */ /* 0x010fca00048070ff */
[----:B------:R-:W-:Y:S04]  /*7d3c0*/  STL [R1+0x47a0], R25 ;  /* 0x0047a01901007387 */ /* 0x000fe80000100800 */
[----:B------:R-:W4:Y:S01]  /*7d3d0*/  LDL.LU R171, [R1+0x13ac] ;  /* 0x0013ac0001ab7983 */ /* 0x000f220000300800 */
[----:B------:R-:W-:-:S05]  /*7d3e0*/  F2FP.SATFINITE.E4M3.F32.PACK_AB_MERGE_C R24, R162, R164, RZ ;  /* 0x000000a4a218723e */ /* 0x000fca00048070ff */
[----:B------:R2:W-:Y:S04]  /*7d3f0*/  STL [R1+0x4794], R24 ;  /* 0x0047941801007387 */ /* 0x0005e80000100800 */
[----:B------:R-:W4:Y:S04]  /*7d400*/  LDL.LU R170, [R1+0x13b0] ;  /* 0x0013b00001aa7983 */ /* 0x000f280000300800 */
[----:B------:R-:W4:Y:S01]  /*7d410*/  LDL.LU R169, [R1+0x13b4] ;  /* 0x0013b40001a97983 */ /* 0x000f220000300800 */
[----:B------:R-:W-:Y:S01]  /*7d420*/  VIADD R153, R153, UR5 ;  /* 0x0000000599997c36 */ /* 0x000fe20008000000 */
[----:B------:R-:W-:-:S02]  /*7d430*/  ULDC UR5, c[0x0][0x248] ;  /* 0x0000920000057ab9 */ /* 0x000fc40000000800 */
[----:B------:R-:W4:Y:S02]  /*7d440*/  LDL.LU R175, [R1+0x13b8] ;  /* 0x0013b80001af7983 */ /* 0x000f240000300800 */
[----:B------:R-:W-:Y:S02]  /*7d450*/  SHF.R.S32.HI R154, RZ, 0x1f, R153 ;  /* 0x0000001fff9a7819 */ /* 0x000fe40000011499 */
[----:B------:R-:W4:Y:S01]  /*7d460*/  LDL.LU R168, [R1+0x13bc] ;  /* 0x0013bc0001a87983 */ /* 0x000f220000300800 */
[----:B--2---:R-:W-:-:S05]  /*7d470*/  F2FP.SATFINITE.E4M3.F32.PACK_AB_MERGE_C R24, R160, R161, RZ ;  /* 0x000000a1a018723e */ /* 0x004fca00048070ff */
[----:B------:R0:W-:Y:S02]  /*7d480*/  STL [R1+0x4798], R24 ;  /* 0x0047981801007387 */ /* 0x0001e40000100800 */
[----:B0-----:R-:W-:-:S05]  /*7d490*/  IADD3 R24, P3, R153, R2, RZ ;  /* 0x0000000299187210 */ /* 0x001fca0007f7e0ff */
[----:B------:R-:W-:-:S05]  /*7d4a0*/  IMAD.X R25, R154, 0x1, R13, P3 ;  /* 0x000000019a197824 */ /* 0x000fca00018e060d */
[----:B------:R0:W-:Y:S02]  /*7d4b0*/  STL.64 [R1+0x20b8], R24 ;  /* 0x0020b81801007387 */ /* 0x0001e40000100a00 */
[----:B0-----:R-:W-:Y:S02]  /*7d4c0*/  F2FP.SATFINITE.E4M3.F32.PACK_AB_MERGE_C R24, R155, R157, RZ ;  /* 0x0000009d9b18723e */ /* 0x001fe400048070ff */
[----:B------:R-:W2:Y:S04]  /*7d4d0*/  LDL.LU R157, [R1+0x13c0] ;  /* 0x0013c000019d7983 */ /* 0x000ea80000300800 */
[----:B------:R-:W2:Y:S04]  /*7d4e0*/  LDL.LU R155, [R1+0x13c4] ;  /* 0x0013c400019b7983 */ /* 0x000ea80000300800 */
[----:B------:R0:W-:Y:S04]  /*7d4f0*/  STL [R1+0x478c], R24 ;  /* 0x00478c1801007387 */ /* 0x0001e80000100800 */
[----:B------:R-:W2:Y:S04]  /*7d500*/  LDL.LU R164, [R1+0x13c8] ;  /* 0x0013c80001a47983 */ /* 0x000ea80000300800 */
[----:B------:R-:W2:Y:S01]  /*7d510*/  LDL.LU R162, [R1+0x13cc] ;  /* 0x0013cc0001a27983 */ /* 0x000ea20000300800 */
[----:B0-----:R-:W-:-:S05]  /*7d520*/  F2FP.SATFINITE.E4M3.F32.PACK_AB_MERGE_C R24, R158, R159, RZ ;  /* 0x0000009f9e18723e */ /* 0x001fca00048070ff */
[----:B------:R0:W-:Y:S04]  /*7d530*/  STL [R1+0x4790], R24 ;  /* 0x0047901801007387 */ /* 0x0001e80000100800 */
[----:B------:R-:W2:Y:S04]  /*7d540*/  LDL.LU R161, [R1+0x13d0] ;  /* 0x0013d00001a17983 */ /* 0x000ea80000300800 */
[----:B------:R-:W2:Y:S04]  /*7d550*/  LDL.LU R160, [R1+0x13d4] ;  /* 0x0013d40001a07983 */ /* 0x000ea80000300800 */
[----:B------:R-:W2:Y:S04]  /*7d560*/  LDL.LU R159, [R1+0x13d8] ;  /* 0x0013d800019f7983 */ /* 0x000ea80000300800 */
[----:B------:R-:W2:Y:S01]  /*7d570*/  LDL.LU R158, [R1+0x13dc] ;  /* 0x0013dc00019e7983 */ /* 0x000ea20000300800 */
[----:B0-----:R-:W-:-:S05]  /*7d580*/  IADD3 R24, P3, R153, R0, RZ ;  /* 0x0000000099187210 */ /* 0x001fca0007f7e0ff */
[----:B------:R-:W-:-:S05]  /*7d590*/  IMAD.X R25, R154, 0x1, R7, P3 ;  /* 0x000000019a197824 */ /* 0x000fca00018e0607 */
[----:B------:R0:W-:Y:S01]  /*7d5a0*/  STL.64 [R1+0x20b0], R24 ;  /* 0x0020b01801007387 */ /* 0x0001e20000100a00 */
[----:B---3--:R-:W-:Y:S02]  /*7d5b0*/  F2FP.SATFINITE.E4M3.F32.PACK_AB_MERGE_C R27, R178, R179, RZ ;  /* 0x000000b3b21b723e */ /* 0x008fe400048070ff */
[----:B0-----:R-:W-:-:S03]  /*7d5c0*/  IADD3 R24, P3, R153, R6, RZ ;  /* 0x0000000699187210 */ /* 0x001fc60007f7e0ff */
[----:B------:R-:W-:Y:S02]  /*7d5d0*/  STL [R1+0x4788], R27 ;  /* 0x0047881b01007387 */ /* 0x000fe40000100800 */
[----:B------:R-:W-:Y:S01]  /*7d5e0*/  IMAD.X R25, R154, 0x1, R5, P3 ;  /* 0x000000019a197824 */ /* 0x000fe200018e0605 */
[----:B------:R-:W-:-:S05]  /*7d5f0*/  F2FP.SATFINITE.E4M3.F32.PACK_AB_MERGE_C R26, R176, R177, RZ ;  /* 0x000000b1b01a723e */ /* 0x000fca00048070ff */
[----:B------:R0:W-:Y:S04]  /*7d600*/  STL [R1+0x4784], R26 ;  /* 0x0047841a01007387 */ /* 0x0001e80000100800 */
[----:B------:R1:W-:Y:S01]  /*7d610*/  STL.64 [R1+0x20a8], R24 ;  /* 0x0020a81801007387 */ /* 0x0003e20000100a00 */
[----:B0-----:R-:W-:-:S05]  /*7d620*/  F2FP.SATFINITE.E4M3.F32.PACK_AB_MERGE_C R26, R173, R174, RZ ;  /* 0x000000aead1a723e */ /* 0x001fca00048070ff */
[----:B------:R-:W-:Y:S01]  /*7d630*/  STL [R1+0x4780], R26 ;  /* 0x0047801a01007387 */ /* 0x000fe20000100800 */
[----:B-1----:R-:W-:-:S03]  /*7d640*/  IADD3 R24, P3, R153, R4, RZ ;  /* 0x0000000499187210 */ /* 0x002fc60007f7e0ff */
[----:B------:R-:W3:Y:S04]  /*7d650*/  LDL.LU R174, [R1+0x13e0] ;  /* 0x0013e00001ae7983 */ /* 0x000ee80000300800 */
[----:B------:R-:W3:Y:S01]  /*7d660*/  LDL.LU R173, [R1+0x13e4] ;  /* 0x0013e40001ad7983 */ /* 0x000ee20000300800 */
[----:B------:R-:W-:-:S05]  /*7d670*/  IMAD.X R25, R154, 0x1, R3, P3 ;  /* 0x000000019a197824 */ /* 0x000fca00018e0603 */
[----:B------:R4:W-:Y:S02]  /*7d680*/  STL.64 [R1+0x20a0], R24 ;  /* 0x0020a01801007387 */ /* 0x0009e40000100a00 */
[----:B----4-:R-:W-:Y:S02]  /*7d690*/  F2FP.SATFINITE.E4M3.F32.PACK_AB_MERGE_C R25, R171, R172, RZ ;  /* 0x000000acab19723e */ /* 0x010fe400048070ff */
[----:B------:R-:W4:Y:S04]  /*7d6a0*/  LDL.LU R172, [R1+0x13e8] ;  /* 0x0013e80001ac7983 */ /* 0x000f280000300800 */
[----:B------:R-:W-:Y:S04]  /*7d6b0*/  STL [R1+0x477c], R25 ;  /* 0x00477c1901007387 */ /* 0x000fe80000100800 */
[----:B------:R-:W4:Y:S01]  /*7d6c0*/  LDL.LU R171, [R1+0x13ec] ;  /* 0x0013ec0001ab7983 */ /* 0x000f220000300800 */
[----:B------:R-:W-:-:S05]  /*7d6d0*/  F2FP.SATFINITE.E4M3.F32.PACK_AB_MERGE_C R24, R169, R170, RZ ;  /* 0x000000aaa918723e */ /* 0x000fca00048070ff */
[----:B------:R0:W-:Y:S04]  /*7d6e0*/  STL [R1+0x4778], R24 ;  /* 0x0047781801007387 */ /* 0x0001e80000100800 */
[----:B------:R-:W4:Y:S04]  /*7d6f0*/  LDL.LU R170, [R1+0x13f0] ;  /* 0x0013f00001aa7983 */ /* 0x000f280000300800 */
[----:B------:R-:W4:Y:S01]  /*7d700*/  LDL.LU R169, [R1+0x13f4] ;  /* 0x0013f40001a97983 */ /* 0x000f220000300800 */
[----:B------:R-:W-:Y:S01]  /*7d710*/  VIADD R153, R153, UR5 ;  /* 0x0000000599997c36 */ /* 0x000fe20008000000 */
[----:B------:R-:W-:Y:S01]  /*7d720*/  F2FP.SATFINITE.E4M3.F32.PACK_AB_MERGE_C R26, R168, R175, RZ ;  /* 0x000000afa81a723e */ /* 0x000fe200048070ff */
[----:B------:R-:W-:-:S03]  /*7d730*/  ULDC UR5, c[0x0][0x248] ;  /* 0x0000920000057ab9 */ /* 0x000fc60000000800 */
[----:B------:R-:W-:Y:S02]  /*7d740*/  SHF.R.S32.HI R154, RZ, 0x1f, R153 ;  /* 0x0000001fff9a7819 */ /* 0x000fe40000011499 */
[----:B0-----:R-:W-:Y:S01]  /*7d750*/  IADD3 R24, P3, R153, R2, RZ ;  /* 0x0000000299187210 */ /* 0x001fe20007f7e0ff */
[----:B------:R-:W-:Y:S04]  /*7d760*/  STL [R1+0x4774], R26 ;  /* 0x0047741a01007387 */ /* 0x000fe80000100800 */
[----:B------:R-:W-:-:S05]  /*7d770*/  IMAD.X R25, R154, 0x1, R13, P3 ;  /* 0x000000019a197824 */ /* 0x000fca00018e060d */
[----:B------:R2:W-:Y:S02]  /*7d780*/  STL.64 [R1+0x2098], R24 ;  /* 0x0020981801007387 */ /* 0x0005e40000100a00 */
[----:B--2---:R-:W-:Y:S02]  /*7d790*/  F2FP.SATFINITE.E4M3.F32.PACK_AB_MERGE_C R24, R155, R157, RZ ;  /* 0x0000009d9b18723e */ /* 0x004fe400048070ff */
[----:B------:R-:W2:Y:S04]  /*7d7a0*/  LDL.LU R157, [R1+0x13f8] ;  /* 0x0013f800019d7983 */ /* 0x000ea80000300800 */
[----:B------:R-:W2:Y:S04]  /*7d7b0*/  LDL.LU R155, [R1+0x13fc] ;  /* 0x0013fc00019b7983 */ /* 0x000ea80000300800 */
[----:B------:R0:W-:Y:S01]  /*7d7c0*/  STL [R1+0x4770], R24 ;  /* 0x0047701801007387 */ /* 0x0001e20000100800 */
[----:B------:R-:W-:-:S02]  /*7d7d0*/  F2FP.SATFINITE.E4M3.F32.PACK_AB_MERGE_C R26, R162, R164, RZ ;  /* 0x000000a4a21a723e */ /* 0x000fc400048070ff */
[----:B0-----:R-:W-:-:S03]  /*7d7e0*/  IADD3 R24, P3, R153, R0, RZ ;  /* 0x0000000099187210 */ /* 0x001fc60007f7e0ff */
[----:B------:R-:W-:Y:S02]  /*7d7f0*/  STL [R1+0x476c], R26 ;  /* 0x00476c1a01007387 */ /* 0x000fe40000100800 */
[----:B------:R-:W-:-:S05]  /*7d800*/  IMAD.X R25, R154, 0x1, R7, P3 ;  /* 0x000000019a197824 */ /* 0x000fca00018e0607 */
[----:B------:R0:W-:Y:S04]  /*7d810*/  STL.64 [R1+0x2090], R24 ;  /* 0x0020901801007387 */ /* 0x0001e80000100a00 */
[----:B------:R-:W2:Y:S01]  /*7d820*/  LDL.LU R179, [R1+0x1000] ;  /* 0x0010000001b37983 */ /* 0x000ea20000300800 */
[----:B0-----:R-:W-:Y:S02]  /*7d830*/  F2FP.SATFINITE.E4M3.F32.PACK_AB_MERGE_C R25, R160, R161, RZ ;  /* 0x000000a1a019723e */ /* 0x001fe400048070ff */
[----:B------:R-:W-:-:S03]  /*7d840*/  F2FP.SATFINITE.E4M3.F32.PACK_AB_MERGE_C R24, R158, R159, RZ ;  /* 0x0000009f9e18723e */ /* 0x000fc600048070ff */
[----:B------:R-:W-:Y:S04]  /*7d850*/  STL [R1+0x4764], R25 ;  /* 0x0047641901007387 */ /* 0x000fe80000100800 */
[----:B------:R-:W2:Y:S04]  /*7d860*/  LDL.LU R162, [R1+0x1004] ;  /* 0x0010040001a27983 */ /* 0x000ea80000300800 */
[----:B------:R0:W-:Y:S04]  /*7d870*/  STL [R1+0x4768], R24 ;  /* 0x0047681801007387 */ /* 0x0001e80000100800 */
[----:B------:R-:W2:Y:S04]  /*7d880*/  LDL.LU R168, [R1+0x1008] ;  /* 0x0010080001a87983 */ /* 0x000ea80000300800 */
[----:B------:R-:W2:Y:S04]  /*7d890*/  LDL.LU R161, [R1+0x100c] ;  /* 0x00100c0001a17983 */ /* 0x000ea80000300800 */
[----:B------:R-:W2:Y:S04]  /*7d8a0*/  LDL.LU R164, [R1+0x1010] ;  /* 0x0010100001a47983 */ /* 0x000ea80000300800 */
[----:B------:R-:W2:Y:S04]  /*7d8b0*/  LDL.LU R160, [R1+0x1014] ;  /* 0x0010140001a07983 */ /* 0x000ea80000300800 */
[----:B------:R-:W2:Y:S04]  /*7d8c0*/  LDL.LU R159, [R1+0x1018] ;  /* 0x00101800019f7983 */ /* 0x000ea80000300800 */
[----:B------:R-:W2:Y:S01]  /*7d8d0*/  LDL.LU R158, [R1+0x101c] ;  /* 0x00101c00019e7983 */ /* 0x000ea20000300800 */
[----:B0-----:R-:W-:-:S05]  /*7d8e0*/  IADD3 R24, P3, R153, R6, RZ ;  /* 0x0000000699187210 */ /* 0x001fca0007f7e0ff */
[----:B------:R-:W-:-:S05]  /*7d8f0*/  IMAD.X R25, R154, 0x1, R5, P3 ;  /* 0x000000019a197824 */ /* 0x000fca00018e0605 */
[----:B------:R0:W-:Y:S01]  /*7d900*/  STL.64 [R1+0x2088], R24 ;  /* 0x0020881801007387 */ /* 0x0001e20000100a00 */
[----:B---3--:R-:W-:-:S05]  /*7d910*/  F2FP.SATFINITE.E4M3.F32.PACK_AB_MERGE_C R26, R173, R174, RZ ;  /* 0x000000aead1a723e */ /* 0x008fca00048070ff */
[----:B------:R-:W-:Y:S01]  /*7d920*/  STL [R1+0x4754], R26 ;  /* 0x0047541a01007387 */ /* 0x000fe20000100800 */
        /* <DEDUP_REMOVED lines=18> */
[----:B0-----:R-:W-:-:S05]  /*7da50*/  IADD3 R24, P3, R153, R2, RZ ;  /* 0x0000000299187210 */ /* 0x001fca0007f7e0ff */
[----:B------:R-:W-:Y:S01]  /*7da60*/  IMAD.X R25, R154, 0x1, R13, P3 ;  /* 0x000000019a197824 */ /* 0x000fe200018e060d */
[----:B--2---:R-:W-:-:S05]  /*7da70*/  F2FP.SATFINITE.E4M3.F32.PACK_AB_MERGE_C R26, R155, R157, RZ ;  /* 0x0000009d9b1a723e */ /* 0x004fca00048070ff */
[----:B------:R-:W-:Y:S04]  /*7da80*/  STL [R1+0x4748], R26 ;  /* 0x0047481a01007387 */ /* 0x000fe80000100800 */
[----:B------:R-:W2:Y:S04]  /*7da90*/  LDL.LU R172, [R1+0x1040] ;  /* 0x0010400001ac7983 */ /* 0x000ea80000300800 */
[----:B------:R-:W2:Y:S04]  /*7daa0*/  LDL.LU R171, [R1+0x1044] ;  /* 0x0010440001ab7983 */ /* 0x000ea80000300800 */
[----:B------:R-:W2:Y:S04]  /*7dab0*/  LDL.LU R157, [R1+0x1048] ;  /* 0x00104800019d7983 */ /* 0x000ea80000300800 */
[----:B------:R0:W-:Y:S04]  /*7dac0*/  STL.64 [R1+0x2078], R24 ;  /* 0x0020781801007387 */ /* 0x0001e80000100a00 */
[----:B------:R-:W2:Y:S01]  /*7dad0*/  LDL.LU R155, [R1+0x104c] ;  /* 0x00104c00019b7983 */ /* 0x000ea20000300800 */
[----:B0-----:R-:W-:-:S05]  /*7dae0*/  IADD3 R24, P3, R153, R0, RZ ;  /* 0x0000000099187210 */ /* 0x001fca0007f7e0ff */
[----:B------:R-:W-:-:S05]  /*7daf0*/  IMAD.X R25, R154, 0x1, R7, P3 ;  /* 0x000000019a197824 */ /* 0x000fca00018e0607 */
[----:B------:R0:W-:Y:S01]  /*7db00*/  STL.64 [R1+0x2070], R24 ;  /* 0x0020701801007387 */ /* 0x0001e20000100a00 */
[----:B------:R-:W-:-:S03]  /*7db10*/  F2FP.SATFINITE.E4M3.F32.PACK_AB_MERGE_C R161, R161, R168, RZ ;  /* 0x000000a8a1a1723e */ /* 0x000fc600048070ff */
[----:B------:R-:W2:Y:S01]  /*7db20*/  LDL.LU R168, [R1+0x1050] ;  /* 0x0010500001a87983 */ /* 0x000ea20000300800 */
[----:B------:R-:W-:-:S03]  /*7db30*/  F2FP.SATFINITE.E4M3.F32.PACK_AB_MERGE_C R164, R160, R164, RZ ;  /* 0x000000a4a0a4723e */ /* 0x000fc600048070ff */
[----:B------:R-:W2:Y:S01]  /*7db40*/  LDL.LU R160, [R1+0x1054] ;  /* 0x0010540001a07983 */ /* 0x000ea20000300800 */
[----:B0-----:R-:W-:-:S05]  /*7db50*/  F2FP.SATFINITE.E4M3.F32.PACK_AB_MERGE_C R24, R158, R159, RZ ;  /* 0x0000009f9e18723e */ /* 0x001fca00048070ff */
[----:B------:R0:W-:Y:S04]  /*7db60*/  STL [R1+0x1000], R24 ;  /* 0x0010001801007387 */ /* 0x0001e80000100800 */
        /* <DEDUP_REMOVED lines=11> */
[----:B------:R4:W-:Y:S01]  /*7dc20*/  STL.64 [R1+0x2060], R24 ;  /* 0x0020601801007387 */ /* 0x0009e20000100a00 */
[----:B------:R-:W-:Y:S01]  /*7dc30*/  VIADD R153, R153, UR5 ;  /* 0x0000000599997c36 */ /* 0x000fe20008000000 */
[----:B------:R-:W-:Y:S01]  /*7dc40*/  F2FP.SATFINITE.E4M3.F32.PACK_AB_MERGE_C R162, R162, R179, RZ ;  /* 0x000000b3a2a2723e */ /* 0x000fe200048070ff */
[----:B------:R-:W-:Y:S01]  /*7dc50*/  ULDC UR5, c[0x0][0x248] ;  /* 0x0000920000057ab9 */ /* 0x000fe20000000800 */
[----:B----4-:R-:W-:-:S05]  /*7dc60*/  F2FP.SATFINITE.E4M3.F32.PACK_AB_MERGE_C R25, R177, R178, RZ ;  /* 0x000000b2b119723e */ /* 0x010fca00048070ff */
[----:B------:R-:W-:Y:S01]  /*7dc70*/  STL [R1+0x1004], R25 ;  /* 0x0010041901007387 */ /* 0x000fe20000100800 */
[----:B------:R-:W-:-:S05]  /*7dc80*/  F2FP.SATFINITE.E4M3.F32.PACK_AB_MERGE_C R24, R175, R176, RZ ;  /* 0x000000b0af18723e */ /* 0x000fca00048070ff */
[----:B------:R0:W-:Y:S04]  /*7dc90*/  STL [R1+0x1010], R24 ;  /* 0x0010101801007387 */ /* 0x0001e80000100800 */
[----:B------:R-:W4:Y:S04]  /*7dca0*/  LDL.LU R182, [R1+0x1068] ;  /* 0x0010680001b67983 */ /* 0x000f280000300800 */
[----:B------:R-:W4:Y:S01]  /*7dcb0*/  LDL.LU R181, [R1+0x106c] ;  /* 0x00106c0001b57983 */ /* 0x000f220000300800 */
[----:B0-----:R-:W-:Y:S02]  /*7dcc0*/  F2FP.SATFINITE.E4M3.F32.PACK_AB_MERGE_C R24, R169, R170, RZ ;  /* 0x000000aaa918723e */ /* 0x001fe400048070ff */
[----:B------:R-:W-:-:S03]  /*7dcd0*/  SHF.R.S32.HI R154, RZ, 0x1f, R153 ;  /* 0x0000001fff9a7819 */ /* 0x000fc60000011499 */
        /* <DEDUP_REMOVED lines=8> */
[----:B--2---:R-:W-:-:S05]  /*7dd60*/  F2FP.SATFINITE.E4M3.F32.PACK_AB_MERGE_C R24, R171, R172, RZ ;  /* 0x000000acab18723e */ /* 0x004fca00048070ff */
        /* <DEDUP_REMOVED lines=20> */
[----:B------:R0:W-:Y:S01]  /*7deb0*/  STL.64 [R1+0x2048], R24 ;  /* 0x0020481801007387 */ /* 0x0001e20000100a00 */
[----:B---3--:R-:W-:Y:S02]  /*7dec0*/  F2FP.SATFINITE.E4M3.F32.PACK_AB_MERGE_C R26, R173, R174, RZ ;  /* 0x000000aead1a723e */ /* 0x008fe400048070ff */
[----:B0-----:R-:W-:-:S03]  /*7ded0*/  IADD3 R24, P3, R153, R4, RZ ;  /* 0x0000000499187210 */ /* 0x001fc60007f7e0ff */
[----:B------:R-:W-:Y:S04]  /*7dee0*/  STL [R1+0x1028], R26 ;  /* 0x0010281a01007387 */ /* 0x000fe80000100800 */
[----:B------:R-:W3:Y:S01]  /*7def0*/  LDL.LU R178, [R1+0x10a0] ;  /* 0x0010a00001b27983 */ /* 0x000ee20000300800 */
[----:B------:R-:W-:-:S03]  /*7df00*/  IMAD.X R25, R154, 0x1, R3, P3 ;  /* 0x000000019a197824 */ /* 0x000fc600018e0603 */
[----:B------:R-:W3:Y:S04]  /*7df10*/  LDL.LU R177, [R1+0x10a4] ;  /* 0x0010a40001b17983 */ /* 0x000ee80000300800 */
[----:B------:R-:W3:Y:S04]  /*7df20*/  LDL.LU R176, [R1+0x10a8] ;  /* 0x0010a80001b07983 */ /* 0x000ee80000300800 */
[----:B------:R4:W-:Y:S04]  /*7df30*/  STL.64 [R1+0x2040], R24 ;  /* 0x0020401801007387 */ /* 0x0009e80000100a00 */
[----:B------:R-:W3:Y:S04]  /*7df40*/  LDL.LU R175, [R1+0x10ac] ;  /* 0x0010ac0001af7983 */ /* 0x000ee80000300800 */
[----:B------:R-:W3:Y:S04]  /*7df50*/  LDL.LU R174, [R1+0x10b0] ;  /* 0x0010b00001ae7983 */ /* 0x000ee80000300800 */
[----:B------:R-:W3:Y:S01]  /*7df60*/  LDL.LU R173, [R1+0x10b4] ;  /* 0x0010b40001ad7983 */ /* 0x000ee20000300800 */
[----:B------:R-:W-:Y:S01]  /*7df70*/  VIADD R153, R153, UR5 ;  /* 0x0000000599997c36 */ /* 0x000fe20008000000 */
[----:B------:R-:W-:Y:S01]  /*7df80*/  ULDC UR5, c[0x0][0x248] ;  /* 0x0000920000057ab9 */ /* 0x000fe20000000800 */
[----:B----4-:R-:W-:-:S03]  /*7df90*/  F2FP.SATFINITE.E4M3.F32.PACK_AB_MERGE_C R25, R181, R182, RZ ;  /* 0x000000b6b519723e */ /* 0x010fc600048070ff */
[----:B------:R-:W-:Y:S02]  /*7dfa0*/  SHF.R.S32.HI R154, RZ, 0x1f, R153 ;  /* 0x0000001fff9a7819 */ /* 0x000fe40000011499 */
[----:B------:R-:W-:Y:S02]  /*7dfb0*/  F2FP.SATFINITE.E4M3.F32.PACK_AB_MERGE_C R24, R169, R170, RZ ;  /* 0x000000aaa918723e */ /* 0x000fe400048070ff */
[----:B------:R-:W4:Y:S04]  /*7dfc0*/  LDL.LU R170, [R1+0x10b8] ;  /* 0x0010b80001aa7983 */ /* 0x000f280000300800 */
[----:B------:R-:W-:Y:S04]  /*7dfd0*/  STL [R1+0x1024], R25 ;  /* 0x0010241901007387 */ /* 0x000fe80000100800 */
[----:B------:R-:W4:Y:S04]  /*7dfe0*/  LDL.LU R169, [R1+0x10bc] ;  /* 0x0010bc0001a97983 */ /* 0x000f280000300800 */
[----:B------:R0:W-:Y:S01]  /*7dff0*/  STL [R1+0x1030], R24 ;  /* 0x0010301801007387 */ /* 0x0001e20000100800 */
[----:B------:R-:W-:-:S02]  /*7e000*/  F2FP.SATFINITE.E4M3.F32.PACK_AB_MERGE_C R26, R179, R180, RZ ;  /* 0x000000b4b31a723e */ /* 0x000fc400048070ff */
[----:B0-----:R-:W-:-:S03]  /*7e010*/  IADD3 R24, P3, R153, R2, RZ ;  /* 0x0000000299187210 */ /* 0x001fc60007f7e0ff */
[----:B------:R-:W-:Y:S02]  /*7e020*/  STL [R1+0x102c], R26 ;  /* 0x00102c1a01007387 */ /* 0x000fe40000100800 */
[----:B------:R-:W-:-:S05]  /*7e030*/  IMAD.X R25, R154, 0x1, R13, P3 ;  /* 0x000000019a197824 */ /* 0x000fca00018e060d */
[----:B------:R2:W-:Y:S02]  /*7e040*/  STL.64 [R1+0x2038], R24 ;  /* 0x0020381801007387 */ /* 0x0005e40000100a00 */
[----:B--2---:R-:W-:Y:S02]  /*7e050*/  F2FP.SATFINITE.E4M3.F32.PACK_AB_MERGE_C R24, R171, R172, RZ ;  /* 0x000000acab18723e */ /* 0x004fe400048070ff */
        /* <DEDUP_REMOVED lines=24> */
[----:B------:R-:W-:-:S05]  /*7e1e0*/  IMAD.X R25, R154, 0x1, R3, P3 ;  /* 0x000000019a197824 */ /* 0x000fca00018e0603 */
[----:B------:R0:W-:Y:S02]  /*7e1f0*/  STL.64 [R1+0x2020], R24 ;  /* 0x0020201801007387 */ /* 0x0001e40000100a00 */
[----:B0-----:R-:W-:Y:S02]  /*7e200*/  F2FP.SATFINITE.E4M3.F32.PACK_AB_MERGE_C R25, R175, R176, RZ ;  /* 0x000000b0af19723e */ /* 0x001fe400048070ff */
[----:B------:R-:W-:Y:S02]  /*7e210*/  F2FP.SATFINITE.E4M3.F32.PACK_AB_MERGE_C R24, R173, R174, RZ ;  /* 0x000000aead18723e */ /* 0x000fe400048070ff */
[----:B------:R-:W3:Y:S04]  /*7e220*/  LDL.LU R174, [R1+0x10e0] ;  /* 0x0010e00001ae7983 */ /* 0x000ee80000300800 */
[----:B------:R-:W-:Y:S04]  /*7e230*/  STL [R1+0x1044], R25 ;  /* 0x0010441901007387 */ /* 0x000fe80000100800 */
[----:B------:R-:W3:Y:S01]  /*7e240*/  LDL.LU R173, [R1+0x10e4] ;  /* 0x0010e40001ad7983 */ /* 0x000ee20000300800 */
[----:B------:R-:W-:Y:S01]  /*7e250*/  VIADD R153, R153, UR5 ;  /* 0x0000000599997c36 */ /* 0x000fe20008000000 */
[----:B------:R-:W-:-:S02]  /*7e260*/  ULDC UR5, c[0x0][0x248] ;  /* 0x0000920000057ab9 */ /* 0x000fc40000000800 */
[----:B------:R4:W-:Y:S02]  /*7e270*/  STL [R1+0x1050], R24 ;  /* 0x0010501801007387 */ /* 0x0009e40000100800 */
[----:B------:R-:W-:Y:S02]  /*7e280*/  SHF.R.S32.HI R154, RZ, 0x1f, R153 ;  /* 0x0000001fff9a7819 */ /* 0x000fe40000011499 */
[----:B----4-:R-:W-:Y:S02]  /*7e290*/  F2FP.SATFINITE.E4M3.F32.PACK_AB_MERGE_C R24, R169, R170, RZ ;  /* 0x000000aaa918723e */ /* 0x010fe400048070ff */
[----:B------:R-:W4:Y:S04]  /*7e2a0*/  LDL.LU R170, [R1+0x10e8] ;  /* 0x0010e80001aa7983 */ /* 0x000f280000300800 */
[----:B------:R-:W4:Y:S04]  /*7e2b0*/  LDL.LU R169, [R1+0x10ec] ;  /* 0x0010ec0001a97983 */ /* 0x000f280000300800 */
        /* <DEDUP_REMOVED lines=18> */
[----:B------:R0:W-:Y:S04]  /*7e3e0*/  STL.64 [R1+0x17f8], R24 ;  /* 0x0017f81801007387 */ /* 0x0001e80000100a00 */
[----:B------:R-:W2:Y:S01]  /*7e3f0*/  LDL.LU R178, [R1+0x1110] ;  /* 0x0011100001b27983 */ /* 0x000ea20000300800 */
[----:B0-----:R-:W-:-:S05]  /*7e400*/  F2FP.SATFINITE.E4M3.F32.PACK_AB_MERGE_C R25, R160, R168, RZ ;  /* 0x000000a8a019723e */ /* 0x001fca00048070ff */
[----:B------:R-:W-:Y:S04]  /*7e410*/  STL [R1+0x1060], R25 ;  /* 0x0010601901007387 */ /* 0x000fe80000100800 */
[----:B------:R-:W2:Y:S01]  /*7e420*/  LDL.LU R177, [R1+0x1114] ;  /* 0x0011140001b17983 */ /* 0x000ea20000300800 */
[----:B------:R-:W-:-:S05]  /*7e430*/  F2FP.SATFINITE.E4M3.F32.PACK_AB_MERGE_C R24, R158, R159, RZ ;  /* 0x0000009f9e18723e */ /* 0x000fca00048070ff */
        /* <DEDUP_REMOVED lines=9> */
[----:B------:R0:W-:Y:S02]  /*7e4d0*/  STL.64 [R1+0x17f0], R24 ;  /* 0x0017f01801007387 */ /* 0x0001e40000100a00 */
[----:B0-----:R-:W-:Y:S02]  /*7e4e0*/  IADD3 R24, P3, R153, R4, RZ ;  /* 0x0000000499187210 */ /* 0x001fe40007f7e0ff */
[----:B---3--:R-:W-:-:S03]  /*7e4f0*/  F2FP.SATFINITE.E4M3.F32.PACK_AB_MERGE_C R26, R173, R174, RZ ;  /* 0x000000aead1a723e */ /* 0x008fc600048070ff */
[----:B------:R-:W-:Y:S02]  /*7e500*/  IMAD.X R25, R154, 0x1, R3, P3 ;  /* 0x000000019a197824 */ /* 0x000fe400018e0603 */
[----:B------:R-:W-:Y:S04]  /*7e510*/  STL [R1+0x4f48], R26 ;  /* 0x004f481a01007387 */ /* 0x000fe80000100800 */
[----:B------:R-:W3:Y:S04]  /*7e520*/  LDL.LU R174, [R1+0x1130] ;  /* 0x0011300001ae7983 */ /* 0x000ee80000300800 */
[----:B------:R-:W3:Y:S04]  /*7e530*/  LDL.LU R173, [R1+0x1134] ;  /* 0x0011340001ad7983 */ /* 0x000ee80000300800 */
[----:B------:R4:W-:Y:S01]  /*7e540*/  STL.64 [R1+0x17e8], R24 ;  /* 0x0017e81801007387 */ /* 0x0009e20000100a00 */
[----:B------:R-:W-:Y:S01]  /*7e550*/  VIADD R153, R153, UR5 ;  /* 0x0000000599997c36 */ /* 0x000fe20008000000 */
[----:B------:R-:W-:Y:S01]  /*7e560*/  ULDC UR5, c[0x0][0x248] ;  /* 0x0000920000057ab9 */ /* 0x000fe20000000800 */
[----:B----4-:R-:W-:-:S02]  /*7e570*/  F2FP.SATFINITE.E4M3.F32.PACK_AB_MERGE_C R24, R169, R170, RZ ;  /* 0x000000aaa918723e */ /* 0x010fc400048070ff */
[----:B------:R-:W4:Y:S04]  /*7e580*/  LDL.LU R170, [R1+0x1138] ;  /* 0x0011380001aa7983 */ /* 0x000f280000300800 */
[----:B------:R-:W4:Y:S04]  /*7e590*/  LDL.LU R169, [R1+0x113c] ;  /* 0x00113c0001a97983 */ /* 0x000f280000300800 */
[----:B------:R0:W-:Y:S01]  /*7e5a0*/  STL [R1+0x4f54], R24 ;  /* 0x004f541801007387 */ /* 0x0001e20000100800 */
[----:B------:R-:W-:Y:S02]  /*7e5b0*/  SHF.R.S32.HI R154, RZ, 0x1f, R153 ;  /* 0x0000001fff9a7819 */ /* 0x000fe40000011499 */
[----:B0-----:R-:W-:-:S05]  /*7e5c0*/  F2FP.SATFINITE.E4M3.F32.PACK_AB_MERGE_C R24, R181, R182, RZ ;  /* 0x000000b6b518723e */ /* 0x001fca00048070ff */
[----:B------:R0:W-:Y:S01]  /*7e5d0*/  STL [R1+0x4f34], R24 ;  /* 0x004f341801007387 */ /* 0x0001e20000100800 */
[----:B------:R-:W-:Y:S02]  /*7e5e0*/  F2FP.SATFINITE.E4M3.F32.PACK_AB_MERGE_C R26, R179, R180, RZ ;  /* 0x000000b4b31a723e */ /* 0x000fe400048070ff */
        /* <DEDUP_REMOVED lines=15> */
[----:B0-----:R-:W-:Y:S02]  /*7e6e0*/  IADD3 R24, P3, R153, R6, RZ ;  /* 0x0000000699187210 */ /* 0x001fe40007f7e0ff */
[----:B------:R-:W-:-:S03]  /*7e6f0*/  F2FP.SATFINITE.E4M3.F32.PACK_AB_MERGE_C R27, R177, R178, RZ ;  /* 0x000000b2b11b723e */ /* 0x000fc600048070ff */
[----:B------:R-:W-:Y:S02]  /*7e700*/  IMAD.X R25, R154, 0x1, R5, P3 ;  /* 0x000000019a197824 */ /* 0x000fe400018e0605 */
[----:B------:R-:W-:Y:S01]  /*7e710*/  STL [R1+0x4f00], R27 ;  /* 0x004f001b01007387 */ /* 0x000fe20000100800 */
[----:B------:R-:W-:-:S05]  /*7e720*/  F2FP.SATFINITE.E4M3.F32.PACK_AB_MERGE_C R26, R175, R176, RZ ;  /* 0x000000b0af1a723e */ /* 0x000fca00048070ff */
[----:B------:R0:W-:Y:S04]  /*7e730*/  STL [R1+0x4f08], R26 ;  /* 0x004f081a01007387 */ /* 0x0001e80000100800 */
[----:B------:R1:W-:Y:S01]  /*7e740*/  STL.64 [R1+0x17d0], R24 ;  /* 0x0017d01801007387 */ /* 0x0003e20000100a00 */
[----:B0-----:R-:W-:Y:S02]  /*7e750*/  F2FP.SATFINITE.E4M3.F32.PACK_AB_MERGE_C R26, R160, R168, RZ ;  /* 0x000000a8a01a723e */ /* 0x001fe400048070ff */
[----:B-1----:R-:W-:-:S03]  /*7e760*/  IADD3 R24, P3, R153, R4, RZ ;  /* 0x0000000499187210 */ /* 0x002fc60007f7e0ff */
[----:B------:R-:W-:Y:S02]  /*7e770*/  STL [R1+0x4ee8], R26 ;  /* 0x004ee81a01007387 */ /* 0x000fe40000100800 */
[----:B------:R-:W-:-:S05]  /*7e780*/  IMAD.X R25, R154, 0x1, R3, P3 ;  /* 0x000000019a197824 */ /* 0x000fca00018e0603 */
[----:B------:R0:W-:Y:S04]  /*7e790*/  STL.64 [R1+0x17c8], R24 ;  /* 0x0017c81801007387 */ /* 0x0001e80000100a00 */
[----:B------:R-:W2:Y:S04]  /*7e7a0*/  LDL.LU R168, [R1+0x1150] ;  /* 0x0011500001a87983 */ /* 0x000ea80000300800 */
[----:B------:R-:W2:Y:S01]  /*7e7b0*/  LDL.LU R160, [R1+0x1154] ;  /* 0x0011540001a07983 */ /* 0x000ea20000300800 */
[----:B0-----:R-:W-:-:S05]  /*7e7c0*/  F2FP.SATFINITE.E4M3.F32.PACK_AB_MERGE_C R24, R158, R159, RZ ;  /* 0x0000009f9e18723e */ /* 0x001fca00048070ff */
[----:B------:R3:W-:Y:S04]  /*7e7d0*/  STL [R1+0x4ef0], R24 ;  /* 0x004ef01801007387 */ /* 0x0007e80000100800 */
[----:B------:R-:W2:Y:S04]  /*7e7e0*/  LDL.LU R159, [R1+0x1158] ;  /* 0x00115800019f7983 */ /* 0x000ea80000300800 */
[----:B------:R-:W2:Y:S01]  /*7e7f0*/  LDL.LU R158, [R1+0x115c] ;  /* 0x00115c00019e7983 */ /* 0x000ea20000300800 */
[----:B---3--:R-:W-:-:S05]  /*7e800*/  F2FP.SATFINITE.E4M3.F32.PACK_AB_MERGE_C R24, R173, R174, RZ ;  /* 0x000000aead18723e */ /* 0x008fca00048070ff */
[----:B------:R4:W-:Y:S04]  /*7e810*/  STL [R1+0x4ec4], R24 ;  /* 0x004ec41801007387 */ /* 0x0009e80000100800 */
[----:B------:R-:W3:Y:S04]  /*7e820*/  LDL.LU R184, [R1+0x1160] ;  /* 0x0011600001b87983 */ /* 0x000ee80000300800 */
[----:B------:R-:W3:Y:S01]  /*7e830*/  LDL.LU R183, [R1+0x1164] ;  /* 0x0011640001b77983 */ /* 0x000ee20000300800 */
[----:B------:R-:W-:Y:S01]  /*7e840*/  VIADD R153, R153, UR5 ;  /* 0x0000000599997c36 */ /* 0x000fe20008000000 */
[----:B------:R-:W-:Y:S01]  /*7e850*/  ULDC UR5, c[0x0][0x248] ;  /* 0x0000920000057ab9 */ /* 0x000fe20000000800 */
[----:B----4-:R-:W-:-:S05]  /*7e860*/  F2FP.SATFINITE.E4M3.F32.PACK_AB_MERGE_C R24, R169, R170, RZ ;  /* 0x000000aaa918723e */ /* 0x010fca00048070ff */
[----:B------:R0:W-:Y:S04]  /*7e870*/  STL [R1+0x4ed4], R24 ;  /* 0x004ed41801007387 */ /* 0x0001e80000100800 */
[----:B------:R-:W4:Y:S04]  /*7e880*/  LDL.LU R182, [R1+0x1168] ;  /* 0x0011680001b67983 */ /* 0x000f280000300800 */
[----:B------:R-:W4:Y:S04]  /*7e890*/  LDL.LU R181, [R1+0x116c] ;  /* 0x00116c0001b57983 */ /* 0x000f280000300800 */
[----:B------:R-:W4:Y:S01]  /*7e8a0*/  LDL.LU R170, [R1+0x1170] ;  /* 0x0011700001aa7983 */ /* 0x000f220000300800 */
[----:B------:R-:W-:-:S03]  /*7e8b0*/  SHF.R.S32.HI R154, RZ, 0x1f, R153 ;  /* 0x0000001fff9a7819 */ /* 0x000fc60000011499 */
        /* <DEDUP_REMOVED lines=38> */
[----:B------:R4:W-:Y:S01]  /*7eb20*/  STL.64 [R1+0x17a8], R24 ;  /* 0x0017a81801007387 */ /* 0x0009e20000100a00 */
[----:B------:R-:W-:Y:S01]  /*7eb30*/  VIADD R153, R153, UR5 ;  /* 0x0000000599997c36 */ /* 0x000fe20008000000 */
[----:B------:R-:W-:Y:S01]  /*7eb40*/  ULDC UR5, c[0x0][0x248] ;  /* 0x0000920000057ab9 */ /* 0x000fe20000000800 */
[----:B----4-:R-:W-:Y:S02]  /*7eb50*/  F2FP.SATFINITE.E4M3.F32.PACK_AB_MERGE_C R25, R181, R182, RZ ;  /* 0x000000b6b519723e */ /* 0x010fe400048070ff */
[----:B------:R-:W-:Y:S02]  /*7eb60*/  F2FP.SATFINITE.E4M3.F32.PACK_AB_MERGE_C R24, R169, R170, RZ ;  /* 0x000000aaa918723e */ /* 0x000fe400048070ff */
[----:B------:R-:W3:Y:S04]  /*7eb70*/  LDL.LU R170, [R1+0x11b8] ;  /* 0x0011b80001aa7983 */ /* 0x000ee80000300800 */
[----:B------:R-:W-:Y:S04]  /*7eb80*/  STL [R1+0x4e58], R25 ;  /* 0x004e581901007387 */ /* 0x000fe80000100800 */
[----:B------:R-:W3:Y:S01]  /*7eb90*/  LDL.LU R169, [R1+0x11bc] ;  /* 0x0011bc0001a97983 */ /* 0x000ee20000300800 */
[----:B------:R-:W-:-:S03]  /*7eba0*/  SHF.R.S32.HI R154, RZ, 0x1f, R153 ;  /* 0x0000001fff9a7819 */ /* 0x000fc60000011499 */
[----:B------:R0:W-:Y:S01]  /*7ebb0*/  STL [R1+0x4e2c], R24 ;  /* 0x004e2c1801007387 */ /* 0x0001e20000100800 */
[----:B------:R-:W-:Y:S02]  /*7ebc0*/  F2FP.SATFINITE.E4M3.F32.PACK_AB_MERGE_C R26, R179, R180, RZ ;  /* 0x000000b4b31a723e */ /* 0x000fe400048070ff */
[----:B0-----:R-:W-:-:S03]  /*7ebd0*/  IADD3 R24, P3, R153, R2, RZ ;  /* 0x0000000299187210 */ /* 0x001fc60007f7e0ff */
[----:B------:R-:W-:Y:S02]  /*7ebe0*/  STL [R1+0x4e34], R26 ;  /* 0x004e341a01007387 */ /* 0x000fe40000100800 */
[----:B------:R-:W-:-:S05]  /*7ebf0*/  IMAD.X R25, R154, 0x1, R13, P3 ;  /* 0x000000019a197824 */ /* 0x000fca00018e060d */
[----:B------:R0:W-:Y:S02]  /*7ec00*/  STL.64 [R1+0x17a0], R24 ;  /* 0x0017a01801007387 */ /* 0x0001e40000100a00 */
[----:B0-----:R-:W-:-:S05]  /*7ec10*/  IADD3 R24, P3, R153, R0, RZ ;  /* 0x0000000099187210 */ /* 0x001fca0007f7e0ff */
[----:B------:R-:W-:Y:S01]  /*7ec20*/  IMAD.X R25, R154, 0x1, R7, P3 ;  /* 0x000000019a197824 */ /* 0x000fe200018e0607 */
[----:B--2---:R-:W-:-:S05]  /*7ec30*/  F2FP.SATFINITE.E4M3.F32.PACK_AB_MERGE_C R27, R177, R178, RZ ;  /* 0x000000b2b11b723e */ /* 0x004fca00048070ff */
[----:B------:R0:W-:Y:S01]  /*7ec40*/  STL [R1+0x4e0c], R27 ;  /* 0x004e0c1b01007387 */ /* 0x0001e20000100800 */
[----:B------:R-:W-:-:S05]  /*7ec50*/  F2FP.SATFINITE.E4M3.F32.PACK_AB_MERGE_C R26, R175, R176, RZ ;  /* 0x000000b0af1a723e */ /* 0x000fca00048070ff */
[----:B------:R1:W-:Y:S01]  /*7ec60*/  STL [R1+0x4e18], R26 ;  /* 0x004e181a01007387 */ /* 0x0003e20000100800 */
[----:B0-----:R-:W-:-:S03]  /*7ec70*/  F2FP.SATFINITE.E4M3.F32.PACK_AB_MERGE_C R27, R173, R174, RZ ;  /* 0x000000aead1b723e */ /* 0x001fc600048070ff */
[----:B------:R0:W-:Y:S01]  /*7ec80*/  STL.64 [R1+0x1798], R24 ;  /* 0x0017981801007387 */ /* 0x0001e20000100a00 */
[----:B-1----:R-:W-:-:S03]  /*7ec90*/  F2FP.SATFINITE.E4M3.F32.PACK_AB_MERGE_C R26, R171, R172, RZ ;  /* 0x000000acab1a723e */ /* 0x002fc600048070ff */
[----:B------:R-:W-:Y:S01]  /*7eca0*/  STL [R1+0x4df0], R27 ;  /* 0x004df01b01007387 */ /* 0x000fe20000100800 */
[----:B0-----:R-:W-:-:S03]  /*7ecb0*/  IADD3 R24, P3, R153, R6, RZ ;  /* 0x0000000699187210 */ /* 0x001fc60007f7e0ff */
[----:B------:R0:W-:Y:S02]  /*7ecc0*/  STL [R1+0x4df8], R26 ;  /* 0x004df81a01007387 */ /* 0x0001e40000100800 */
[----:B------:R-:W-:Y:S01]  /*7ecd0*/  IMAD.X R25, R154, 0x1, R5, P3 ;  /* 0x000000019a197824 */ /* 0x000fe200018e0605 */
[----:B0-----:R-:W-:-:S04]  /*7ece0*/  F2FP.SATFINITE.E4M3.F32.PACK_AB_MERGE_C R26, R155, R157, RZ ;  /* 0x0000009d9b1a723e */ /* 0x001fc800048070ff */
[----:B------:R0:W-:Y:S04]  /*7ecf0*/  STL.64 [R1+0x1790], R24 ;  /* 0x0017901801007387 */ /* 0x0001e80000100a00 */
[----:B------:R-:W-:Y:S04]  /*7ed00*/  STL [R1+0x4db0], R26 ;  /* 0x004db01a01007387 */ /* 0x000fe80000100800 */
[----:B------:R-:W2:Y:S04]  /*7ed10*/  LDL.LU R157, [R1+0x11c0] ;  /* 0x0011c000019d7983 */ /* 0x000ea80000300800 */
[----:B------:R-:W2:Y:S01]  /*7ed20*/  LDL.LU R155, [R1+0x11c4] ;  /* 0x0011c400019b7983 */ /* 0x000ea20000300800 */
[----:B0-----:R-:W-:-:S05]  /*7ed30*/  IADD3 R24, P3, R153, R4, RZ ;  /* 0x0000000499187210 */ /* 0x001fca0007f7e0ff */
[----:B------:R-:W-:-:S05]  /*7ed40*/  IMAD.X R25, R154, 0x1, R3, P3 ;  /* 0x000000019a197824 */ /* 0x000fca00018e0603 */
[----:B------:R0:W-:Y:S02]  /*7ed50*/  STL.64 [R1+0x1788], R24 ;  /* 0x0017881801007387 */ /* 0x0001e40000100a00 */
[----:B0-----:R-:W-:Y:S02]  /*7ed60*/  F2FP.SATFINITE.E4M3.F32.PACK_AB_MERGE_C R24, R160, R168, RZ ;  /* 0x000000a8a018723e */ /* 0x001fe400048070ff */
[----:B------:R-:W4:Y:S04]  /*7ed70*/  LDL.LU R168, [R1+0x11c8] ;  /* 0x0011c80001a87983 */ /* 0x000f280000300800 */
[----:B------:R-:W4:Y:S04]  /*7ed80*/  LDL.LU R160, [R1+0x11cc] ;  /* 0x0011cc0001a07983 */ /* 0x000f280000300800 */
[----:B------:R0:W-:Y:S04]  /*7ed90*/  STL [R1+0x4dc4], R24 ;  /* 0x004dc41801007387 */ /* 0x0001e80000100800 */
[----:B------:R-:W4:Y:S04]  /*7eda0*/  LDL.LU R186, [R1+0x11d0] ;  /* 0x0011d00001ba7983 */ /* 0x000f280000300800 */
[----:B------:R-:W4:Y:S01]  /*7edb0*/  LDL.LU R185, [R1+0x11d4] ;  /* 0x0011d40001b97983 */ /* 0x000f220000300800 */
[----:B0-----:R-:W-:-:S05]  /*7edc0*/  F2FP.SATFINITE.E4M3.F32.PACK_AB_MERGE_C R24, R158, R159, RZ ;  /* 0x0000009f9e18723e */ /* 0x001fca00048070ff */
[----:B------:R3:W-:Y:S04]  /*7edd0*/  STL [R1+0x4d7c], R24 ;  /* 0x004d7c1801007387 */ /* 0x0007e80000100800 */
[----:B------:R-:W4:Y:S04]  /*7ede0*/  LDL.LU R184, [R1+0x11d8] ;  /* 0x0011d80001b87983 */ /* 0x000f280000300800 */
[----:B------:R-:W4:Y:S04]  /*7edf0*/  LDL.LU R183, [R1+0x11dc] ;  /* 0x0011dc0001b77983 */ /* 0x000f280000300800 */
[----:B------:R-:W4:Y:S04]  /*7ee00*/  LDL.LU R159, [R1+0x11e0] ;  /* 0x0011e000019f7983 */ /* 0x000f280000300800 */
[----:B------:R-:W4:Y:S04]  /*7ee10*/  LDL.LU R158, [R1+0x11e4] ;  /* 0x0011e400019e7983 */ /* 0x000f280000300800 */
[----:B------:R-:W4:Y:S04]  /*7ee20*/  LDL.LU R182, [R1+0x11e8] ;  /* 0x0011e80001b67983 */ /* 0x000f280000300800 */
[----:B------:R-:W4:Y:S01]  /*7ee30*/  LDL.LU R181, [R1+0x11ec] ;  /* 0x0011ec0001b57983 */ /* 0x000f220000300800 */
[----:B------:R-:W-:Y:S01]  /*7ee40*/  VIADD R153, R153, UR5 ;  /* 0x0000000599997c36 */ /* 0x000fe20008000000 */
[----:B------:R-:W-:-:S04]  /*7ee50*/  ULDC UR5, c[0x0][0x248] ;  /* 0x0000920000057ab9 */ /* 0x000fc80000000800 */
[----:B------:R-:W-:Y:S02]  /*7ee60*/  SHF.R.S32.HI R154, RZ, 0x1f, R153 ;  /* 0x0000001fff9a7819 */ /* 0x000fe40000011499 */
[----:B---3--:R-:W-:-:S05]  /*7ee70*/  F2FP.SATFINITE.E4M3.F32.PACK_AB_MERGE_C R24, R169, R170, RZ ;  /* 0x000000aaa918723e */ /* 0x008fca00048070ff */
[----:B------:R0:W-:Y:S04]  /*7ee80*/  STL [R1+0x4da0], R24 ;  /* 0x004da01801007387 */ /* 0x0001e80000100800 */
[----:B------:R-:W3:Y:S04]  /*7ee90*/  LDL.LU R180, [R1+0x11f0] ;  /* 0x0011f00001b47983 */ /* 0x000ee80000300800 */
[----:B------:R-:W3:Y:S01]  /*7eea0*/  LDL.LU R179, [R1+0x11f4] ;  /* 0x0011f40001b37983 */ /* 0x000ee20000300800 */
[----:B0-----:R-:W-:-:S03]  /*7eeb0*/  IADD3 R24, P3, R153, R2, RZ ;  /* 0x0000000299187210 */ /* 0x001fc60007f7e0ff */
[----:B------:R-:W3:Y:S04]  /*7eec0*/  LDL.LU R178, [R1+0x11f8] ;  /* 0x0011f80001b27983 */ /* 0x000ee80000300800 */
[----:B------:R-:W3:Y:S01]  /*7eed0*/  LDL.LU R177, [R1+0x11fc] ;  /* 0x0011fc0001b17983 */ /* 0x000ee20000300800 */
[----:B------:R-:W-:-:S03]  /*7eee0*/  IMAD.X R25, R154, 0x1, R13, P3 ;  /* 0x000000019a197824 */ /* 0x000fc600018e060d */
[----:B------:R-:W3:Y:S04]  /*7eef0*/  LDL.LU R176, [R1+0xe00] ;  /* 0x000e000001b07983 */ /* 0x000ee80000300800 */
[----:B------:R-:W3:Y:S04]  /*7ef00*/  LDL.LU R175, [R1+0xe04] ;  /* 0x000e040001af7983 */ /* 0x000ee80000300800 */
[----:B------:R-:W3:Y:S04]  /*7ef10*/  LDL.LU R174, [R1+0xe08] ;  /* 0x000e080001ae7983 */ /* 0x000ee80000300800 */
[----:B------:R2:W-:Y:S04]  /*7ef20*/  STL.64 [R1+0x1780], R24 ;  /* 0x0017801801007387 */ /* 0x0005e80000100a00 */
[----:B------:R-:W3:Y:S04]  /*7ef30*/  LDL.LU R173, [R1+0xe0c] ;  /* 0x000e0c0001ad7983 */ /* 0x000ee80000300800 */
[----:B------:R-:W3:Y:S04]  /*7ef40*/  LDL.LU R172, [R1+0xe10] ;  /* 0x000e100001ac7983 */ /* 0x000ee80000300800 */
[----:B------:R-:W3:Y:S04]  /*7ef50*/  LDL.LU R171, [R1+0xe14] ;  /* 0x000e140001ab7983 */ /* 0x000ee80000300800 */
[----:B------:R-:W3:Y:S04]  /*7ef60*/  LDL.LU R170, [R1+0xe18] ;  /* 0x000e180001aa7983 */ /* 0x000ee80000300800 */
[----:B------:R-:W3:Y:S01]  /*7ef70*/  LDL.LU R169, [R1+0xe1c] ;  /* 0x000e1c0001a97983 */ /* 0x000ee20000300800 */
[----:B--2---:R-:W-:-:S03]  /*7ef80*/  F2FP.SATFINITE.E4M3.F32.PACK_AB_MERGE_C R24, R155, R157, RZ ;  /* 0x0000009d9b18723e */ /* 0x004fc600048070ff */
[----:B------:R-:W2:Y:S04]  /*7ef90*/  LDL.LU R157, [R1+0xe20] ;  /* 0x000e2000019d7983 */ /* 0x000ea80000300800 */
[----:B------:R-:W2:Y:S04]  /*7efa0*/  LDL.LU R155, [R1+0xe24] ;  /* 0x000e2400019b7983 */ /* 0x000ea80000300800 */
[----:B------:R0:W-:Y:S02]  /*7efb0*/  STL [R1+0x4d30], R24 ;  /* 0x004d301801007387 */ /* 0x0001e40000100800 */
[----:B0-----:R-:W-:-:S05]  /*7efc0*/  IADD3 R24, P3, R153, R0, RZ ;  /* 0x0000000099187210 */ /* 0x001fca0007f7e0ff */
[----:B------:R-:W-:Y:S01]  /*7efd0*/  IMAD.X R25, R154, 0x1, R7, P3 ;  /* 0x000000019a197824 */ /* 0x000fe200018e0607 */
[----:B----4-:R-:W-:-:S05]  /*7efe0*/  F2FP.SATFINITE.E4M3.F32.PACK_AB_MERGE_C R26, R160, R168, RZ ;  /* 0x000000a8a01a723e */ /* 0x010fca00048070ff */
[----:B------:R-:W-:Y:S04]  /*7eff0*/  STL [R1+0x4d50], R26 ;  /* 0x004d501a01007387 */ /* 0x000fe80000100800 */
[----:B------:R-:W4:Y:S04]  /*7f000*/  LDL.LU R168, [R1+0xe28] ;  /* 0x000e280001a87983 */ /* 0x000f280000300800 */
[----:B------:R-:W4:Y:S04]  /*7f010*/  LDL.LU R160, [R1+0xe2c] ;  /* 0x000e2c0001a07983 */ /* 0x000f280000300800 */
[----:B------:R0:W-:Y:S01]  /*7f020*/  STL.64 [R1+0x1778], R24 ;  /* 0x0017781801007387 */ /* 0x0001e20000100a00 */
[----:B------:R-:W-:-:S02]  /*7f030*/  F2FP.SATFINITE.E4M3.F32.PACK_AB_MERGE_C R27, R185, R186, RZ ;  /* 0x000000bab91b723e */ /* 0x000fc400048070ff */
[----:B0-----:R-:W-:Y:S02]  /*7f040*/  IADD3 R24, P3, R153, R6, RZ ;  /* 0x0000000699187210 */ /* 0x001fe40007f7e0ff */
[----:B------:R-:W-:-:S03]  /*7f050*/  F2FP.SATFINITE.E4M3.F32.PACK_AB_MERGE_C R26, R183, R184, RZ ;  /* 0x000000b8b71a723e */ /* 0x000fc600048070ff */
[----:B------:R-:W-:Y:S01]  /*7f060*/  IMAD.X R25, R154, 0x1, R5, P3 ;  /* 0x000000019a197824 */ /* 0x000fe200018e0605 */
[----:B------:R-:W-:Y:S04]  /*7f070*/  STL [R1+0x4cf4], R27 ;  /* 0x004cf41b01007387 */ /* 0x000fe80000100800 */
[----:B------:R0:W-:Y:S04]  /*7f080*/  STL [R1+0x4d0c], R26 ;  /* 0x004d0c1a01007387 */ /* 0x0001e80000100800 */
[----:B------:R1:W-:Y:S01]  /*7f090*/  STL.64 [R1+0x1770], R24 ;  /* 0x0017701801007387 */ /* 0x0003e20000100a00 */
[----:B0-----:R-:W-:-:S02]  /*7f0a0*/  F2FP.SATFINITE.E4M3.F32.PACK_AB_MERGE_C R26, R158, R159, RZ ;  /* 0x0000009f9e1a723e */ /* 0x001fc400048070ff */
[----:B-1----:R-:W-:-:S03]  /*7f0b0*/  IADD3 R24, P3, R153, R4, RZ ;  /* 0x0000000499187210 */ /* 0x002fc60007f7e0ff */
[----:B------:R-:W-:Y:S02]  /*7f0c0*/  STL [R1+0x4c78], R26 ;  /* 0x004c781a01007387 */ /* 0x000fe40000100800 */
[----:B------:R-:W-:Y:S02]  /*7f0d0*/  IMAD.X R25, R154, 0x1, R3, P3 ;  /* 0x000000019a197824 */ /* 0x000fe400018e0603 */
[----:B------:R-:W4:Y:S04]  /*7f0e0*/  LDL.LU R159, [R1+0xe30] ;  /* 0x000e3000019f7983 */ /* 0x000f280000300800 */
[----:B------:R-:W4:Y:S01]  /*7f0f0*/  LDL.LU R158, [R1+0xe34] ;  /* 0x000e3400019e7983 */ /* 0x000f220000300800 */
[----:B------:R-:W-:Y:S01]  /*7f100*/  VIADD R153, R153, UR5 ;  /* 0x0000000599997c36 */ /* 0x000fe20008000000 */
[----:B------:R-:W-:-:S02]  /*7f110*/  ULDC UR5, c[0x0][0x248] ;  /* 0x0000920000057ab9 */ /* 0x000fc40000000800 */
[----:B------:R0:W-:Y:S02]  /*7f120*/  STL.64 [R1+0x1768], R24 ;  /* 0x0017681801007387 */ /* 0x0001e40000100a00 */
[----:B------:R-:W-:Y:S02]  /*7f130*/  SHF.R.S32.HI R154, RZ, 0x1f, R153 ;  /* 0x0000001fff9a7819 */ /* 0x000fe40000011499 */
[----:B0-----:R-:W-:Y:S02]  /*7f140*/  F2FP.SATFINITE.E4M3.F32.PACK_AB_MERGE_C R25, R181, R182, RZ ;  /* 0x000000b6b519723e */ /* 0x001fe400048070ff */
[----:B---3--:R-:W-:-:S03]  /*7f150*/  F2FP.SATFINITE.E4M3.F32.PACK_AB_MERGE_C R24, R179, R180, RZ ;  /* 0x000000b4b318723e */ /* 0x008fc600048070ff */
[----:B------:R-:W-:Y:S04]  /*7f160*/  STL [R1+0x4cb8], R25 ;  /* 0x004cb81901007387 */ /* 0x000fe80000100800 */
[----:B------:R0:W-:Y:S01]  /*7f170*/  STL [R1+0x4c18], R24 ;  /* 0x004c181801007387 */ /* 0x0001e20000100800 */
[----:B------:R-:W-:Y:S02]  /*7f180*/  F2FP.SATFINITE.E4M3.F32.PACK_AB_MERGE_C R26, R177, R178, RZ ;  /* 0x000000b2b11a723e */ /* 0x000fe400048070ff */
[----:B0-----:R-:W-:-:S03]  /*7f190*/  IADD3 R24, P3, R153, R2, RZ ;  /* 0x0000000299187210 */ /* 0x001fc60007f7e0ff */
[----:B------:R0:W-:Y:S02]  /*7f1a0*/  STL [R1+0x4c38], R26 ;  /* 0x004c381a01007387 */ /* 0x0001e40000100800 */
[----:B------:R-:W-:Y:S01]  /*7f1b0*/  IMAD.X R25, R154, 0x1, R13, P3 ;  /* 0x000000019a197824 */ /* 0x000fe200018e060d */
[----:B------:R-:W-:-:S04]  /*7f1c0*/  F2FP.SATFINITE.E4M3.F32.PACK_AB_MERGE_C R27, R175, R176, RZ ;  /* 0x000000b0af1b723e */ /* 0x000fc800048070ff */
[----:B------:R1:W-:Y:S01]  /*7f1d0*/  STL.64 [R1+0x1760], R24 ;  /* 0x0017601801007387 */ /* 0x0003e20000100a00 */
[----:B0-----:R-:W-:-:S03]  /*7f1e0*/  F2FP.SATFINITE.E4M3.F32.PACK_AB_MERGE_C R26, R173, R174, RZ ;  /* 0x000000aead1a723e */ /* 0x001fc600048070ff */
[----:B------:R0:W-:Y:S01]  /*7f1f0*/  STL [R1+0x4bc8], R27 ;  /* 0x004bc81b01007387 */ /* 0x0001e20000100800 */
[----:B-1----:R-:W-:-:S03]  /*7f200*/  IADD3 R24, P3, R153, R0, RZ ;  /* 0x0000000099187210 */ /* 0x002fc60007f7e0ff */
[----:B------:R1:W-:Y:S02]  /*7f210*/  STL [R1+0x4bd4], R26 ;  /* 0x004bd41a01007387 */ /* 0x0003e40000100800 */
[----:B------:R-:W-:Y:S01]  /*7f220*/  IMAD.X R25, R154, 0x1, R7, P3 ;  /* 0x000000019a197824 */ /* 0x000fe200018e0607 */
[----:B0-----:R-:W-:-:S04]  /*7f230*/  F2FP.SATFINITE.E4M3.F32.PACK_AB_MERGE_C R27, R171, R172, RZ ;  /* 0x000000acab1b723e */ /* 0x001fc800048070ff */
[----:B------:R0:W-:Y:S01]  /*7f240*/  STL.64 [R1+0x1758], R24 ;  /* 0x0017581801007387 */ /* 0x0001e20000100a00 */
[----:B-1----:R-:W-:-:S03]  /*7f250*/  F2FP.SATFINITE.E4M3.F32.PACK_AB_MERGE_C R26, R169, R170, RZ ;  /* 0x000000aaa91a723e */ /* 0x002fc600048070ff */
[----:B------:R-:W-:Y:S01]  /*7f260*/  STL [R1+0x4b84], R27 ;  /* 0x004b841b01007387 */ /* 0x000fe20000100800 */
        /* <DEDUP_REMOVED lines=8> */
[----:B0-----:R-:W-:-:S05]  /*7f2f0*/  IADD3 R24, P3, R153, R4, RZ ;  /* 0x0000000499187210 */ /* 0x001fca0007f7e0ff */
[----:B------:R-:W-:-:S05]  /*7f300*/  IMAD.X R25, R154, 0x1, R3, P3 ;  /* 0x000000019a197824 */ /* 0x000fca00018e0603 */
[----:B------:R4:W-:Y:S04]  /*7f310*/  STL.64 [R1+0x1748], R24 ;  /* 0x0017481801007387 */ /* 0x0009e80000100a00 */
[----:B------:R-:W3:Y:S04]  /*7f320*/  LDL.LU R188, [R1+0xe40] ;  /* 0x000e400001bc7983 */ /* 0x000ee80000300800 */
[----:B------:R-:W3:Y:S01]  /*7f330*/  LDL.LU R187, [R1+0xe44] ;  /* 0x000e440001bb7983 */ /* 0x000ee20000300800 */
[----:B----4-:R-:W-:-:S05]  /*7f340*/  F2FP.SATFINITE.E4M3.F32.PACK_AB_MERGE_C R24, R160, R168, RZ ;  /* 0x000000a8a018723e */ /* 0x010fca00048070ff */
        /* <DEDUP_REMOVED lines=25> */
[----:B--2---:R-:W-:-:S03]  /*7f4e0*/  F2FP.SATFINITE.E4M3.F32.PACK_AB_MERGE_C R24, R155, R157, RZ ;  /* 0x0000009d9b18723e */ /* 0x004fc600048070ff */
[----:B------:R-:W2:Y:S04]  /*7f4f0*/  LDL.LU R157, [R1+0xea0] ;  /* 0x000ea000019d7983 */ /* 0x000ea80000300800 */
[----:B------:R-:W2:Y:S01]  /*7f500*/  LDL.LU R155, [R1+0xea4] ;  /* 0x000ea400019b7983 */ /* 0x000ea20000300800 */
[----:B------:R-:W-:Y:S01]  /*7f510*/  VIADD R153, R153, UR5 ;  /* 0x0000000599997c36 */ /* 0x000fe20008000000 */
[----:B------:R-:W-:Y:S02]  /*7f520*/  ULDC UR5, c[0x0][0x248] ;  /* 0x0000920000057ab9 */ /* 0x000fe40000000800 */
[----:B------:R0:W-:Y:S02]  /*7f530*/  STL [R1+0x4af4], R24 ;  /* 0x004af41801007387 */ /* 0x0001e40000100800 */
[----:B------:R-:W-:-:S02]  /*7f540*/  SHF.R.S32.HI R154, RZ, 0x1f, R153 ;  /* 0x0000001fff9a7819 */ /* 0x000fc40000011499 */
[----:B0-----:R-:W-:-:S05]  /*7f550*/  IADD3 R24, P3, R153, R2, RZ ;  /* 0x0000000299187210 */ /* 0x001fca0007f7e0ff */
[----:B------:R-:W-:-:S05]  /*7f560*/  IMAD.X R25, R154, 0x1, R13, P3 ;  /* 0x000000019a197824 */ /* 0x000fca00018e060d */
[----:B------:R0:W-:Y:S01]  /*7f570*/  STL.64 [R1+0x1740], R24 ;  /* 0x0017401801007387 */ /* 0x0001e20000100a00 */
[----:B---3--:R-:W-:Y:S02]  /*7f580*/  F2FP.SATFINITE.E4M3.F32.PACK_AB_MERGE_C R27, R187, R188, RZ ;  /* 0x000000bcbb1b723e */ /* 0x008fe400048070ff */
[----:B0-----:R-:W-:-:S03]  /*7f590*/  IADD3 R24, P3, R153, R0, RZ ;  /* 0x0000000099187210 */ /* 0x001fc60007f7e0ff */
[----:B------:R0:W-:Y:S02]  /*7f5a0*/  STL [R1+0x4a6c], R27 ;  /* 0x004a6c1b01007387 */ /* 0x0001e40000100800 */
[----:B------:R-:W-:Y:S01]  /*7f5b0*/  IMAD.X R25, R154, 0x1, R7, P3 ;  /* 0x000000019a197824 */ /* 0x000fe200018e0607 */
[----:B----4-:R-:W-:-:S05]  /*7f5c0*/  F2FP.SATFINITE.E4M3.F32.PACK_AB_MERGE_C R26, R185, R186, RZ ;  /* 0x000000bab91a723e */ /* 0x010fca00048070ff */
[----:B------:R1:W-:Y:S04]  /*7f5d0*/  STL [R1+0x4a9c], R26 ;  /* 0x004a9c1a01007387 */ /* 0x0003e80000100800 */
[----:B------:R3:W-:Y:S01]  /*7f5e0*/  STL.64 [R1+0x1738], R24 ;  /* 0x0017381801007387 */ /* 0x0007e20000100a00 */
[----:B0-----:R-:W-:Y:S02]  /*7f5f0*/  F2FP.SATFINITE.E4M3.F32.PACK_AB_MERGE_C R27, R183, R184, RZ ;  /* 0x000000b8b71b723e */ /* 0x001fe400048070ff */
[----:B-1----:R-:W-:Y:S02]  /*7f600*/  F2FP.SATFINITE.E4M3.F32.PACK_AB_MERGE_C R26, R181, R182, RZ ;  /* 0x000000b6b51a723e */ /* 0x002fe400048070ff */
[----:B---3--:R-:W-:Y:S01]  /*7f610*/  IADD3 R24, P3, R153, R6, RZ ;  /* 0x0000000699187210 */ /* 0x008fe20007f7e0ff */
[----:B------:R-:W-:Y:S04]  /*7f620*/  STL [R1+0x4a2c], R27 ;  /* 0x004a2c1b01007387 */ /* 0x000fe80000100800 */
[----:B------:R-:W-:Y:S01]  /*7f630*/  IMAD.X R25, R154, 0x1, R5, P3 ;  /* 0x000000019a197824 */ /* 0x000fe200018e0605 */
[----:B------:R0:W-:Y:S04]  /*7f640*/  STL [R1+0x4a44], R26 ;  /* 0x004a441a01007387 */ /* 0x0001e80000100800 */
[----:B------:R1:W-:Y:S01]  /*7f650*/  STL.64 [R1+0x1730], R24 ;  /* 0x0017301801007387 */ /* 0x0003e20000100a00 */
[----:B0-----:R-:W-:-:S02]  /*7f660*/  F2FP.SATFINITE.E4M3.F32.PACK_AB_MERGE_C R26, R179, R180, RZ ;  /* 0x000000b4b31a723e */ /* 0x001fc400048070ff */
[----:B-1----:R-:W-:-:S03]  /*7f670*/  IADD3 R24, P3, R153, R4, RZ ;  /* 0x0000000499187210 */ /* 0x002fc60007f7e0ff */
[----:B------:R-:W-:Y:S02]  /*7f680*/  STL [R1+0x49c8], R26 ;  /* 0x0049c81a01007387 */ /* 0x000fe40000100800 */
[----:B------:R-:W-:Y:S02]  /*7f690*/  IMAD.X R25, R154, 0x1, R3, P3 ;  /* 0x000000019a197824 */ /* 0x000fe400018e0603 */
[----:B------:R-:W-:Y:S01]  /*7f6a0*/  VIADD R153, R153, UR5 ;  /* 0x0000000599997c36 */ /* 0x000fe20008000000 */
[----:B------:R-:W-:Y:S02]  /*7f6b0*/  ULDC UR5, c[0x0][0x248] ;  /* 0x0000920000057ab9 */ /* 0x000fe40000000800 */
[----:B------:R0:W-:Y:S02]  /*7f6c0*/  STL.64 [R1+0x1728], R24 ;  /* 0x0017281801007387 */ /* 0x0001e40000100a00 */
[----:B------:R-:W-:Y:S02]  /*7f6d0*/  SHF.R.S32.HI R154, RZ, 0x1f, R153 ;  /* 0x0000001fff9a7819 */ /* 0x000fe40000011499 */
[----:B0-----:R-:W-:-:S02]  /*7f6e0*/  F2FP.SATFINITE.E4M3.F32.PACK_AB_MERGE_C R25, R177, R178, RZ ;  /* 0x000000b2b119723e */ /* 0x001fc400048070ff */
[----:B------:R-:W-:-:S03]  /*7f6f0*/  F2FP.SATFINITE.E4M3.F32.PACK_AB_MERGE_C R24, R175, R176, RZ ;  /* 0x000000b0af18723e */ /* 0x000fc600048070ff */
        /* <DEDUP_REMOVED lines=21> */
[----:B0-----:R-:W-:-:S05]  /*7f850*/  IADD3 R24, P3, R153, R4, RZ ;  /* 0x0000000499187210 */ /* 0x001fca0007f7e0ff */
[----:B------:R-:W-:Y:S01]  /*7f860*/  IMAD.X R25, R154, 0x1, R3, P3 ;  /* 0x000000019a197824 */ /* 0x000fe200018e0603 */
[----:B--2---:R-:W-:-:S05]  /*7f870*/  F2FP.SATFINITE.E4M3.F32.PACK_AB_MERGE_C R26, R155, R157, RZ ;  /* 0x0000009d9b1a723e */ /* 0x004fca00048070ff */
[----:B------:R-:W-:Y:S04]  /*7f880*/  STL [R1+0x48c8], R26 ;  /* 0x0048c81a01007387 */ /* 0x000fe80000100800 */
[----:B------:R-:W2:Y:S04]  /*7f890*/  LDL.LU R212, [R1+0xea8] ;  /* 0x000ea80001d47983 */ /* 0x000ea80000300800 */
[----:B------:R-:W2:Y:S04]  /*7f8a0*/  LDL.LU R211, [R1+0xeac] ;  /* 0x000eac0001d37983 */ /* 0x000ea80000300800 */
[----:B------:R-:W3:Y:S04]  /*7f8b0*/  LDL.LU R210, [R1+0xeb0] ;  /* 0x000eb00001d27983 */ /* 0x000ee80000300800 */
[----:B------:R2:W-:Y:S04]  /*7f8c0*/  STL.64 [R1+0x1708], R24 ;  /* 0x0017081801007387 */ /* 0x0005e80000100a00 */
        /* <DEDUP_REMOVED lines=47> */
[----:B--2---:R-:W-:-:S05]  /*7fbc0*/  F2FP.SATFINITE.E4M3.F32.PACK_AB_MERGE_C R25, R211, R212, RZ ;  /* 0x000000d4d319723e */ /* 0x004fca00048070ff */
[----:B------:R-:W-:Y:S01]  /*7fbd0*/  STL [R1+0x48cc], R25 ;  /* 0x0048cc1901007387 */ /* 0x000fe20000100800 */
[----:B---3--:R-:W-:Y:S01]  /*7fbe0*/  F2FP.SATFINITE.E4M3.F32.PACK_AB_MERGE_C R24, R169, R210, RZ ;  /* 0x000000d2a918723e */ /* 0x008fe200048070ff */
[----:B------:R-:W-:Y:S01]  /*7fbf0*/  VIADD R169, R153, UR5 ;  /* 0x0000000599a97c36 */ /* 0x000fe20008000000 */
[----:B------:R-:W-:Y:S01]  /*7fc00*/  LOP3.LUT R165, R165, 0xffff, RZ, 0xc0, !PT ;  /* 0x0000ffffa5a57812 */ /* 0x000fe200078ec0ff */
[----:B------:R-:W-:Y:S02]  /*7fc10*/  ULDC UR5, c[0x0][0x228] ;  /* 0x00008a0000057ab9 */ /* 0x000fe40000000800 */
[----:B------:R4:W-:Y:S01]  /*7fc20*/  STL [R1+0x4894], R24 ;  /* 0x0048941801007387 */ /* 0x0009e20000100800 */
[----:B------:R-:W-:-:S03]  /*7fc30*/  SHF.R.S32.HI R26, RZ, 0x1f, R169 ;  /* 0x0000001fff1a7819 */ /* 0x000fc600000114a9 */
[----:B------:R-:W-:Y:S01]  /*7fc40*/  STL [R1+0xe00], R169 ;  /* 0x000e00a901007387 */ /* 0x000fe20000100800 */
[----:B----4-:R-:W-:-:S05]  /*7fc50*/  F2FP.SATFINITE.E4M3.F32.PACK_AB_MERGE_C R24, R208, R209, RZ ;  /* 0x000000d1d018723e */ /* 0x010fca00048070ff */
[----:B------:R0:W-:Y:S02]  /*7fc60*/  STL [R1+0x48ac], R24 ;  /* 0x0048ac1801007387 */ /* 0x0001e40000100800 */
[----:B0-----:R-:W-:Y:S02]  /*7fc70*/  IADD3 R24, P3, R169, R2, RZ ;  /* 0x00000002a9187210 */ /* 0x001fe40007f7e0ff */
[----:B------:R0:W-:Y:S03]  /*7fc80*/  STL [R1+0xe04], R26 ;  /* 0x000e041a01007387 */ /* 0x0001e60000100800 */
[----:B------:R-:W-:-:S05]  /*7fc90*/  IMAD.X R25, R26, 0x1, R13, P3 ;  /* 0x000000011a197824 */ /* 0x000fca00018e060d */
[----:B------:R1:W-:Y:S01]  /*7fca0*/  STL.64 [R1+0x1700], R24 ;  /* 0x0017001801007387 */ /* 0x0003e20000100a00 */
[----:B0-----:R-:W-:Y:S02]  /*7fcb0*/  F2FP.SATFINITE.E4M3.F32.PACK_AB_MERGE_C R26, R204, R205, RZ ;  /* 0x000000cdcc1a723e */ /* 0x001fe400048070ff */
[----:B-1----:R-:W-:Y:S02]  /*7fcc0*/  F2FP.SATFINITE.E4M3.F32.PACK_AB_MERGE_C R24, R206, R207, RZ ;  /* 0x000000cfce18723e */ /* 0x002fe400048070ff */
[----:B------:R-:W-:-:S03]  /*7fcd0*/  F2FP.SATFINITE.E4M3.F32.PACK_AB_MERGE_C R25, R202, R203, RZ ;  /* 0x000000cbca19723e */ /* 0x000fc600048070ff */
[----:B------:R0:W-:Y:S04]  /*7fce0*/  STL [R1+0x486c], R24 ;  /* 0x00486c1801007387 */ /* 0x0001e80000100800 */
[----:B------:R1:W-:Y:S01]  /*7fcf0*/  STL [R1+0x4888], R26 ;  /* 0x0048881a01007387 */ /* 0x0003e20000100800 */
[----:B0-----:R-:W-:-:S03]  /*7fd00*/  F2FP.SATFINITE.E4M3.F32.PACK_AB_MERGE_C R24, R200, R201, RZ ;  /* 0x000000c9c818723e */ /* 0x001fc600048070ff */
[----:B------:R0:W-:Y:S01]  /*7fd10*/  STL [R1+0x4850], R25 ;  /* 0x0048501901007387 */ /* 0x0001e20000100800 */
[----:B-1----:R-:W-:-:S03]  /*7fd20*/  F2FP.SATFINITE.E4M3.F32.PACK_AB_MERGE_C R26, R198, R199, RZ ;  /* 0x000000c7c61a723e */ /* 0x002fc600048070ff */
        /* <DEDUP_REMOVED lines=20> */
[----:B------:R1:W-:Y:S04]  /*7fe70*/  STL [R1+0x4738], R26 ;  /* 0x0047381a01007387 */ /* 0x0003e80000100800 */
[----:B------:R2:W-:Y:S01]  /*7fe80*/  STL [R1+0x472c], R25 ;  /* 0x00472c1901007387 */ /* 0x0005e20000100800 */
[----:B0-----:R-:W-:-:S05]  /*7fe90*/  F2FP.SATFINITE.E4M3.F32.PACK_AB_MERGE_C R24, R176, R177, RZ ;  /* 0x000000b1b018723e */ /* 0x001fca00048070ff */
[----:B------:R0:W-:Y:S01]  /*7fea0*/  STL [R1+0x4730], R24 ;  /* 0x0047301801007387 */ /* 0x0001e20000100800 */
[----:B-1----:R-:W-:-:S05]  /*7feb0*/  F2FP.SATFINITE.E4M3.F32.PACK_AB_MERGE_C R26, R174, R175, RZ ;  /* 0x000000afae1a723e */ /* 0x002fca00048070ff */
[----:B------:R1:W-:Y:S01]  /*7fec0*/  STL [R1+0x4724], R26 ;  /* 0x0047241a01007387 */ /* 0x0003e20000100800 */
[----:B--2---:R-:W-:-:S05]  /*7fed0*/  F2FP.SATFINITE.E4M3.F32.PACK_AB_MERGE_C R25, R172, R173, RZ ;  /* 0x000000adac19723e */ /* 0x004fca00048070ff */
[----:B------:R2:W-:Y:S01]  /*7fee0*/  STL [R1+0x4728], R25 ;  /* 0x0047281901007387 */ /* 0x0005e20000100800 */
[----:B0-----:R-:W-:-:S05]  /*7fef0*/  F2FP.SATFINITE.E4M3.F32.PACK_AB_MERGE_C R24, R170, R171, RZ ;  /* 0x000000abaa18723e */ /* 0x001fca00048070ff */
[----:B------:R-:W-:Y:S01]  /*7ff00*/  STL [R1+0x471c], R24 ;  /* 0x00471c1801007387 */ /* 0x000fe20000100800 */
[----:B-1----:R-:W-:-:S05]  /*7ff10*/  F2FP.SATFINITE.E4M3.F32.PACK_AB_MERGE_C R26, R160, R168, RZ ;  /* 0x000000a8a01a723e */ /* 0x002fca00048070ff */
[----:B------:R0:W-:Y:S01]  /*7ff20*/  STL [R1+0x4720], R26 ;  /* 0x0047201a01007387 */ /* 0x0001e20000100800 */
[----:B--2---:R-:W-:-:S03]  /*7ff30*/  F2FP.SATFINITE.E4M3.F32.PACK_AB_MERGE_C R25, R158, R159, RZ ;  /* 0x0000009f9e19723e */ /* 0x004fc600048070ff */
[----:B0-----:R-:W2:Y:S01]  /*7ff40*/  LDL.LU R26, [R1+0xf70] ;  /* 0x000f7000011a7983 */ /* 0x001ea20000300800 */
[----:B------:R-:W-:-:S03]  /*7ff50*/  F2FP.SATFINITE.E4M3.F32.PACK_AB_MERGE_C R24, R155, R157, RZ ;  /* 0x0000009d9b18723e */ /* 0x000fc600048070ff */
[----:B------:R0:W-:Y:S04]  /*7ff60*/  STL [R1+0x4714], R25 ;  /* 0x0047141901007387 */ /* 0x0001e80000100800 */
[----:B------:R-:W2:Y:S04]  /*7ff70*/  LDL.LU R27, [R1+0xf74] ;  /* 0x000f7400011b7983 */ /* 0x000ea80000300800 */
[----:B------:R1:W-:Y:S04]  /*7ff80*/  STL [R1+0x4718], R24 ;  /* 0x0047181801007387 */ /* 0x0003e80000100800 */
[----:B------:R-:W0:Y:S04]  /*7ff90*/  LDL.LU R28, [R1+0xf78] ;  /* 0x000f7800011c7983 */ /* 0x000e280000300800 */
[----:B------:R-:W0:Y:S04]  /*7ffa0*/  LDL.LU R29, [R1+0xf7c] ;  /* 0x000f7c00011d7983 */ /* 0x000e280000300800 */
[----:B------:R-:W1:Y:S04]  /*7ffb0*/  LDL.LU R30, [R1+0xf80] ;  /* 0x000f8000011e7983 */ /* 0x000e680000300800 */
[----:B------:R-:W1:Y:S04]  /*7ffc0*/  LDL.LU R252, [R1+0xf84] ;  /* 0x000f840001fc7983 */ /* 0x000e680000300800 */
        /* <DEDUP_REMOVED lines=50> */
[----:B------:R-:W4:Y:S04]  /*802f0*/  LDL R173, [R1+0xc50] ;  /* 0x000c500001ad7983 */ /* 0x000f280000100800 */
[----:B------:R-:W4:Y:S04]  /*80300*/  LDL.LU R172, [R1+0xc54] ;  /* 0x000c540001ac7983 */ /* 0x000f280000300800 */
[----:B------:R-:W4:Y:S04]  /*80310*/  LDL.LU R171, [R1+0xc58] ;  /* 0x000c580001ab7983 */ /* 0x000f280000300800 */
[----:B------:R-:W4:Y:S04]  /*80320*/  LDL.LU R170, [R1+0xc5c] ;  /* 0x000c5c0001aa7983 */ /* 0x000f280000300800 */
[----:B------:R-:W4:Y:S04]  /*80330*/  LDL.LU R168, [R1+0xc60] ;  /* 0x000c600001a87983 */ /* 0x000f280000300800 */
[----:B------:R-:W4:Y:S01]  /*80340*/  LDL.LU R157, [R1+0xc64] ;  /* 0x000c6400019d7983 */ /* 0x000f220000300800 */
[----:B--2---:R-:W-:-:S05]  /*80350*/  F2FP.SATFINITE.E4M3.F32.PACK_AB_MERGE_C R26, R27, R26, RZ ;  /* 0x0000001a1b1a723e */ /* 0x004fca00048070ff */
[----:B------:R3:W-:Y:S01]  /*80360*/  STL [R1+0x470c], R26 ;  /* 0x00470c1a01007387 */ /* 0x0007e20000100800 */
[----:B0-----:R-:W-:-:S05]  /*80370*/  F2FP.SATFINITE.E4M3.F32.PACK_AB_MERGE_C R25, R29, R28, RZ ;  /* 0x0000001c1d19723e */ /* 0x001fca00048070ff */
[----:B------:R4:W-:Y:S01]  /*80380*/  STL [R1+0x4710], R25 ;  /* 0x0047101901007387 */ /* 0x0009e20000100800 */
[----:B-1----:R-:W-:-:S05]  /*80390*/  F2FP.SATFINITE.E4M3.F32.PACK_AB_MERGE_C R24, R252, R30, RZ ;  /* 0x0000001efc18723e */ /* 0x002fca00048070ff */
[----:B------:R0:W-:Y:S01]  /*803a0*/  STL [R1+0x4704], R24 ;  /* 0x0047041801007387 */ /* 0x0001e20000100800 */
[----:B---3--:R-:W-:-:S05]  /*803b0*/  F2FP.SATFINITE.E4M3.F32.PACK_AB_MERGE_C R26, R250, R251, RZ ;  /* 0x000000fbfa1a723e */ /* 0x008fca00048070ff */
[----:B------:R1:W-:Y:S01]  /*803c0*/  STL [R1+0x4708], R26 ;  /* 0x0047081a01007387 */ /* 0x0003e20000100800 */
[----:B----4-:R-:W-:-:S05]  /*803d0*/  F2FP.SATFINITE.E4M3.F32.PACK_AB_MERGE_C R25, R222, R249, RZ ;  /* 0x000000f9de19723e */ /* 0x010fca00048070ff */
        /* <DEDUP_REMOVED lines=41> */
[----:B--2---:R-:W-:-:S03]  /*80670*/  F2FP.SATFINITE.E4M3.F32.PACK_AB_MERGE_C R25, R170, R171, RZ ;  /* 0x000000abaa19723e */ /* 0x004fc600048070ff */
[----:B------:R-:W2:Y:S04]  /*80680*/  LDL.LU R30, [R1+0xc68] ;  /* 0x000c6800011e7983 */ /* 0x000ea80000300800 */
[----:B------:R-:W-:Y:S01]  /*80690*/  STL [R1+0xe10], R25 ;  /* 0x000e101901007387 */ /* 0x000fe20000100800 */
[----:B0-----:R-:W-:-:S03]  /*806a0*/  F2FP.SATFINITE.E4M3.F32.PACK_AB_MERGE_C R24, R157, R168, RZ ;  /* 0x000000a89d18723e */ /* 0x001fc600048070ff */
[----:B------:R-:W2:Y:S04]  /*806b0*/  LDL.LU R29, [R1+0xc6c] ;  /* 0x000c6c00011d7983 */ /* 0x000ea80000300800 */
[----:B------:R0:W-:Y:S04]  /*806c0*/  STL [R1+0xe1c], R24 ;  /* 0x000e1c1801007387 */ /* 0x0001e80000100800 */
[----:B------:R-:W3:Y:S04]  /*806d0*/  LDL.LU R28, [R1+0xc70] ;  /* 0x000c7000011c7983 */ /* 0x000ee80000300800 */
[----:B------:R-:W3:Y:S04]  /*806e0*/  LDL.LU R27, [R1+0xc74] ;  /* 0x000c7400011b7983 */ /* 0x000ee80000300800 */
[----:B-1----:R-:W4:Y:S04]  /*806f0*/  LDL.LU R26, [R1+0xc78] ;  /* 0x000c7800011a7983 */ /* 0x002f280000300800 */
[----:B------:R-:W4:Y:S04]  /*80700*/  LDL.LU R153, [R1+0xc7c] ;  /* 0x000c7c0001997983 */ /* 0x000f280000300800 */
[----:B------:R-:W4:Y:S04]  /*80710*/  LDL.LU R154, [R1+0xc80] ;  /* 0x000c8000019a7983 */ /* 0x000f280000300800 */
[----:B0-----:R-:W4:Y:S04]  /*80720*/  LDL.LU R24, [R1+0xc84] ;  /* 0x000c840001187983 */ /* 0x001f280000300800 */
        /* <DEDUP_REMOVED lines=28> */
[----:B------:R-:W-:-:S03]  /*808f0*/  F2FP.SATFINITE.E4M3.F32.PACK_AB_MERGE_C R160, R160, R189, RZ ;  /* 0x000000bda0a0723e */ /* 0x000fc600048070ff */
[----:B------:R-:W4:Y:S01]  /*80900*/  LDL.LU R193, [R1+0xcf8] ;  /* 0x000cf80001c17983 */ /* 0x000f220000300800 */
[----:B------:R-:W-:-:S03]  /*80910*/  F2FP.SATFINITE.E4M3.F32.PACK_AB_MERGE_C R155, R155, R188, RZ ;  /* 0x000000bc9b9b723e */ /* 0x000fc600048070ff */
[----:B------:R-:W4:Y:S01]  /*80920*/  LDL.LU R192, [R1+0xcfc] ;  /* 0x000cfc0001c07983 */ /* 0x000f220000300800 */
[----:B------:R-:W-:-:S03]  /*80930*/  F2FP.SATFINITE.E4M3.F32.PACK_AB_MERGE_C R159, R159, R187, RZ ;  /* 0x000000bb9f9f723e */ /* 0x000fc600048070ff */
[----:B------:R-:W4:Y:S01]  /*80940*/  LDL.LU R191, [R1+0xd00] ;  /* 0x000d000001bf7983 */ /* 0x000f220000300800 */
[----:B------:R-:W-:-:S03]  /*80950*/  F2FP.SATFINITE.E4M3.F32.PACK_AB_MERGE_C R158, R158, R186, RZ ;  /* 0x000000ba9e9e723e */ /* 0x000fc600048070ff */
        /* <DEDUP_REMOVED lines=25> */
[----:B------:R0:W-:Y:S01]  /*80af0*/  STL [R1+0xe18], R29 ;  /* 0x000e181d01007387 */ /* 0x0001e20000100800 */
[----:B---3--:R-:W-:-:S03]  /*80b00*/  F2FP.SATFINITE.E4M3.F32.PACK_AB_MERGE_C R27, R27, R28, RZ ;  /* 0x0000001c1b1b723e */ /* 0x008fc600048070ff */
[----:B0-----:R-:W3:Y:S01]  /*80b10*/  LDL.LU R29, [R1+0x51dc] ;  /* 0x0051dc00011d7983 */ /* 0x001ee20000300800 */
[----:B----4-:R-:W-:-:S03]  /*80b20*/  F2FP.SATFINITE.E4M3.F32.PACK_AB_MERGE_C R153, R153, R26, RZ ;  /* 0x0000001a9999723e */ /* 0x010fc600048070ff */
[----:B------:R-:W3:Y:S04]  /*80b30*/  LDL.LU R28, [R1+0x51d8] ;  /* 0x0051d800011c7983 */ /* 0x000ee80000300800 */
[----:B------:R0:W-:Y:S04]  /*80b40*/  STL [R1+0xe24], R27 ;  /* 0x000e241b01007387 */ /* 0x0001e80000100800 */
[----:B0-----:R-:W4:Y:S04]  /*80b50*/  LDL.LU R27, [R1+0x51d4] ;  /* 0x0051d400011b7983 */ /* 0x001f280000300800 */
[----:B------:R-:W4:Y:S01]  /*80b60*/  LDL.LU R26, [R1+0x51d0] ;  /* 0x0051d000011a7983 */ /* 0x000f220000300800 */
[----:B------:R-:W-:-:S03]  /*80b70*/  F2FP.SATFINITE.E4M3.F32.PACK_AB_MERGE_C R25, R252, R25, RZ ;  /* 0x00000019fc19723e */ /* 0x000fc600048070ff */
[----:B------:R0:W-:Y:S02]  /*80b80*/  STL [R1+0xe20], R153 ;  /* 0x000e209901007387 */ /* 0x0001e40000100800 */
[----:B0-----:R-:W-:Y:S02]  /*80b90*/  F2FP.SATFINITE.E4M3.F32.PACK_AB_MERGE_C R153, R24, R154, RZ ;  /* 0x0000009a1899723e */ /* 0x001fe400048070ff */
        /* <DEDUP_REMOVED lines=24> */
[----:B------:R-:W-:-:S05]  /*80d20*/  F2FP.SATFINITE.E4M3.F32.PACK_AB_MERGE_C R25, R196, R197, RZ ;  /* 0x000000c5c419723e */ /* 0x000fca00048070ff */
        /* <DEDUP_REMOVED lines=22> */
[----:B------:R-:W-:Y:S01]  /*80e90*/  STL [R1+0x4dfc], R153 ;  /* 0x004dfc9901007387 */ /* 0x000fe20000100800 */
[----:B------:R-:W-:-:S05]  /*80ea0*/  F2FP.SATFINITE.E4M3.F32.PACK_AB_MERGE_C R25, R172, R173, RZ ;  /* 0x000000adac19723e */ /* 0x000fca00048070ff */
[----:B------:R1:W-:Y:S01]  /*80eb0*/  STL [R1+0x4e10], R25 ;  /* 0x004e101901007387 */ /* 0x0003e20000100800 */
[----:B0-----:R-:W-:-:S03]  /*80ec0*/  F2FP.SATFINITE.E4M3.F32.PACK_AB_MERGE_C R24, R170, R171, RZ ;  /* 0x000000abaa18723e */ /* 0x001fc600048070ff */
[----:B-1----:R-:W2:Y:S01]  /*80ed0*/  LDL.LU R25, [R1+0xd60] ;  /* 0x000d600001197983 */ /* 0x002ea20000300800 */
[----:B------:R-:W-:-:S03]  /*80ee0*/  F2FP.SATFINITE.E4M3.F32.PACK_AB_MERGE_C R153, R157, R168, RZ ;  /* 0x000000a89d99723e */ /* 0x000fc600048070ff */
[----:B------:R0:W-:Y:S04]  /*80ef0*/  STL [R1+0x4dd4], R24 ;  /* 0x004dd41801007387 */ /* 0x0001e80000100800 */
[----:B0-----:R-:W2:Y:S04]  /*80f00*/  LDL.LU R24, [R1+0xd64] ;  /* 0x000d640001187983 */ /* 0x001ea80000300800 */
[----:B------:R0:W-:Y:S04]  /*80f10*/  STL [R1+0x4dc8], R153 ;  /* 0x004dc89901007387 */ /* 0x0001e80000100800 */
[----:B0-----:R-:W3:Y:S04]  /*80f20*/  LDL.LU R153, [R1+0xd68] ;  /* 0x000d680001997983 */ /* 0x001ee80000300800 */
        /* <DEDUP_REMOVED lines=45> */
[----:B------:R-:W4:Y:S04]  /*81200*/  LDL.LU R179, [R1] ;  /* 0x0000000001b37983 */ /* 0x000f280000300800 */
        /* <DEDUP_REMOVED lines=10> */
[----:B------:R0:W-:Y:S04]  /*812b0*/  STL [R1+0x4da4], R24 ;  /* 0x004da41801007387 */ /* 0x0001e80000100800 */
[----:B0-----:R-:W2:Y:S01]  /*812c0*/  LDL.LU R24, [R1+0x51c8] ;  /* 0x0051c80001187983 */ /* 0x001ea20000300800 */
[----:B---3--:R-:W-:Y:S02]  /*812d0*/  F2FP.SATFINITE.E4M3.F32.PACK_AB_MERGE_C R154, R154, R153, RZ ;  /* 0x000000999a9a723e */ /* 0x008fe400048070ff */
[----:B----4-:R-:W-:-:S03]  /*812e0*/  F2FP.SATFINITE.E4M3.F32.PACK_AB_MERGE_C R153, R251, R252, RZ ;  /* 0x000000fcfb99723e */ /* 0x010fc600048070ff */
[----:B------:R0:W-:Y:S04]  /*812f0*/  STL [R1+0x4db8], R154 ;  /* 0x004db89a01007387 */ /* 0x0001e80000100800 */
[----:B------:R1:W-:Y:S01]  /*81300*/  STL [R1+0x4d68], R153 ;  /* 0x004d689901007387 */ /* 0x0003e20000100800 */
[----:B------:R-:W-:Y:S02]  /*81310*/  F2FP.SATFINITE.E4M3.F32.PACK_AB_MERGE_C R249, R249, R250, RZ ;  /* 0x000000faf9f9723e */ /* 0x000fe400048070ff */
[----:B0-----:R-:W-:-:S03]  /*81320*/  F2FP.SATFINITE.E4M3.F32.PACK_AB_MERGE_C R154, R215, R222, RZ ;  /* 0x000000ded79a723e */ /* 0x001fc600048070ff */
[----:B------:R-:W-:Y:S01]  /*81330*/  STL [R1+0x4d74], R249 ;  /* 0x004d74f901007387 */ /* 0x000fe20000100800 */
[----:B-1----:R-:W-:-:S03]  /*81340*/  F2FP.SATFINITE.E4M3.F32.PACK_AB_MERGE_C R153, R213, R214, RZ ;  /* 0x000000d6d599723e */ /* 0x002fc600048070ff */
[----:B------:R0:W-:Y:S04]  /*81350*/  STL [R1+0x4d20], R154 ;  /* 0x004d209a01007387 */ /* 0x0001e80000100800 */
[----:B------:R1:W-:Y:S01]  /*81360*/  STL [R1+0x4d24], R153 ;  /* 0x004d249901007387 */ /* 0x0003e20000100800 */
[----:B------:R-:W-:Y:S02]  /*81370*/  F2FP.SATFINITE.E4M3.F32.PACK_AB_MERGE_C R211, R211, R212, RZ ;  /* 0x000000d4d3d3723e */ /* 0x000fe400048070ff */
[----:B0-----:R-:W-:-:S03]  /*81380*/  F2FP.SATFINITE.E4M3.F32.PACK_AB_MERGE_C R154, R209, R210, RZ ;  /* 0x000000d2d19a723e */ /* 0x001fc600048070ff */
[----:B------:R-:W-:Y:S01]  /*81390*/  STL [R1+0x4cd0], R211 ;  /* 0x004cd0d301007387 */ /* 0x000fe20000100800 */
[----:B-1----:R-:W-:-:S03]  /*813a0*/  F2FP.SATFINITE.E4M3.F32.PACK_AB_MERGE_C R153, R207, R208, RZ ;  /* 0x000000d0cf99723e */ /* 0x002fc600048070ff */
[----:B------:R-:W-:Y:S01]  /*813b0*/  STL [R1+0x4ce0], R154 ;  /* 0x004ce09a01007387 */ /* 0x000fe20000100800 */
[----:B------:R-:W-:-:S03]  /*813c0*/  F2FP.SATFINITE.E4M3.F32.PACK_AB_MERGE_C R205, R205, R206, RZ ;  /* 0x000000cecdcd723e */ /* 0x000fc600048070ff */
[----:B------:R0:W-:Y:S04]  /*813d0*/  STL [R1+0x4c64], R153 ;  /* 0x004c649901007387 */ /* 0x0001e80000100800 */
[----:B------:R-:W-:Y:S01]  /*813e0*/  STL [R1+0x4c7c], R205 ;  /* 0x004c7ccd01007387 */ /* 0x000fe20000100800 */
[----:B0-----:R-:W-:-:S03]  /*813f0*/  F2FP.SATFINITE.E4M3.F32.PACK_AB_MERGE_C R153, R171, R202, RZ ;  /* 0x000000caab99723e */ /* 0x001fc600048070ff */
[----:B------:R-:W3:Y:S01]  /*81400*/  LDL.LU R171, [R1+0x4660] ;  /* 0x0046600001ab7983 */ /* 0x000ee20000300800 */
[----:B------:R-:W-:-:S05]  /*81410*/  F2FP.SATFINITE.E4M3.F32.PACK_AB_MERGE_C R154, R203, R204, RZ ;  /* 0x000000cccb9a723e */ /* 0x000fca00048070ff */
[----:B------:R0:W-:Y:S04]  /*81420*/  STL [R1+0x4bec], R154 ;  /* 0x004bec9a01007387 */ /* 0x0001e80000100800 */
[----:B------:R1:W-:Y:S01]  /*81430*/  STL [R1+0x4c20], R153 ;  /* 0x004c209901007387 */ /* 0x0003e20000100800 */
[----:B0-----:R-:W-:Y:S02]  /*81440*/  F2FP.SATFINITE.E4M3.F32.PACK_AB_MERGE_C R154, R200, R201, RZ ;  /* 0x000000c9c89a723e */ /* 0x001fe400048070ff */
[----:B-1----:R-:W-:Y:S02]  /*81450*/  F2FP.SATFINITE.E4M3.F32.PACK_AB_MERGE_C R153, R198, R199, RZ ;  /* 0x000000c7c699723e */ /* 0x002fe400048070ff */
[----:B------:R-:W-:Y:S01]  /*81460*/  F2FP.SATFINITE.E4M3.F32.PACK_AB_MERGE_C R196, R196, R197, RZ ;  /* 0x000000c5c4c4723e */ /* 0x000fe200048070ff */
[----:B------:R-:W-:Y:S04]  /*81470*/  STL [R1+0x4b9c], R154 ;  /* 0x004b9c9a01007387 */ /* 0x000fe80000100800 */
[----:B------:R-:W-:Y:S04]  /*81480*/  STL [R1+0x4bbc], R153 ;  /* 0x004bbc9901007387 */ /* 0x000fe80000100800 */
[----:B------:R-:W-:Y:S01]  /*81490*/  STL [R1+0x4b68], R196 ;  /* 0x004b68c401007387 */ /* 0x000fe20000100800 */
[----:B------:R-:W-:-:S02]  /*814a0*/  F2FP.SATFINITE.E4M3.F32.PACK_AB_MERGE_C R189, R189, R190, RZ ;  /* 0x000000bebdbd723e */ /* 0x000fc400048070ff */
[----:B------:R-:W-:-:S03]  /*814b0*/  F2FP.SATFINITE.E4M3.F32.PACK_AB_MERGE_C R187, R187, R188, RZ ;  /* 0x000000bcbbbb723e */ /* 0x000fc600048070ff */
[----:B------:R-:W-:Y:S01]  /*814c0*/  STL [R1+0x80c], R189 ;  /* 0x00080cbd01007387 */ /* 0x000fe20000100800 */
[----:B------:R-:W-:-:S03]  /*814d0*/  F2FP.SATFINITE.E4M3.F32.PACK_AB_MERGE_C R185, R185, R186, RZ ;  /* 0x000000bab9b9723e */ /* 0x000fc600048070ff */
[----:B------:R-:W-:Y:S04]  /*814e0*/  STL [R1+0x810], R187 ;  /* 0x000810bb01007387 */ /* 0x000fe80000100800 */
[----:B------:R-:W-:Y:S01]  /*814f0*/  STL [R1+0x804], R185 ;  /* 0x000804b901007387 */ /* 0x000fe20000100800 */
[----:B------:R-:W-:-:S03]  /*81500*/  F2FP.SATFINITE.E4M3.F32.PACK_AB_MERGE_C R182, R170, R182, RZ ;  /* 0x000000b6aab6723e */ /* 0x000fc600048070ff */
[----:B------:R-:W4:Y:S01]  /*81510*/  LDL.LU R170, [R1+0x4648] ;  /* 0x0046480001aa7983 */ /* 0x000f220000300800 */
[----:B------:R-:W-:Y:S02]  /*81520*/  F2FP.SATFINITE.E4M3.F32.PACK_AB_MERGE_C R183, R183, R184, RZ ;  /* 0x000000b8b7b7723e */ /* 0x000fe400048070ff */
[----:B------:R-:W-:-:S03]  /*81530*/  F2FP.SATFINITE.E4M3.F32.PACK_AB_MERGE_C R180, R180, R181, RZ ;  /* 0x000000b5b4b4723e */ /* 0x000fc600048070ff */
[----:B------:R-:W-:Y:S04]  /*81540*/  STL [R1+0x800], R183 ;  /* 0x000800b701007387 */ /* 0x000fe80000100800 */
[----:B------:R-:W-:Y:S01]  /*81550*/  STL [R1+0x808], R182 ;  /* 0x000808b601007387 */ /* 0x000fe20000100800 */
[----:B------:R-:W-:-:S03]  /*81560*/  F2FP.SATFINITE.E4M3.F32.PACK_AB_MERGE_C R178, R178, R179, RZ ;  /* 0x000000b3b2b2723e */ /* 0x000fc600048070ff */
[----:B------:R-:W-:Y:S01]  /*81570*/  STL [R1+0x41c], R180 ;  /* 0x00041cb401007387 */ /* 0x000fe20000100800 */
[----:B------:R-:W-:-:S03]  /*81580*/  F2FP.SATFINITE.E4M3.F32.PACK_AB_MERGE_C R176, R176, R177, RZ ;  /* 0x000000b1b0b0723e */ /* 0x000fc600048070ff */
[----:B------:R-:W-:Y:S01]  /*81590*/  STL [R1+0x410], R178 ;  /* 0x000410b201007387 */ /* 0x000fe20000100800 */
[----:B------:R-:W-:-:S03]  /*815a0*/  F2FP.SATFINITE.E4M3.F32.PACK_AB_MERGE_C R174, R174, R175, RZ ;  /* 0x000000afaeae723e */ /* 0x000fc600048070ff */
[----:B------:R-:W-:Y:S01]  /*815b0*/  STL [R1+0x400], R176 ;  /* 0x000400b001007387 */ /* 0x000fe20000100800 */
[----:B------:R-:W-:-:S03]  /*815c0*/  F2FP.SATFINITE.E4M3.F32.PACK_AB_MERGE_C R172, R172, R173, RZ ;  /* 0x000000adacac723e */ /* 0x000fc600048070ff */
[----:B------:R-:W-:Y:S01]  /*815d0*/  STL [R1+0x418], R174 ;  /* 0x000418ae01007387 */ /* 0x000fe20000100800 */
[----:B------:R-:W-:-:S03]  /*815e0*/  LOP3.LUT R168, R168, 0xffff, RZ, 0xc0, !PT ;  /* 0x0000ffffa8a87812 */ /* 0x000fc600078ec0ff */
[----:B------:R0:W-:Y:S04]  /*815f0*/  STL [R1+0x414], R172 ;  /* 0x000414ac01007387 */ /* 0x0001e80000100800 */
[----:B------:R1:W-:Y:S01]  /*81600*/  STL [R1+0xc54], R168 ;  /* 0x000c54a801007387 */ /* 0x0003e20000100800 */
[----:B0-----:R-:W-:-:S05]  /*81610*/  LOP3.LUT R172, R155, 0xffff, RZ, 0xc0, !PT ;  /* 0x0000ffff9bac7812 */ /* 0x001fca00078ec0ff */
[----:B------:R0:W-:Y:S04]  /*81620*/  STL [R1+0xc58], R172 ;  /* 0x000c58ac01007387 */ /* 0x0001e80000100800 */
[----:B------:R-:W2:Y:S01]  /*81630*/  LDL.LU R173, [R1+0x4638] ;  /* 0x0046380001ad7983 */ /* 0x000ea20000300800 */
[----:B------:R-:W-:Y:S02]  /*81640*/  LOP3.LUT R222, R163, 0xffff, RZ, 0xc0, !PT ;  /* 0x0000ffffa3de7812 */ /* 0x000fe400078ec0ff */
[----:B------:R-:W-:-:S04]  /*81650*/  SHF.R.U32.HI R163, RZ, 0x8, R172 ;  /* 0x00000008ffa37819 */ /* 0x000fc800000116ac */
[----:B------:R-:W-:-:S04]  /*81660*/  LOP3.LUT R163, R163, 0xffff, RZ, 0xc0, !PT ;  /* 0x0000ffffa3a37812 */ /* 0x000fc800078ec0ff */
[----:B------:R-:W-:Y:S02]  /*81670*/  PRMT R156, R163, 0x3340, R156 ;  /* 0x00003340a39c7816 */ /* 0x000fe4000000009c */
[----:B------:R-:W-:Y:S02]  /*81680*/  LOP3.LUT R163, R160, 0xffff, RZ, 0xc0, !PT ;  /* 0x0000ffffa0a37812 */ /* 0x000fe400078ec0ff */
[----:B------:R-:W-:Y:S02]  /*81690*/  SHF.R.U32.HI R155, RZ, 0x8, R168 ;  /* 0x00000008ff9b7819 */ /* 0x000fe400000116a8 */
[----:B-1----:R-:W-:Y:S02]  /*816a0*/  SHF.R.U32.HI R168, RZ, 0x8, R222 ;  /* 0x00000008ffa87819 */ /* 0x002fe400000116de */
[----:B------:R-:W-:Y:S02]  /*816b0*/  LOP3.LUT R155, R155, 0xffff, RZ, 0xc0, !PT ;  /* 0x0000ffff9b9b7812 */ /* 0x000fe400078ec0ff */
[----:B------:R-:W-:-:S04]  /*816c0*/  LOP3.LUT R168, R168, 0xffff, RZ, 0xc0, !PT ;  /* 0x0000ffffa8a87812 */ /* 0x000fc800078ec0ff */
[----:B------:R-:W-:Y:S02]  /*816d0*/  PRMT R168, R155, 0x3340, R168 ;  /* 0x000033409ba87816 */ /* 0x000fe400000000a8 */
[----:B------:R-:W-:Y:S02]  /*816e0*/  SHF.R.U32.HI R160, RZ, 0x8, R165 ;  /* 0x00000008ffa07819 */ /* 0x000fe400000116a5 */
[----:B------:R-:W-:Y:S02]  /*816f0*/  LOP3.LUT R162, R162, 0xffff, RZ, 0xc0, !PT ;  /* 0x0000ffffa2a27812 */ /* 0x000fe400078ec0ff */
[----:B---3--:R-:W-:-:S05]  /*81700*/  LOP3.LUT R171, R171, 0xffff, RZ, 0xc0, !PT ;  /* 0x0000ffffabab7812 */ /* 0x008fca00078ec0ff */
[----:B------:R1:W-:Y:S04]  /*81710*/  STL [R1+0xc30], R171 ;  /* 0x000c30ab01007387 */ /* 0x0003e80000100800 */
[----:B------:R4:W-:Y:S04]  /*81720*/  STL [R1+0xc24], R165 ;  /* 0x000c24a501007387 */ /* 0x0009e80000100800 */
[----:B------:R3:W-:Y:S04]  /*81730*/  STL [R1+0xc18], R163 ;  /* 0x000c18a301007387 */ /* 0x0007e80000100800 */
[----:B0-----:R-:W2:Y:S01]  /*81740*/  LDL.LU R172, [R1+0x4670] ;  /* 0x0046700001ac7983 */ /* 0x001ea20000300800 */
[----:B------:R-:W-:-:S03]  /*81750*/  SHF.R.U32.HI R155, RZ, 0x8, R171 ;  /* 0x00000008ff9b7819 */ /* 0x000fc600000116ab */
[----:B-1----:R-:W2:Y:S01]  /*81760*/  LDL.LU R171, [R1+0x4674] ;  /* 0x0046740001ab7983 */ /* 0x002ea20000300800 */
[----:B----4-:R-:W-:-:S05]  /*81770*/  LOP3.LUT R165, R170, 0xffff, RZ, 0xc0, !PT ;  /* 0x0000ffffaaa57812 */ /* 0x010fca00078ec0ff */
[----:B------:R-:W-:Y:S04]  /*81780*/  STL [R1+0xc2c], R165 ;  /* 0x000c2ca501007387 */ /* 0x000fe80000100800 */
[----:B------:R0:W-:Y:S04]  /*81790*/  STL [R1+0xc1c], R162 ;  /* 0x000c1ca201007387 */ /* 0x0001e80000100800 */
[----:B------:R-:W4:Y:S01]  /*817a0*/  LDL.LU R170, [R1+0x464c] ;  /* 0x00464c0001aa7983 */ /* 0x000f220000300800 */
[----:B---3--:R-:W-:Y:S02]  /*817b0*/  SHF.R.U32.HI R163, RZ, 0x8, R163 ;  /* 0x00000008ffa37819 */ /* 0x008fe400000116a3 */
[----:B------:R-:W-:-:S02]  /*817c0*/  LOP3.LUT R155, R155, 0xffff, RZ, 0xc0, !PT ;  /* 0x0000ffff9b9b7812 */ /* 0x000fc400078ec0ff */
[----:B------:R-:W-:Y:S02]  /*817d0*/  LOP3.LUT R160, R160, 0xffff, RZ, 0xc0, !PT ;  /* 0x0000ffffa0a07812 */ /* 0x000fe400078ec0ff */
[----:B------:R-:W-:Y:S02]  /*817e0*/  LOP3.LUT R163, R163, 0xffff, RZ, 0xc0, !PT ;  /* 0x0000ffffa3a37812 */ /* 0x000fe400078ec0ff */
[----:B------:R-:W-:Y:S02]  /*817f0*/  F2FP.SATFINITE.E4M3.F32.PACK_AB_MERGE_C R154, R194, R195, RZ ;  /* 0x000000c3c29a723e */ /* 0x000fe400048070ff */
[----:B------:R-:W-:Y:S02]  /*81800*/  PRMT R160, R155, 0x3340, R160 ;  /* 0x000033409ba07816 */ /* 0x000fe400000000a0 */
[----:B------:R-:W-:Y:S02]  /*81810*/  PRMT R155, R163, 0x3340, R0 ;  /* 0x00003340a39b7816 */ /* 0x000fe40000000000 */
[----:B------:R-:W-:-:S02]  /*81820*/  LOP3.LUT R163, R154, 0xffff, RZ, 0xc0, !PT ;  /* 0x0000ffff9aa37812 */ /* 0x000fc400078ec0ff */
[----:B------:R-:W-:Y:S02]  /*81830*/  SHF.R.U32.HI R154, RZ, 0x8, R165 ;  /* 0x00000008ff9a7819 */ /* 0x000fe400000116a5 */
[----:B0-----:R-:W-:Y:S01]  /*81840*/  SHF.R.U32.HI R162, RZ, 0x8, R162 ;  /* 0x00000008ffa27819 */ /* 0x001fe200000116a2 */
[----:B------:R0:W-:Y:S01]  /*81850*/  STL [R1+0xc14], R163 ;  /* 0x000c14a301007387 */ /* 0x0001e20000100800 */
[----:B------:R-:W-:Y:S02]  /*81860*/  F2FP.SATFINITE.E4M3.F32.PACK_AB_MERGE_C R153, R192, R193, RZ ;  /* 0x000000c1c099723e */ /* 0x000fe400048070ff */
[----:B------:R-:W-:Y:S02]  /*81870*/  LOP3.LUT R154, R154, 0xffff, RZ, 0xc0, !PT ;  /* 0x0000ffff9a9a7812 */ /* 0x000fe400078ec0ff */
[----:B------:R-:W-:Y:S02]  /*81880*/  LOP3.LUT R162, R162, 0xffff, RZ, 0xc0, !PT ;  /* 0x0000ffffa2a27812 */ /* 0x000fe400078ec0ff */
[----:B0-----:R-:W-:-:S02]  /*81890*/  SHF.R.U32.HI R163, RZ, 0x8, R163 ;  /* 0x00000008ffa37819 */ /* 0x001fc400000116a3 */
[----:B------:R-:W-:Y:S02]  /*818a0*/  LOP3.LUT R161, R161, 0xffff, RZ, 0xc0, !PT ;  /* 0x0000ffffa1a17812 */ /* 0x000fe400078ec0ff */
[----:B------:R-:W-:Y:S02]  /*818b0*/  LOP3.LUT R163, R163, 0xffff, RZ, 0xc0, !PT ;  /* 0x0000ffffa3a37812 */ /* 0x000fe400078ec0ff */
[----:B------:R-:W-:Y:S02]  /*818c0*/  LOP3.LUT R165, R153, 0xffff, RZ, 0xc0, !PT ;  /* 0x0000ffff99a57812 */ /* 0x000fe400078ec0ff */
[----:B------:R-:W-:Y:S02]  /*818d0*/  PRMT R162, R154, 0x3340, R162 ;  /* 0x000033409aa27816 */ /* 0x000fe400000000a2 */
[----:B------:R-:W-:Y:S02]  /*818e0*/  PRMT R154, R163, 0x3340, R0 ;  /* 0x00003340a39a7816 */ /* 0x000fe40000000000 */
[----:B------:R-:W-:-:S02]  /*818f0*/  SHF.R.U32.HI R163, RZ, 0x8, R161 ;  /* 0x00000008ffa37819 */ /* 0x000fc400000116a1 */
[----:B--2---:R-:W-:-:S04]  /*81900*/  LOP3.LUT R173, R173, 0xffff, RZ, 0xc0, !PT ;  /* 0x0000ffffadad7812 */ /* 0x004fc800078ec0ff */
[----:B------:R-:W-:Y:S01]  /*81910*/  SHF.R.U32.HI R153, RZ, 0x8, R173 ;  /* 0x00000008ff997819 */ /* 0x000fe200000116ad */
[----:B------:R-:W-:Y:S04]  /*81920*/  STL [R1+0x824], R173 ;  /* 0x000824ad01007387 */ /* 0x000fe80000100800 */
[----:B------:R0:W-:Y:S01]  /*81930*/  STL [R1+0x820], R161 ;  /* 0x000820a101007387 */ /* 0x0001e20000100800 */
[----:B------:R-:W-:Y:S02]  /*81940*/  LOP3.LUT R153, R153, 0xffff, RZ, 0xc0, !PT ;  /* 0x0000ffff99997812 */ /* 0x000fe400078ec0ff */
[----:B------:R-:W-:Y:S02]  /*81950*/  LOP3.LUT R163, R163, 0xffff, RZ, 0xc0, !PT ;  /* 0x0000ffffa3a37812 */ /* 0x000fe400078ec0ff */
[----:B0-----:R-:W-:-:S04]  /*81960*/  SHF.R.U32.HI R161, RZ, 0x8, R165 ;  /* 0x00000008ffa17819 */ /* 0x001fc800000116a5 */
[----:B------:R-:W-:Y:S02]  /*81970*/  LOP3.LUT R161, R161, 0xffff, RZ, 0xc0, !PT ;  /* 0x0000ffffa1a17812 */ /* 0x000fe400078ec0ff */
[----:B------:R-:W-:Y:S02]  /*81980*/  PRMT R163, R153, 0x3340, R163 ;  /* 0x0000334099a37816 */ /* 0x000fe400000000a3 */
[----:B------:R-:W-:Y:S01]  /*81990*/  PRMT R153, R161, 0x3340, R0 ;  /* 0x00003340a1997816 */ /* 0x000fe20000000000 */
[----:B------:R-:W-:Y:S01]  /*819a0*/  STL [R1+0xc10], R165 ;  /* 0x000c10a501007387 */ /* 0x000fe20000100800 */
[----:B------:R-:W-:Y:S02]  /*819b0*/  PRMT R162, R162, 0x5410, R154 ;  /* 0x00005410a2a27816 */ /* 0x000fe4000000009a */
[----:B------:R-:W-:Y:S02]  /*819c0*/  PRMT R163, R163, 0x5410, R153 ;  /* 0x00005410a3a37816 */ /* 0x000fe40000000099 */
[----:B------:R-:W-:-:S02]  /*819d0*/  LOP3.LUT R153, R159, 0xffff, RZ, 0xc0, !PT ;  /* 0x0000ffff9f997812 */ /* 0x000fc400078ec0ff */
[----:B------:R-:W-:-:S03]  /*819e0*/  LOP3.LUT R154, R167, 0xffff, RZ, 0xc0, !PT ;  /* 0x0000ffffa79a7812 */ /* 0x000fc600078ec0ff */
[----:B------:R0:W-:Y:S02]  /*819f0*/  STL [R1+0xc4c], R153 ;  /* 0x000c4c9901007387 */ /* 0x0001e40000100800 */
[----:B0-----:R-:W-:Y:S02]  /*81a00*/  PRMT R153, R153, 0x3340, R0 ;  /* 0x0000334099997816 */ /* 0x001fe40000000000 */
[----:B------:R-:W-:Y:S02]  /*81a10*/  F2FP.SATFINITE.E4M3.F32.PACK_AB_MERGE_C R157, R157, R191, RZ ;  /* 0x000000bf9d9d723e */ /* 0x000fe400048070ff */
[----:B------:R-:W-:Y:S02]  /*81a20*/  PRMT R161, R168, 0x5410, R156 ;  /* 0x00005410a8a17816 */ /* 0x000fe4000000009c */
[----:B------:R-:W-:Y:S01]  /*81a30*/  ISETP.LT.AND P2, PT, R9, UR12, !P2 ;  /* 0x0000000c09007c0c */ /* 0x000fe2000d741270 */
[----:B------:R-:W-:Y:S01]  /*81a40*/  ULDC.64 UR12, c[0x0][0x228] ;  /* 0x00008a00000c7ab9 */ /* 0x000fe20000000a00 */
[----:B------:R-:W-:-:S11]  /*81a50*/  LOP3.LUT R223, R223, 0xff7fffff, RZ, 0xc0, !PT ;  /* 0xff7fffffdfdf7812 */ /* 0x000fd600078ec0ff */
[----:B------:R-:W-:-:S04]  /*81a60*/  @P2 LOP3.LUT R223, R223, 0x800000, RZ, 0xfc, !PT ;  /* 0x00800000dfdf2812 */ /* 0x000fc800078efcff */
[----:B------:R-:W-:Y:S02]  /*81a70*/  LOP3.LUT R223, R223, 0xffbfffff, RZ, 0xc0, !PT ;  /* 0xffbfffffdfdf7812 */ /* 0x000fe400078ec0ff */
[----:B------:R-:W-:-:S05]  /*81a80*/  LOP3.LUT R165, R172, 0xffff, RZ, 0xc0, !PT ;  /* 0x0000ffffaca57812 */ /* 0x000fca00078ec0ff */
[----:B------:R-:W-:Y:S04]  /*81a90*/  STL [R1+0xc3c], R165 ;  /* 0x000c3ca501007387 */ /* 0x000fe80000100800 */
[----:B------:R0:W-:Y:S01]  /*81aa0*/  STL [R1+0xc20], R154 ;  /* 0x000c209a01007387 */ /* 0x0001e20000100800 */
[----:B------:R-:W-:Y:S02]  /*81ab0*/  LOP3.LUT R159, R171, 0xffff, RZ, 0xc0, !PT ;  /* 0x0000ffffab9f7812 */ /* 0x000fe400078ec0ff */
[----:B0-----:R-:W-:-:S04]  /*81ac0*/  PRMT R154, R165, 0x3340, R154 ;  /* 0x00003340a59a7816 */ /* 0x001fc8000000009a */
[----:B------:R-:W-:Y:S02]  /*81ad0*/  PRMT R154, R154, 0x5410, R153 ;  /* 0x000054109a9a7816 */ /* 0x000fe40000000099 */
[----:B------:R-:W-:-:S03]  /*81ae0*/  LOP3.LUT R153, R158, 0xffff, RZ, 0xc0, !PT ;  /* 0x0000ffff9e997812 */ /* 0x000fc600078ec0ff */
[----:B------:R0:W-:Y:S04]  /*81af0*/  STL [R1+0x81c], R154 ;  /* 0x00081c9a01007387 */ /* 0x0001e80000100800 */
[----:B------:R-:W-:Y:S01]  /*81b00*/  STL [R1+0xc40], R159 ;  /* 0x000c409f01007387 */ /* 0x000fe20000100800 */
[----:B0-----:R-:W-:-:S03]  /*81b10*/  LOP3.LUT R154, R166, 0xffff, RZ, 0xc0, !PT ;  /* 0x0000ffffa69a7812 */ /* 0x001fc600078ec0ff */
[----:B------:R0:W-:Y:S01]  /*81b20*/  STL [R1+0xc34], R153 ;  /* 0x000c349901007387 */ /* 0x0001e20000100800 */
[----:B------:R-:W-:-:S03]  /*81b30*/  LOP3.LUT R158, R157, 0xffff, RZ, 0xc0, !PT ;  /* 0x0000ffff9d9e7812 */ /* 0x000fc600078ec0ff */
[----:B------:R1:W-:Y:S01]  /*81b40*/  STL [R1+0xc28], R154 ;  /* 0x000c289a01007387 */ /* 0x0003e20000100800 */
[----:B------:R-:W-:Y:S02]  /*81b50*/  LOP3.LUT R157, R164, 0xffff, RZ, 0xc0, !PT ;  /* 0x0000ffffa49d7812 */ /* 0x000fe400078ec0ff */
[----:B0-----:R-:W-:Y:S02]  /*81b60*/  PRMT R153, R153, 0x3340, R0 ;  /* 0x0000334099997816 */ /* 0x001fe40000000000 */
[----:B-1----:R-:W-:-:S04]  /*81b70*/  PRMT R154, R159, 0x3340, R154 ;  /* 0x000033409f9a7816 */ /* 0x002fc8000000009a */
[----:B------:R-:W-:Y:S02]  /*81b80*/  PRMT R154, R154, 0x5410, R153 ;  /* 0x000054109a9a7816 */ /* 0x000fe40000000099 */
[----:B------:R-:W-:Y:S02]  /*81b90*/  PRMT R153, R158, 0x3340, R0 ;  /* 0x000033409e997816 */ /* 0x000fe40000000000 */
[----:B----4-:R-:W-:-:S05]  /*81ba0*/  LOP3.LUT R156, R170, 0xffff, RZ, 0xc0, !PT ;  /* 0x0000ffffaa9c7812 */ /* 0x010fca00078ec0ff */
[----:B------:R-:W-:Y:S04]  /*81bb0*/  STL [R1+0xc48], R156 ;  /* 0x000c489c01007387 */ /* 0x000fe80000100800 */
[----:B------:R-:W-:Y:S04]  /*81bc0*/  STL [R1+0xc44], R158 ;  /* 0x000c449e01007387 */ /* 0x000fe80000100800 */
[----:B------:R-:W-:Y:S04]  /*81bd0*/  STL [R1+0xc38], R157 ;  /* 0x000c389d01007387 */ /* 0x000fe80000100800 */
[----:B------:R0:W-:Y:S02]  /*81be0*/  STL [R1+0x818], R154 ;  /* 0x0008189a01007387 */ /* 0x0001e40000100800 */
[----:B0-----:R-:W-:-:S04]  /*81bf0*/  PRMT R154, R156, 0x3340, R157 ;  /* 0x000033409c9a7816 */ /* 0x001fc8000000009d */
[----:B------:R-:W-:-:S05]  /*81c00*/  PRMT R153, R154, 0x5410, R153 ;  /* 0x000054109a997816 */ /* 0x000fca0000000099 */
[----:B------:R0:W-:Y:S02]  /*81c10*/  STL [R1+0x814], R153 ;  /* 0x0008149901007387 */ /* 0x0001e40000100800 */
[----:B0-----:R-:W-:-:S05]  /*81c20*/  VIADD R153, R8, 0x81 ;  /* 0x0000008108997836 */ /* 0x001fca0000000000 */
[----:B------:R-:W-:Y:S01]  /*81c30*/  ISETP.GE.AND P2, PT, R153, UR41, PT ;  /* 0x0000002999007c0c */ /* 0x000fe2000bf46270 */
[----:B------:R-:W-:Y:S01]  /*81c40*/  VIADD R153, R8, 0x80 ;  /* 0x0000008008997836 */ /* 0x000fe20000000000 */
[----:B------:R-:W-:Y:S01]  /*81c50*/  LOP3.LUT R221, R221, 0x7fffffff, RZ, 0xc0, !PT ;  /* 0x7fffffffdddd7812 */ /* 0x000fe200078ec0ff */
[----:B------:R-:W-:Y:S01]  /*81c60*/  ULDC UR41, c[0x0][0x228] ;  /* 0x00008a0000297ab9 */ /* 0x000fe20000000800 */
[----:B------:R-:W-:Y:S02]  /*81c70*/  ISETP.LT.AND P5, PT, R10, UR12, !P2 ;  /* 0x0000000c0a007c0c */ /* 0x000fe4000d7a1270 */
        /* <DEDUP_REMOVED lines=93> */
[----:B------:R-:W-:-:S06]  /*82250*/  @P5 LOP3.LUT R223, R223, 0x4, RZ, 0xfc, !PT ;  /* 0x00000004dfdf5812 */ /* 0x000fcc00078efcff */
[----:B------:R-:W-:Y:S02]  /*82260*/  @P2 LOP3.LUT R221, R221, 0x80000000, RZ, 0xfc, !PT ;  /* 0x80000000dddd2812 */ /* 0x000fe400078efcff */
[----:B------:R-:W-:Y:S02]  /*82270*/  ISETP.GE.AND P2, PT, R153, UR7, PT ;  /* 0x0000000799007c0c */ /* 0x000fe4000bf46270 */
[----:B------:R-:W-:Y:S02]  /*82280*/  LOP3.LUT R223, R223, 0xfffffffd, RZ, 0xc0, !PT ;  /* 0xfffffffddfdf7812 */ /* 0x000fe400078ec0ff */
[----:B------:R-:W-:Y:S01]  /*82290*/  LOP3.LUT R221, R221, 0xbfffffff, RZ, 0xc0, !PT ;  /* 0xbfffffffdddd7812 */ /* 0x000fe200078ec0ff */
[----:B------:R-:W-:Y:S01]  /*822a0*/  VIADD R153, R8, 0x7a ;  /* 0x0000007a08997836 */ /* 0x000fe20000000000 */
[----:B------:R-:W-:Y:S01]  /*822b0*/  ISETP.LT.AND P5, PT, R10, UR8, !P2 ;  /* 0x000000080a007c0c */ /* 0x000fe2000d7a1270 */
[----:B------:R-:W-:Y:S01]  /*822c0*/  ULDC.64 UR6, c[0x0][0x228] ;  /* 0x00008a0000067ab9 */ /* 0x000fe20000000a00 */
[----:B------:R-:W-:-:S02]  /*822d0*/  @P4 LOP3.LUT R223, R223, 0x2, RZ, 0xfc, !PT ;  /* 0x00000002dfdf4812 */ /* 0x000fc400078efcff */
[----:B------:R-:W-:Y:S01]  /*822e0*/  ISETP.LT.AND P4, PT, R11, UR23, !P2 ;  /* 0x000000170b007c0c */ /* 0x000fe2000d781270 */
[----:B------:R-:W-:Y:S01]  /*822f0*/  ULDC UR23, c[0x0][0x228] ;  /* 0x00008a0000177ab9 */ /* 0x000fe20000000800 */
[----:B------:R-:W-:-:S04]  /*82300*/  LOP3.LUT R223, R223, 0xfffffffe, RZ, 0xc0, !PT ;  /* 0xfffffffedfdf7812 */ /* 0x000fc800078ec0ff */
[----:B------:R-:W-:-:S03]  /*82310*/  @P3 LOP3.LUT R223, R223, 0x1, RZ, 0xfc, !PT ;  /* 0x00000001dfdf3812 */ /* 0x000fc600078efcff */
        /* <DEDUP_REMOVED lines=131> */
[----:B------:R-:W-:-:S05]  /*82b50*/  LOP3.LUT R221, R221, 0xfffffffb, RZ, 0xc0, !PT ;  /* 0xfffffffbdddd7812 */ /* 0x000fca00078ec0ff */
        /* <DEDUP_REMOVED lines=8> */
[----:B------:R-:W-:Y:S01]  /*82be0*/  @P4 LOP3.LUT R221, R221, 0x2, RZ, 0xfc, !PT ;  /* 0x00000002dddd4812 */ /* 0x000fe200078efcff */
[----:B------:R-:W-:Y:S01]  /*82bf0*/  ULDC UR8, c[0x0][0x228] ;  /* 0x00008a0000087ab9 */ /* 0x000fe20000000800 */
        /* <DEDUP_REMOVED lines=40> */
[----:B------:R-:W-:-:S06]  /*82e80*/  ULDC.64 UR16, c[0x0][0x228] ;  /* 0x00008a0000107ab9 */ /* 0x000fcc0000000a00 */
        /* <DEDUP_REMOVED lines=235> */
[----:B------:R-:W-:Y:S01]  /*83d40*/  ULDC.64 UR34, c[0x0][0x228] ;  /* 0x00008a0000227ab9 */ /* 0x000fe20000000a00 */
        /* <DEDUP_REMOVED lines=8> */
[----:B------:R-:W-:Y:S01]  /*83dd0*/  ULDC UR7, c[0x0][0x228] ;  /* 0x00008a0000077ab9 */ /* 0x000fe20000000800 */
        /* <DEDUP_REMOVED lines=288> */
[----:B------:R-:W-:Y:S01]  /*84fe0*/  ULDC.64 UR22, c[0x0][0x228] ;  /* 0x00008a0000167ab9 */ /* 0x000fe20000000a00 */
        /* <DEDUP_REMOVED lines=271> */
[----:B------:R-:W-:Y:S01]  /*860e0*/  ISETP.LT.AND P3, PT, R12, UR26, !P2 ;  /* 0x0000001a0c007c0c */ /* 0x000fe2000d761270 */
[----:B------:R-:W-:Y:S01]  /*860f0*/  VIADD R153, R8, 0x43 ;  /* 0x0000004308997836 */ /* 0x000fe20000000000 */
[----:B------:R-:W-:Y:S01]  /*86100*/  ISETP.LT.AND P2, PT, R9, UR25, !P2 ;  /* 0x0000001909007c0c */ /* 0x000fe2000d741270 */
[----:B------:R-:W-:Y:S01]  /*86110*/  ULDC.64 UR26, c[0x0][0x228] ;  /* 0x00008a00001a7ab9 */ /* 0x000fe20000000a00 */
[----:B------:R-:W-:Y:S02]  /*86120*/  LOP3.LUT R22, R22, 0x7fffffff, RZ, 0xc0, !PT ;  /* 0x7fffffff16167812 */ /* 0x000fe400078ec0ff */
[----:B------:R-:W-:-:S04]  /*86130*/  LOP3.LUT R23, R23, 0xfffffffb, RZ, 0xc0, !PT ;  /* 0xfffffffb17177812 */ /* 0x000fc800078ec0ff */
[----:B------:R-:W-:-:S05]  /*86140*/  @P5 LOP3.LUT R23, R23, 0x4, RZ, 0xfc, !PT ;  /* 0x0000000417175812 */ /* 0x000fca00078efcff */
        /* <DEDUP_REMOVED lines=8> */
[----:B------:R-:W-:Y:S02]  /*861d0*/  ISETP.LT.AND P4, PT, R11, UR15, !P2 ;  /* 0x0000000f0b007c0c */ /* 0x000fe4000d781270 */
[----:B------:R-:W-:-:S04]  /*861e0*/  LOP3.LUT R23, R23, 0xfffffffe, RZ, 0xc0, !PT ;  /* 0xfffffffe17177812 */ /* 0x000fc800078ec0ff */
[----:B------:R-:W-:-:S03]  /*861f0*/  @P3 LOP3.LUT R23, R23, 0x1, RZ, 0xfc, !PT ;  /* 0x0000000117173812 */ /* 0x000fc600078efcff */
[----:B------:R-:W-:Y:S02]  /*86200*/  @P5 LOP3.LUT R22, R22, 0x40000000, RZ, 0xfc, !PT ;  /* 0x4000000016165812 */ /* 0x000fe400078efcff */
[----:B------:R-:W-:Y:S02]  /*86210*/  ISETP.LT.AND P3, PT, R12, UR12, !P2 ;  /* 0x0000000c0c007c0c */ /* 0x000fe4000d761270 */
        /* <DEDUP_REMOVED lines=126> */
[----:B------:R-:W-:-:S09]  /*86a00*/  ISETP.LT.AND P3, PT, R12, UR37, !P2 ;  /* 0x000000250c007c0c */ /* 0x000fd2000d761270 */
[----:B------:R-:W-:Y:S01]  /*86a10*/  @P5 LOP3.LUT R22, R22, 0x4, RZ, 0xfc, !PT ;  /* 0x0000000416165812 */ /* 0x000fe200078efcff */
[----:B------:R-:W-:Y:S01]  /*86a20*/  VIADD R164, R169, UR16 ;  /* 0x00000010a9a47c36 */ /* 0x000fe20008000000 */
[----:B------:R-:W-:Y:S01]  /*86a30*/  ISETP.LT.AND P2, PT, R9, UR36, !P2 ;  /* 0x0000002409007c0c */ /* 0x000fe2000d741270 */
[----:B------:R-:W-:Y:S01]  /*86a40*/  ULDC UR16, c[0x0][0x228] ;  /* 0x00008a0000107ab9 */ /* 0x000fe20000000800 */
[----:B------:R-:W-:Y:S01]  /*86a50*/  LOP3.LUT R22, R22, 0xfffffffd, RZ, 0xc0, !PT ;  /* 0xfffffffd16167812 */ /* 0x000fe200078ec0ff */
[----:B------:R-:W-:Y:S01]  /*86a60*/  ULDC UR36, c[0x0][0x228] ;  /* 0x00008a0000247ab9 */ /* 0x000fe20000000800 */
[----:B------:R-:W-:Y:S01]  /*86a70*/  LOP3.LUT R20, R20, 0x7fffffff, RZ, 0xc0, !PT ;  /* 0x7fffffff14147812 */ /* 0x000fe200078ec0ff */
[----:B------:R-:W-:-:S08]  /*86a80*/  ULDC UR37, c[0x0][0x228] ;  /* 0x00008a0000257ab9 */ /* 0x000fd00000000800 */
        /* <DEDUP_REMOVED lines=8> */
[----:B------:R-:W-:Y:S01]  /*86b10*/  ULDC UR41, c[0x0][0x228] ;  /* 0x00008a0000297ab9 */ /* 0x000fe20000000800 */
[----:B------:R-:W-:Y:S01]  /*86b20*/  LOP3.LUT R22, R22, 0xfffffffe, RZ, 0xc0, !PT ;  /* 0xfffffffe16167812 */ /* 0x000fe200078ec0ff */
[----:B------:R-:W-:-:S03]  /*86b30*/  ULDC UR15, c[0x0][0x248] ;  /* 0x00009200000f7ab9 */ /* 0x000fc60000000800 */
[----:B------:R-:W-:Y:S02]  /*86b40*/  @P3 LOP3.LUT R22, R22, 0x1, RZ, 0xfc, !PT ;  /* 0x0000000116163812 */ /* 0x000fe400078efcff */
[----:B------:R-:W-:-:S03]  /*86b50*/  ISETP.LT.AND P3, PT, R12, UR40, !P2 ;  /* 0x000000280c007c0c */ /* 0x000fc6000d761270 */
[----:B------:R-:W-:Y:S01]  /*86b60*/  @P5 LOP3.LUT R21, R21, 0x40000000, RZ, 0xfc, !PT ;  /* 0x4000000015155812 */ /* 0x000fe200078efcff */
[----:B------:R-:W-:Y:S01]  /*86b70*/  VIADD R165, R164, UR15 ;  /* 0x0000000fa4a57c36 */ /* 0x000fe20008000000 */
[----:B------:R-:W-:Y:S01]  /*86b80*/  ISETP.LT.AND P2, PT, R9, UR39, !P2 ;  /* 0x0000002709007c0c */ /* 0x000fe2000d741270 */
[----:B------:R-:W-:Y:S01]  /*86b90*/  ULDC.64 UR38, c[0x0][0x228] ;  /* 0x00008a0000267ab9 */ /* 0x000fe20000000a00 */
[----:B------:R-:W-:Y:S01]  /*86ba0*/  LOP3.LUT R21, R21, 0xdfffffff, RZ, 0xc0, !PT ;  /* 0xdfffffff15157812 */ /* 0x000fe200078ec0ff */
[----:B------:R-:W-:Y:S01]  /*86bb0*/  ULDC UR15, c[0x0][0x248] ;  /* 0x00009200000f7ab9 */ /* 0x000fe20000000800 */
[----:B------:R-:W-:Y:S01]  /*86bc0*/  LOP3.LUT R19, R19, 0x7fffffff, RZ, 0xc0, !PT ;  /* 0x7fffffff13137812 */ /* 0x000fe200078ec0ff */
[----:B------:R-:W-:Y:S01]  /*86bd0*/  ULDC UR40, c[0x0][0x228] ;  /* 0x00008a0000287ab9 */ /* 0x000fe20000000800 */
[----:B------:R-:W-:-:S04]  /*86be0*/  @P4 LOP3.LUT R21, R21, 0x20000000, RZ, 0xfc, !PT ;  /* 0x2000000015154812 */ /* 0x000fc800078efcff */
        /* <DEDUP_REMOVED lines=8> */
[----:B------:R-:W-:Y:S01]  /*86c70*/  VIADD R168, R165, UR15 ;  /* 0x0000000fa5a87c36 */ /* 0x000fe20008000000 */
[----:B------:R-:W-:Y:S01]  /*86c80*/  ISETP.LT.AND P4, PT, R11, UR43, !P2 ;  /* 0x0000002b0b007c0c */ /* 0x000fe2000d781270 */
[----:B------:R-:W-:Y:S01]  /*86c90*/  ULDC UR43, c[0x0][0x228] ;  /* 0x00008a00002b7ab9 */ /* 0x000fe20000000800 */
[----:B------:R-:W-:Y:S01]  /*86ca0*/  ISETP.LT.AND P3, PT, R12, UR42, !P2 ;  /* 0x0000002a0c007c0c */ /* 0x000fe2000d761270 */
[----:B------:R-:W-:Y:S01]  /*86cb0*/  ULDC UR42, c[0x0][0x228] ;  /* 0x00008a00002a7ab9 */ /* 0x000fe20000000800 */
[----:B------:R-:W-:-:S07]  /*86cc0*/  ULDC UR21, c[0x0][0x228] ;  /* 0x00008a0000157ab9 */ /* 0x000fce0000000800 */
[----:B------:R-:W-:Y:S01]  /*86cd0*/  @P5 LOP3.LUT R21, R21, 0x4000000, RZ, 0xfc, !PT ;  /* 0x0400000015155812 */ /* 0x000fe200078efcff */
[----:B------:R-:W-:-:S03]  /*86ce0*/  ULDC UR15, c[0x0][0x248] ;  /* 0x00009200000f7ab9 */ /* 0x000fc60000000800 */
[----:B------:R-:W-:-:S04]  /*86cf0*/  LOP3.LUT R21, R21, 0xfdffffff, RZ, 0xc0, !PT ;  /* 0xfdffffff15157812 */ /* 0x000fc800078ec0ff */
[----:B------:R-:W-:Y:S02]  /*86d00*/  @P4 LOP3.LUT R21, R21, 0x2000000, RZ, 0xfc, !PT ;  /* 0x0200000015154812 */ /* 0x000fe400078efcff */
[----:B------:R-:W-:Y:S01]  /*86d10*/  ISETP.LT.AND P2, PT, R9, UR44, !P2 ;  /* 0x0000002c09007c0c */ /* 0x000fe2000d741270 */
[----:B------:R-:W-:Y:S01]  /*86d20*/  VIADD R167, R168, UR15 ;  /* 0x0000000fa8a77c36 */ /* 0x000fe20008000000 */
[----:B------:R-:W-:Y:S01]  /*86d30*/  LOP3.LUT R21, R21, 0xfeffffff, RZ, 0xc0, !PT ;  /* 0xfeffffff15157812 */ /* 0x000fe200078ec0ff */
[----:B------:R-:W-:Y:S01]  /*86d40*/  ULDC UR15, c[0x0][0x248] ;  /* 0x00009200000f7ab9 */ /* 0x000fe20000000800 */
[----:B------:R-:W-:Y:S01]  /*86d50*/  LOP3.LUT R18, R18, 0x7fffffff, RZ, 0xc0, !PT ;  /* 0x7fffffff12127812 */ /* 0x000fe200078ec0ff */
[----:B------:R-:W-:Y:S01]  /*86d60*/  ULDC UR44, c[0x0][0x228] ;  /* 0x00008a00002c7ab9 */ /* 0x000fe20000000800 */
        /* <DEDUP_REMOVED lines=11> */
[----:B------:R-:W-:Y:S01]  /*86e20*/  ULDC.64 UR32, c[0x0][0x228] ;  /* 0x00008a0000207ab9 */ /* 0x000fe20000000a00 */
[----:B------:R-:W-:Y:S01]  /*86e30*/  ULDC UR38, c[0x0][0x228] ;  /* 0x00008a0000267ab9 */ /* 0x000fe20000000800 */
[----:B------:R-:W-:-:S06]  /*86e40*/  ULDC UR17, c[0x0][0x228] ;  /* 0x00008a0000117ab9 */ /* 0x000fcc0000000800 */
        /* <DEDUP_REMOVED lines=8> */
[----:B------:R-:W-:Y:S02]  /*86ed0*/  ULDC UR47, c[0x0][0x228] ;  /* 0x00008a00002f7ab9 */ /* 0x000fe40000000800 */
        /* <DEDUP_REMOVED lines=11> */
[----:B------:R-:W-:Y:S01]  /*86f90*/  VIADD R172, R169, UR15 ;  /* 0x0000000fa9ac7c36 */ /* 0x000fe20008000000 */
[----:B------:R-:W-:Y:S01]  /*86fa0*/  ISETP.LT.AND P2, PT, R9, UR30, !P2 ;  /* 0x0000001e09007c0c */ /* 0x000fe2000d741270 */
[----:B------:R-:W-:Y:S01]  /*86fb0*/  ULDC UR15, c[0x0][0x248] ;  /* 0x00009200000f7ab9 */ /* 0x000fe20000000800 */
[----:B------:R-:W-:Y:S01]  /*86fc0*/  LOP3.LUT R21, R21, 0xfffdffff, RZ, 0xc0, !PT ;  /* 0xfffdffff15157812 */ /* 0x000fe200078ec0ff */
[----:B------:R-:W-:Y:S01]  /*86fd0*/  ULDC UR30, c[0x0][0x228] ;  /* 0x00008a00001e7ab9 */ /* 0x000fe20000000800 */
[----:B------:R-:W-:Y:S02]  /*86fe0*/  ULDC UR31, c[0x0][0x228] ;  /* 0x00008a00001f7ab9 */ /* 0x000fe40000000800 */
        /* <DEDUP_REMOVED lines=72> */
[----:B------:R-:W-:Y:S01]  /*87470*/  VIADD R176, R173, UR15 ;  /* 0x0000000fadb07c36 */ /* 0x000fe20008000000 */
[----:B------:R-:W-:Y:S01]  /*87480*/  ISETP.LT.AND P3, PT, R12, UR43, !P2 ;  /* 0x0000002b0c007c0c */ /* 0x000fe2000d761270 */
[----:B------:R-:W-:Y:S01]  /*87490*/  ULDC UR15, c[0x0][0x248] ;  /* 0x00009200000f7ab9 */ /* 0x000fe20000000800 */
[----:B------:R-:W-:-:S07]  /*874a0*/  ISETP.LT.AND P2, PT, R9, UR41, !P2 ;  /* 0x0000002909007c0c */ /* 0x000fce000d741270 */
[----:B------:R-:W-:Y:S01]  /*874b0*/  @P5 LOP3.LUT R21, R21, 0x4, RZ, 0xfc, !PT ;  /* 0x0000000415155812 */ /* 0x000fe200078efcff */
[----:B------:R-:W-:Y:S01]  /*874c0*/  VIADD R175, R176, UR15 ;  /* 0x0000000fb0af7c36 */ /* 0x000fe20008000000 */
[----:B------:R-:W-:Y:S01]  /*874d0*/  ULDC UR15, c[0x0][0x228] ;  /* 0x00008a00000f7ab9 */ /* 0x000fe20000000800 */
[----:B------:R-:W-:Y:S01]  /*874e0*/  ULDC UR42, c[0x0][0x228] ;  /* 0x00008a00002a7ab9 */ /* 0x000fe20000000800 */
[----:B------:R-:W-:Y:S01]  /*874f0*/  ULDC UR41, c[0x0][0x228] ;  /* 0x00008a0000297ab9 */ /* 0x000fe20000000800 */
[----:B------:R-:W-:Y:S01]  /*87500*/  ULDC UR43, c[0x0][0x228] ;  /* 0x00008a00002b7ab9 */ /* 0x000fe20000000800 */
[----:B------:R-:W-:Y:S02]  /*87510*/  @P2 LOP3.LUT R20, R20, 0x80000000, RZ, 0xfc, !PT ;  /* 0x8000000014142812 */ /* 0x000fe400078efcff */
[----:B------:R-:W-:-:S04]  /*87520*/  ISETP.GE.AND P2, PT, R153, UR25, PT ;  /* 0x0000001999007c0c */ /* 0x000fc8000bf46270 */
[----:B------:R-:W-:Y:S02]  /*87530*/  ISETP.LT.AND P5, PT, R10, UR26, !P2 ;  /* 0x0000001a0a007c0c */ /* 0x000fe4000d7a1270 */
[----:B------:R-:W-:Y:S02]  /*87540*/  LOP3.LUT R21, R21, 0xfffffffd, RZ, 0xc0, !PT ;  /* 0xfffffffd15157812 */ /* 0x000fe400078ec0ff */
[----:B------:R-:W-:Y:S01]  /*87550*/  LOP3.LUT R20, R20, 0xbfffffff, RZ, 0xc0, !PT ;  /* 0xbfffffff14147812 */ /* 0x000fe200078ec0ff */
[----:B------:R-:W-:Y:S01]  /*87560*/  VIADD R174, R175, UR16 ;  /* 0x00000010afae7c36 */ /* 0x000fe20008000000 */
[----:B------:R-:W-:Y:S01]  /*87570*/  @P4 LOP3.LUT R21, R21, 0x2, RZ, 0xfc, !PT ;  /* 0x0000000215154812 */ /* 0x000fe200078efcff */
[----:B------:R-:W-:Y:S01]  /*87580*/  VIADD R153, R8, 0x32 ;  /* 0x0000003208997836 */ /* 0x000fe20000000000 */
[----:B------:R-:W-:Y:S01]  /*87590*/  ISETP.LT.AND P4, PT, R11, UR61, !P2 ;  /* 0x0000003d0b007c0c */ /* 0x000fe2000d781270 */
[----:B------:R-:W-:Y:S01]  /*875a0*/  ULDC UR26, c[0x0][0x248] ;  /* 0x00009200001a7ab9 */ /* 0x000fe20000000800 */
[----:B------:R-:W-:-:S03]  /*875b0*/  LOP3.LUT R21, R21, 0xfffffffe, RZ, 0xc0, !PT ;  /* 0xfffffffe15157812 */ /* 0x000fc600078ec0ff */
[----:B------:R-:W-:Y:S01]  /*875c0*/  @P5 LOP3.LUT R20, R20, 0x40000000, RZ, 0xfc, !PT ;  /* 0x4000000014145812 */ /* 0x000fe200078efcff */
[----:B------:R-:W-:Y:S01]  /*875d0*/  VIADD R177, R174, UR24 ;  /* 0x00000018aeb17c36 */ /* 0x000fe20008000000 */
[----:B------:R-:W-:Y:S01]  /*875e0*/  @P3 LOP3.LUT R21, R21, 0x1, RZ, 0xfc, !PT ;  /* 0x0000000115153812 */ /* 0x000fe200078efcff */
[----:B------:R-:W-:Y:S01]  /*875f0*/  ULDC UR24, c[0x0][0x248] ;  /* 0x0000920000187ab9 */ /* 0x000fe20000000800 */
[----:B------:R-:W-:Y:S01]  /*87600*/  ISETP.LT.AND P3, PT, R12, UR60, !P2 ;  /* 0x0000003c0c007c0c */ /* 0x000fe2000d761270 */
[----:B------:R-:W-:Y:S01]  /*87610*/  ULDC UR16, c[0x0][0x228] ;  /* 0x00008a0000107ab9 */ /* 0x000fe20000000800 */
[----:B------:R-:W-:Y:S01]  /*87620*/  LOP3.LUT R20, R20, 0xdfffffff, RZ, 0xc0, !PT ;  /* 0xdfffffff14147812 */ /* 0x000fe200078ec0ff */
[----:B------:R-:W-:Y:S01]  /*87630*/  VIADD R180, R177, UR24 ;  /* 0x00000018b1b47c36 */ /* 0x000fe20008000000 */
[----:B------:R-:W-:Y:S01]  /*87640*/  ISETP.LT.AND P2, PT, R9, UR59, !P2 ;  /* 0x0000003b09007c0c */ /* 0x000fe2000d741270 */
[----:B------:R-:W-:Y:S01]  /*87650*/  ULDC UR24, c[0x0][0x248] ;  /* 0x0000920000187ab9 */ /* 0x000fe20000000800 */
[----:B------:R-:W-:Y:S01]  /*87660*/  @P4 LOP3.LUT R20, R20, 0x20000000, RZ, 0xfc, !PT ;  /* 0x2000000014144812 */ /* 0x000fe200078efcff */
[----:B------:R-:W-:Y:S01]  /*87670*/  ULDC UR60, c[0x0][0x228] ;  /* 0x00008a00003c7ab9 */ /* 0x000fe20000000800 */
[----:B------:R-:W-:Y:S01]  /*87680*/  LOP3.LUT R17, R17, 0x7fffffff, RZ, 0xc0, !PT ;  /* 0x7fffffff11117812 */ /* 0x000fe200078ec0ff */
[----:B------:R-:W-:Y:S01]  /*87690*/  ULDC UR59, c[0x0][0x228] ;  /* 0x00008a00003b7ab9 */ /* 0x000fe20000000800 */
[----:B------:R-:W-:Y:S01]  /*876a0*/  LOP3.LUT R20, R20, 0xefffffff, RZ, 0xc0, !PT ;  /* 0xefffffff14147812 */ /* 0x000fe200078ec0ff */
[----:B------:R-:W-:Y:S01]  /*876b0*/  VIADD R179, R180, UR24 ;  /* 0x00000018b4b37c36 */ /* 0x000fe20008000000 */
[----:B------:R-:W-:Y:S01]  /*876c0*/  ULDC UR24, c[0x0][0x248] ;  /* 0x0000920000187ab9 */ /* 0x000fe20000000800 */
[----:B------:R-:W-:Y:S01]  /*876d0*/  ULDC UR61, c[0x0][0x228] ;  /* 0x00008a00003d7ab9 */ /* 0x000fe20000000800 */
[----:B------:R-:W-:Y:S01]  /*876e0*/  @P3 LOP3.LUT R20, R20, 0x10000000, RZ, 0xfc, !PT ;  /* 0x1000000014143812 */ /* 0x000fe200078efcff */
[----:B------:R-:W-:Y:S01]  /*876f0*/  VIADD R178, R179, UR24 ;  /* 0x00000018b3b27c36 */ /* 0x000fe20008000000 */
[----:B------:R-:W-:-:S02]  /*87700*/  ULDC UR24, c[0x0][0x248] ;  /* 0x0000920000187ab9 */ /* 0x000fc40000000800 */
[----:B------:R-:W-:Y:S01]  /*87710*/  LOP3.LUT R20, R20, 0xf7ffffff, RZ, 0xc0, !PT ;  /* 0xf7ffffff14147812 */ /* 0x000fe200078ec0ff */
[----:B------:R-:W-:Y:S01]  /*87720*/  VIADD R181, R178, UR24 ;  /* 0x00000018b2b57c36 */ /* 0x000fe20008000000 */
[----:B------:R-:W-:Y:S02]  /*87730*/  ULDC.64 UR24, c[0x0][0x228] ;  /* 0x00008a0000187ab9 */ /* 0x000fe40000000a00 */
[----:B------:R-:W-:Y:S02]  /*87740*/  @P2 LOP3.LUT R20, R20, 0x8000000, RZ, 0xfc, !PT ;  /* 0x0800000014142812 */ /* 0x000fe400078efcff */
[----:B------:R-:W-:Y:S02]  /*87750*/  ISETP.GE.AND P2, PT, R153, UR35, PT ;  /* 0x0000002399007c0c */ /* 0x000fe4000bf46270 */
[----:B------:R-:W-:Y:S01]  /*87760*/  LOP3.LUT R20, R20, 0xfbffffff, RZ, 0xc0, !PT ;  /* 0xfbffffff14147812 */ /* 0x000fe200078ec0ff */
[----:B------:R-:W-:Y:S01]  /*87770*/  VIADD R153, R8, 0x31 ;  /* 0x0000003108997836 */ /* 0x000fe20000000000 */
[----:B------:R-:W-:Y:S01]  /*87780*/  ISETP.LT.AND P5, PT, R10, UR24, !P2 ;  /* 0x000000180a007c0c */ /* 0x000fe2000d7a1270 */
[----:B------:R-:W-:Y:S01]  /*87790*/  ULDC.64 UR34, c[0x0][0x228] ;  /* 0x00008a0000227ab9 */ /* 0x000fe20000000a00 */
[----:B------:R-:W-:Y:S01]  /*877a0*/  ISETP.LT.AND P4, PT, R11, UR58, !P2 ;  /* 0x0000003a0b007c0c */ /* 0x000fe2000d781270 */
[----:B------:R-:W-:Y:S01]  /*877b0*/  VIADD R184, R181, UR26 ;  /* 0x0000001ab5b87c36 */ /* 0x000fe20008000000 */
[----:B------:R-:W-:Y:S01]  /*877c0*/  ISETP.LT.AND P3, PT, R12, UR57, !P2 ;  /* 0x000000390c007c0c */ /* 0x000fe2000d761270 */
[----:B------:R-:W-:-:S08]  /*877d0*/  ULDC UR24, c[0x0][0x248] ;  /* 0x0000920000187ab9 */ /* 0x000fd00000000800 */
[----:B------:R-:W-:Y:S01]  /*877e0*/  @P5 LOP3.LUT R20, R20, 0x4000000, RZ, 0xfc, !PT ;  /* 0x0400000014145812 */ /* 0x000fe200078efcff */
[----:B------:R-:W-:Y:S01]  /*877f0*/  ULDC UR57, c[0x0][0x228] ;  /* 0x00008a0000397ab9 */ /* 0x000fe20000000800 */
[----:B------:R-:W-:Y:S02]  /*87800*/  ULDC UR58, c[0x0][0x228] ;  /* 0x00008a00003a7ab9 */ /* 0x000fe40000000800 */
        /* <DEDUP_REMOVED lines=18> */
[----:B------:R-:W-:Y:S01]  /*87930*/  ULDC UR24, c[0x0][0x248] ;  /* 0x0000920000187ab9 */ /* 0x000fe20000000800 */
[----:B------:R-:W-:-:S07]  /*87940*/  ULDC UR34, c[0x0][0x228] ;  /* 0x00008a0000227ab9 */ /* 0x000fce0000000800 */
[----:B------:R-:W-:Y:S01]  /*87950*/  @P5 LOP3.LUT R20, R20, 0x400000, RZ, 0xfc, !PT ;  /* 0x0040000014145812 */ /* 0x000fe200078efcff */
[----:B------:R-:W-:Y:S01]  /*87960*/  ULDC UR55, c[0x0][0x228] ;  /* 0x00008a0000377ab9 */ /* 0x000fe20000000800 */
[----:B------:R-:W-:Y:S01]  /*87970*/  LOP3.LUT R16, R16, 0x7fffffff, RZ, 0xc0, !PT ;  /* 0x7fffffff10107812 */ /* 0x000fe200078ec0ff */
[----:B------:R-:W-:Y:S01]  /*87980*/  ULDC UR54, c[0x0][0x228] ;  /* 0x00008a0000367ab9 */ /* 0x000fe20000000800 */
        /* <DEDUP_REMOVED lines=37> */
[----:B------:R-:W-:Y:S01]  /*87be0*/  VIADD R186, R187, UR24 ;  /* 0x00000018bbba7c36 */ /* 0x000fe20008000000 */
[----:B------:R-:W-:Y:S01]  /*87bf0*/  ISETP.LT.AND P3, PT, R12, UR45, !P2 ;  /* 0x0000002d0c007c0c */ /* 0x000fe2000d761270 */
[----:B------:R-:W-:Y:S01]  /*87c00*/  ULDC.64 UR24, c[0x0][0x228] ;  /* 0x00008a0000187ab9 */ /* 0x000fe20000000a00 */
[----:B------:R-:W-:-:S05]  /*87c10*/  ULDC UR26, c[0x0][0x228] ;  /* 0x00008a00001a7ab9 */ /* 0x000fca0000000800 */
[----:B------:R-:W-:Y:S01]  /*87c20*/  @P5 LOP3.LUT R20, R20, 0x4000, RZ, 0xfc, !PT ;  /* 0x0000400014145812 */ /* 0x000fe200078efcff */
[----:B------:R-:W-:Y:S01]  /*87c30*/  ULDC UR45, c[0x0][0x228] ;  /* 0x00008a00002d7ab9 */ /* 0x000fe20000000800 */
[----:B------:R-:W-:Y:S02]  /*87c40*/  ULDC UR46, c[0x0][0x228] ;  /* 0x00008a00002e7ab9 */ /* 0x000fe40000000800 */
        /* <DEDUP_REMOVED lines=29> */
[----:B------:R-:W-:Y:S01]  /*87e20*/  VIADD R192, R189, UR6 ;  /* 0x00000006bdc07c36 */ /* 0x000fe20008000000 */
[----:B------:R-:W-:Y:S01]  /*87e30*/  ISETP.LT.AND P5, PT, R10, UR8, !P2 ;  /* 0x000000080a007c0c */ /* 0x000fe2000d7a1270 */
[----:B------:R-:W-:Y:S01]  /*87e40*/  ULDC UR6, c[0x0][0x248] ;  /* 0x0000920000067ab9 */ /* 0x000fe20000000800 */
[----:B------:R-:W-:Y:S01]  /*87e50*/  ISETP.LT.AND P4, PT, R11, UR7, !P2 ;  /* 0x000000070b007c0c */ /* 0x000fe2000d781270 */
[----:B------:R-:W-:Y:S01]  /*87e60*/  VIADD R153, R8, 0x2c ;  /* 0x0000002c08997836 */ /* 0x000fe20000000000 */
[----:B------:R-:W-:Y:S01]  /*87e70*/  ISETP.LT.AND P3, PT, R12, UR11, !P2 ;  /* 0x0000000b0c007c0c */ /* 0x000fe2000d761270 */
[----:B------:R-:W-:-:S08]  /*87e80*/  ULDC.64 UR32, c[0x0][0x228] ;  /* 0x00008a0000207ab9 */ /* 0x000fd00000000a00 */
[----:B------:R-:W-:Y:S01]  /*87e90*/  @P5 LOP3.LUT R20, R20, 0x40, RZ, 0xfc, !PT ;  /* 0x0000004014145812 */ /* 0x000fe200078efcff */
[----:B------:R-:W-:Y:S01]  /*87ea0*/  VIADD R191, R192, UR6 ;  /* 0x00000006c0bf7c36 */ /* 0x000fe20008000000 */
[----:B------:R-:W-:Y:S01]  /*87eb0*/  ISETP.LT.AND P2, PT, R9, UR5, !P2 ;  /* 0x0000000509007c0c */ /* 0x000fe2000d741270 */
[----:B------:R-:W-:Y:S01]  /*87ec0*/  ULDC UR6, c[0x0][0x248] ;  /* 0x0000920000067ab9 */ /* 0x000fe20000000800 */
[----:B------:R-:W-:Y:S01]  /*87ed0*/  LOP3.LUT R20, R20, 0xffffffdf, RZ, 0xc0, !PT ;  /* 0xffffffdf14147812 */ /* 0x000fe200078ec0ff */
[----:B------:R-:W-:Y:S01]  /*87ee0*/  ULDC.64 UR10, c[0x0][0x228] ;  /* 0x00008a00000a7ab9 */ /* 0x000fe20000000a00 */
[----:B------:R-:W-:Y:S02]  /*87ef0*/  ULDC UR5, c[0x0][0x248] ;  /* 0x0000920000057ab9 */ /* 0x000fe40000000800 */
[----:B------:R-:W-:-:S04]  /*87f00*/  @P4 LOP3.LUT R20, R20, 0x20, RZ, 0xfc, !PT ;  /* 0x0000002014144812 */ /* 0x000fc800078efcff */
[----:B------:R-:W-:-:S04]  /*87f10*/  LOP3.LUT R20, R20, 0xffffffef, RZ, 0xc0, !PT ;  /* 0xffffffef14147812 */ /* 0x000fc800078ec0ff */
[----:B------:R-:W-:-:S04]  /*87f20*/  @P3 LOP3.LUT R20, R20, 0x10, RZ, 0xfc, !PT ;  /* 0x0000001014143812 */ /* 0x000fc800078efcff */
[----:B------:R-:W-:Y:S01]  /*87f30*/  LOP3.LUT R20, R20, 0xfffffff7, RZ, 0xc0, !PT ;  /* 0xfffffff714147812 */ /* 0x000fe200078ec0ff */
[----:B------:R-:W-:Y:S01]  /*87f40*/  VIADD R190, R191, UR6 ;  /* 0x00000006bfbe7c36 */ /* 0x000fe20008000000 */
[----:B------:R-:W-:Y:S02]  /*87f50*/  ULDC.64 UR6, c[0x0][0x228] ;  /* 0x00008a0000067ab9 */ /* 0x000fe40000000a00 */
[----:B------:R-:W-:Y:S02]  /*87f60*/  @P2 LOP3.LUT R20, R20, 0x8, RZ, 0xfc, !PT ;  /* 0x0000000814142812 */ /* 0x000fe400078efcff */
[----:B------:R-:W-:Y:S01]  /*87f70*/  ISETP.GE.AND P2, PT, R153, UR27, PT ;  /* 0x0000001b99007c0c */ /* 0x000fe2000bf46270 */
[----:B------:R-:W-:Y:S01]  /*87f80*/  VIADD R153, R8, 0x2b ;  /* 0x0000002b08997836 */ /* 0x000fe20000000000 */
[----:B------:R-:W-:Y:S01]  /*87f90*/  LOP3.LUT R20, R20, 0xfffffffb, RZ, 0xc0, !PT ;  /* 0xfffffffb14147812 */ /* 0x000fe200078ec0ff */
[----:B------:R-:W-:Y:S01]  /*87fa0*/  VIADD R193, R190, UR5 ;  /* 0x00000005bec17c36 */ /* 0x000fe20008000000 */
[----:B------:R-:W-:Y:S01]  /*87fb0*/  ISETP.LT.AND P5, PT, R10, UR6, !P2 ;  /* 0x000000060a007c0c */ /* 0x000fe2000d7a1270 */
[----:B------:R-:W-:Y:S01]  /*87fc0*/  ULDC UR5, c[0x0][0x248] ;  /* 0x0000920000057ab9 */ /* 0x000fe20000000800 */
[----:B------:R-:W-:Y:S01]  /*87fd0*/  ISETP.LT.AND P4, PT, R11, UR13, !P2 ;  /* 0x0000000d0b007c0c */ /* 0x000fe2000d781270 */
[----:B------:R-:W-:Y:S01]  /*87fe0*/  ULDC UR27, c[0x0][0x228] ;  /* 0x00008a00001b7ab9 */ /* 0x000fe20000000800 */
[----:B------:R-:W-:-:S09]  /*87ff0*/  ISETP.LT.AND P3, PT, R12, UR14, !P2 ;  /* 0x0000000e0c007c0c */ /* 0x000fd2000d761270 */
[----:B------:R-:W-:Y:S01]  /*88000*/  @P5 LOP3.LUT R20, R20, 0x4, RZ, 0xfc, !PT ;  /* 0x0000000414145812 */ /* 0x000fe200078efcff */
[----:B------:R-:W-:Y:S01]  /*88010*/  VIADD R196, R193, UR5 ;  /* 0x00000005c1c47c36 */ /* 0x000fe20008000000 */
[----:B------:R-:W-:Y:S01]  /*88020*/  ISETP.LT.AND P2, PT, R9, UR12, !P2 ;  /* 0x0000000c09007c0c */ /* 0x000fe2000d741270 */
[----:B------:R-:W-:Y:S01]  /*88030*/  ULDC.64 UR12, c[0x0][0x228] ;  /* 0x00008a00000c7ab9 */ /* 0x000fe20000000a00 */
[----:B------:R-:W-:Y:S01]  /*88040*/  LOP3.LUT R20, R20, 0xfffffffd, RZ, 0xc0, !PT ;  /* 0xfffffffd14147812 */ /* 0x000fe200078ec0ff */
[----:B------:R-:W-:Y:S01]  /*88050*/  ULDC UR5, c[0x0][0x248] ;  /* 0x0000920000057ab9 */ /* 0x000fe20000000800 */
[----:B------:R-:W-:-:S09]  /*88060*/  ULDC UR14, c[0x0][0x228] ;  /* 0x00008a00000e7ab9 */ /* 0x000fd20000000800 */
[----:B------:R-:W-:Y:S02]  /*88070*/  @P2 LOP3.LUT R19, R19, 0x80000000, RZ, 0xfc, !PT ;  /* 0x8000000013132812 */ /* 0x000fe400078efcff */
[----:B------:R-:W-:Y:S02]  /*88080*/  ISETP.GE.AND P2, PT, R153, UR25, PT ;  /* 0x0000001999007c0c */ /* 0x000fe4000bf46270 */
[----:B------:R-:W-:Y:S02]  /*88090*/  @P4 LOP3.LUT R20, R20, 0x2, RZ, 0xfc, !PT ;  /* 0x0000000214144812 */ /* 0x000fe400078efcff */
[----:B------:R-:W-:Y:S01]  /*880a0*/  LOP3.LUT R19, R19, 0xbfffffff, RZ, 0xc0, !PT ;  /* 0xbfffffff13137812 */ /* 0x000fe200078ec0ff */
[----:B------:R-:W-:Y:S01]  /*880b0*/  VIADD R153, R8, 0x2a ;  /* 0x0000002a08997836 */ /* 0x000fe20000000000 */
[----:B------:R-:W-:Y:S01]  /*880c0*/  ISETP.LT.AND P5, PT, R10, UR12, !P2 ;  /* 0x0000000c0a007c0c */ /* 0x000fe2000d7a1270 */
[----:B------:R-:W-:Y:S01]  /*880d0*/  VIADD R195, R196, UR5 ;  /* 0x00000005c4c37c36 */ /* 0x000fe20008000000 */
[----:B------:R-:W-:Y:S01]  /*880e0*/  ISETP.LT.AND P4, PT, R11, UR19, !P2 ;  /* 0x000000130b007c0c */ /* 0x000fe2000d781270 */
[----:B------:R-:W-:Y:S01]  /*880f0*/  ULDC UR5, c[0x0][0x248] ;  /* 0x0000920000057ab9 */ /* 0x000fe20000000800 */
[----:B------:R-:W-:Y:S01]  /*88100*/  LOP3.LUT R20, R20, 0xfffffffe, RZ, 0xc0, !PT ;  /* 0xfffffffe14147812 */ /* 0x000fe200078ec0ff */
[----:B------:R-:W-:Y:S01]  /*88110*/  ULDC UR25, c[0x0][0x228] ;  /* 0x00008a0000197ab9 */ /* 0x000fe20000000800 */
[----:B------:R-:W-:-:S02]  /*88120*/  ULDC UR12, c[0x0][0x228] ;  /* 0x00008a00000c7ab9 */ /* 0x000fc40000000800 */
[----:B------:R-:W-:Y:S02]  /*88130*/  @P3 LOP3.LUT R20, R20, 0x1, RZ, 0xfc, !PT ;  /* 0x0000000114143812 */ /* 0x000fe400078efcff */
[----:B------:R-:W-:-:S03]  /*88140*/  ISETP.LT.AND P3, PT, R12, UR20, !P2 ;  /* 0x000000140c007c0c */ /* 0x000fc6000d761270 */
        /* <DEDUP_REMOVED lines=17> */
[----:B------:R-:W-:Y:S01]  /*88260*/  VIADD R194, R195, UR5 ;  /* 0x00000005c3c27c36 */ /* 0x000fe20008000000 */
[----:B------:R-:W-:-:S07]  /*88270*/  ULDC UR10, c[0x0][0x228] ;  /* 0x00008a00000a7ab9 */ /* 0x000fce0000000800 */
        /* <DEDUP_REMOVED lines=86> */
[----:B------:R-:W-:-:S07]  /*887e0*/  ULDC UR9, c[0x0][0x228] ;  /* 0x00008a0000097ab9 */ /* 0x000fce0000000800 */
        /* <DEDUP_REMOVED lines=36> */
[----:B------:R-:W-:Y:S01]  /*88a30*/  VIADD R205, R204, UR5 ;  /* 0x00000005cccd7c36 */ /* 0x000fe20008000000 */
[----:B------:R-:W-:Y:S01]  /*88a40*/  ISETP.LT.AND P4, PT, R11, UR57, !P2 ;  /* 0x000000390b007c0c */ /* 0x000fe2000d781270 */
[----:B------:R-:W-:Y:S01]  /*88a50*/  ULDC UR5, c[0x0][0x248] ;  /* 0x0000920000057ab9 */ /* 0x000fe20000000800 */
        /* <DEDUP_REMOVED lines=10> */
[----:B------:R-:W-:Y:S02]  /*88b00*/  ISETP.GE.AND P2, PT, R153, UR31, PT ;  /* 0x0000001f99007c0c */ /* 0x000fe4000bf46270 */
[----:B------:R-:W-:-:S02]  /*88b10*/  LOP3.LUT R19, R19, 0xfffffffd, RZ, 0xc0, !PT ;  /* 0xfffffffd13137812 */ /* 0x000fc400078ec0ff */
[----:B------:R-:W-:Y:S01]  /*88b20*/  LOP3.LUT R18, R18, 0xbfffffff, RZ, 0xc0, !PT ;  /* 0xbfffffff12127812 */ /* 0x000fe200078ec0ff */
[----:B------:R-:W-:Y:S01]  /*88b30*/  VIADD R153, R8, 0x22 ;  /* 0x0000002208997836 */ /* 0x000fe20000000000 */
[----:B------:R-:W-:Y:S01]  /*88b40*/  ISETP.LT.AND P5, PT, R10, UR20, !P2 ;  /* 0x000000140a007c0c */ /* 0x000fe2000d7a1270 */
[----:B------:R-:W-:Y:S01]  /*88b50*/  ULDC.64 UR30, c[0x0][0x228] ;  /* 0x00008a00001e7ab9 */ /* 0x000fe20000000a00 */
[----:B------:R-:W-:Y:S01]  /*88b60*/  @P4 LOP3.LUT R19, R19, 0x2, RZ, 0xfc, !PT ;  /* 0x0000000213134812 */ /* 0x000fe200078efcff */
[----:B------:R-:W-:Y:S01]  /*88b70*/  VIADD R207, R206, UR5 ;  /* 0x00000005cecf7c36 */ /* 0x000fe20008000000 */
[----:B------:R-:W-:Y:S01]  /*88b80*/  ISETP.LT.AND P4, PT, R11, UR55, !P2 ;  /* 0x000000370b007c0c */ /* 0x000fe2000d781270 */
[----:B------:R-:W-:Y:S01]  /*88b90*/  ULDC UR5, c[0x0][0x248] ;  /* 0x0000920000057ab9 */ /* 0x000fe20000000800 */
[----:B------:R-:W-:Y:S01]  /*88ba0*/  LOP3.LUT R19, R19, 0xfffffffe, RZ, 0xc0, !PT ;  /* 0xfffffffe13137812 */ /* 0x000fe200078ec0ff */
[----:B------:R-:W-:Y:S01]  /*88bb0*/  ULDC UR20, c[0x0][0x248] ;  /* 0x0000920000147ab9 */ /* 0x000fe20000000800 */
[----:B------:R-:W-:-:S02]  /*88bc0*/  ULDC UR55, c[0x0][0x228] ;  /* 0x00008a0000377ab9 */ /* 0x000fc40000000800 */
[----:B------:R-:W-:-:S03]  /*88bd0*/  @P3 LOP3.LUT R19, R19, 0x1, RZ, 0xfc, !PT ;  /* 0x0000000113133812 */ /* 0x000fc600078efcff */
[----:B------:R-:W-:Y:S02]  /*88be0*/  @P5 LOP3.LUT R18, R18, 0x40000000, RZ, 0xfc, !PT ;  /* 0x4000000012125812 */ /* 0x000fe400078efcff */
[----:B------:R-:W-:Y:S01]  /*88bf0*/  ISETP.LT.AND P3, PT, R12, UR34, !P2 ;  /* 0x000000220c007c0c */ /* 0x000fe2000d761270 */
        /* <DEDUP_REMOVED lines=18> */
[----:B------:R-:W-:Y:S01]  /*88d20*/  ULDC UR35, c[0x0][0x228] ;  /* 0x00008a0000237ab9 */ /* 0x000fe20000000800 */
[----:B------:R-:W-:Y:S01]  /*88d30*/  VIADD R209, R208, UR5 ;  /* 0x00000005d0d17c36 */ /* 0x000fe20008000000 */
[----:B------:R-:W-:-:S04]  /*88d40*/  ULDC UR30, c[0x0][0x248] ;  /* 0x00009200001e7ab9 */ /* 0x000fc80000000800 */
        /* <DEDUP_REMOVED lines=30> */
[----:B------:R-:W-:Y:S01]  /*88f30*/  VIADD R211, R210, UR5 ;  /* 0x00000005d2d37c36 */ /* 0x000fe20008000000 */
[----:B------:R-:W-:Y:S01]  /*88f40*/  ULDC UR5, c[0x0][0x248] ;  /* 0x0000920000057ab9 */ /* 0x000fe20000000800 */
[----:B------:R-:W-:Y:S01]  /*88f50*/  LOP3.LUT R18, R18, 0xfffbffff, RZ, 0xc0, !PT ;  /* 0xfffbffff12127812 */ /* 0x000fe200078ec0ff */
[----:B------:R-:W-:Y:S01]  /*88f60*/  VIADD R153, R8, 0x1f ;  /* 0x0000001f08997836 */ /* 0x000fe20000000000 */
[----:B------:R-:W-:Y:S01]  /*88f70*/  ISETP.LT.AND P5, PT, R10, UR34, !P2 ;  /* 0x000000220a007c0c */ /* 0x000fe2000d7a1270 */
[----:B------:R-:W-:Y:S01]  /*88f80*/  ULDC UR21, c[0x0][0x228] ;  /* 0x00008a0000157ab9 */ /* 0x000fe20000000800 */
[----:B------:R-:W-:Y:S01]  /*88f90*/  ISETP.LT.AND P4, PT, R11, UR38, !P2 ;  /* 0x000000260b007c0c */ /* 0x000fe2000d781270 */
[----:B------:R-:W-:Y:S01]  /*88fa0*/  VIADD R212, R211, UR5 ;  /* 0x00000005d3d47c36 */ /* 0x000fe20008000000 */
[----:B------:R-:W-:Y:S01]  /*88fb0*/  ULDC UR5, c[0x0][0x248] ;  /* 0x0000920000057ab9 */ /* 0x000fe20000000800 */
[----:B------:R-:W-:Y:S01]  /*88fc0*/  ISETP.LT.AND P3, PT, R12, UR37, !P2 ;  /* 0x000000250c007c0c */ /* 0x000fe2000d761270 */
[----:B------:R-:W-:Y:S01]  /*88fd0*/  ULDC UR38, c[0x0][0x228] ;  /* 0x00008a0000267ab9 */ /* 0x000fe20000000800 */
[----:B------:R-:W-:-:S06]  /*88fe0*/  VIADD R213, R212, UR5 ;  /* 0x00000005d4d57c36 */ /* 0x000fcc0008000000 */
[----:B------:R-:W-:Y:S01]  /*88ff0*/  @P5 LOP3.LUT R18, R18, 0x40000, RZ, 0xfc, !PT ;  /* 0x0004000012125812 */ /* 0x000fe200078efcff */
[----:B------:R-:W-:Y:S01]  /*89000*/  VIADD R214, R213, UR15 ;  /* 0x0000000fd5d67c36 */ /* 0x000fe20008000000 */
[----:B------:R-:W-:Y:S01]  /*89010*/  ULDC UR15, c[0x0][0x248] ;  /* 0x00009200000f7ab9 */ /* 0x000fe20000000800 */
[----:B------:R-:W-:Y:S01]  /*89020*/  ISETP.LT.AND P2, PT, R9, UR36, !P2 ;  /* 0x0000002409007c0c */ /* 0x000fe2000d741270 */
[----:B------:R-:W-:Y:S01]  /*89030*/  ULDC UR37, c[0x0][0x228] ;  /* 0x00008a0000257ab9 */ /* 0x000fe20000000800 */
[----:B------:R-:W-:Y:S01]  /*89040*/  LOP3.LUT R18, R18, 0xfffdffff, RZ, 0xc0, !PT ;  /* 0xfffdffff12127812 */ /* 0x000fe200078ec0ff */
[----:B------:R-:W-:Y:S01]  /*89050*/  VIADD R215, R214, UR15 ;  /* 0x0000000fd6d77c36 */ /* 0x000fe20008000000 */
[----:B------:R-:W-:Y:S01]  /*89060*/  ULDC UR5, c[0x0][0x228] ;  /* 0x00008a0000057ab9 */ /* 0x000fe20000000800 */
[----:B------:R-:W-:Y:S01]  /*89070*/  ULDC UR15, c[0x0][0x228] ;  /* 0x00008a00000f7ab9 */ /* 0x000fe20000000800 */
[----:B------:R-:W-:Y:S01]  /*89080*/  @P4 LOP3.LUT R18, R18, 0x20000, RZ, 0xfc, !PT ;  /* 0x0002000012124812 */ /* 0x000fe200078efcff */
[----:B------:R-:W-:Y:S01]  /*89090*/  VIADD R249, R215, UR20 ;  /* 0x00000014d7f97c36 */ /* 0x000fe20008000000 */
[----:B------:R-:W-:Y:S01]  /*890a0*/  ULDC UR20, c[0x0][0x248] ;  /* 0x0000920000147ab9 */ /* 0x000fe20000000800 */
[----:B------:R-:W-:Y:S01]  /*890b0*/  ULDC UR36, c[0x0][0x228] ;  /* 0x00008a0000247ab9 */ /* 0x000fe20000000800 */
[----:B------:R-:W-:Y:S01]  /*890c0*/  LOP3.LUT R18, R18, 0xfffeffff, RZ, 0xc0, !PT ;  /* 0xfffeffff12127812 */ /* 0x000fe200078ec0ff */
[----:B------:R-:W-:Y:S01]  /*890d0*/  VIADD R250, R249, UR20 ;  /* 0x00000014f9fa7c36 */ /* 0x000fe20008000000 */
[----:B------:R-:W-:-:S02]  /*890e0*/  ULDC UR20, c[0x0][0x228] ;  /* 0x00008a0000147ab9 */ /* 0x000fc40000000800 */
[----:B------:R-:W-:Y:S01]  /*890f0*/  @P3 LOP3.LUT R18, R18, 0x10000, RZ, 0xfc, !PT ;  /* 0x0001000012123812 */ /* 0x000fe200078efcff */
[----:B------:R-:W-:Y:S01]  /*89100*/  VIADD R251, R250, UR22 ;  /* 0x00000016fafb7c36 */ /* 0x000fe20008000000 */
[----:B------:R-:W-:Y:S02]  /*89110*/  ULDC UR22, c[0x0][0x228] ;  /* 0x00008a0000167ab9 */ /* 0x000fe40000000800 */
[----:B------:R-:W-:Y:S01]  /*89120*/  LOP3.LUT R18, R18, 0xffff7fff, RZ, 0xc0, !PT ;  /* 0xffff7fff12127812 */ /* 0x000fe200078ec0ff */
[----:B------:R-:W-:Y:S01]  /*89130*/  VIADD R252, R251, UR28 ;  /* 0x0000001cfbfc7c36 */ /* 0x000fe20008000000 */
[----:B------:R-:W-:Y:S02]  /*89140*/  ULDC.64 UR28, c[0x0][0x228] ;  /* 0x00008a00001c7ab9 */ /* 0x000fe40000000a00 */
        /* <DEDUP_REMOVED lines=11> */
[----:B------:R0:W-:Y:S01]  /*89200*/  STL [R1], R154 ;  /* 0x0000009a01007387 */ /* 0x0001e20000100800 */
[----:B------:R-:W-:Y:S01]  /*89210*/  ULDC UR37, c[0x0][0x228] ;  /* 0x00008a0000257ab9 */ /* 0x000fe20000000800 */
[----:B------:R-:W-:Y:S01]  /*89220*/  ULDC UR38, c[0x0][0x228] ;  /* 0x00008a0000267ab9 */ /* 0x000fe20000000800 */
[----:B------:R-:W-:-:S04]  /*89230*/  LOP3.LUT R18, R18, 0xffffdfff, RZ, 0xc0, !PT ;  /* 0xffffdfff12127812 */ /* 0x000fc800078ec0ff */
[----:B------:R-:W-:Y:S02]  /*89240*/  @P4 LOP3.LUT R18, R18, 0x2000, RZ, 0xfc, !PT ;  /* 0x0000200012124812 */ /* 0x000fe400078efcff */
[----:B------:R-:W-:Y:S01]  /*89250*/  ISETP.LT.AND P2, PT, R9, UR39, !P2 ;  /* 0x0000002709007c0c */ /* 0x000fe2000d741270 */
[----:B0-----:R-:W-:Y:S01]  /*89260*/  VIADD R154, R154, UR28 ;  /* 0x0000001c9a9a7c36 */ /* 0x001fe20008000000 */
        /* <DEDUP_REMOVED lines=16> */
[----:B0-----:R-:W-:Y:S01]  /*89370*/  VIADD R154, R154, UR28 ;  /* 0x0000001c9a9a7c36 */ /* 0x001fe20008000000 */
[----:B------:R-:W-:Y:S01]  /*89380*/  ISETP.LT.AND P2, PT, R9, UR41, !P2 ;  /* 0x0000002909007c0c */ /* 0x000fe2000d741270 */
[----:B------:R-:W-:Y:S01]  /*89390*/  ULDC UR28, c[0x0][0x248] ;  /* 0x00009200001c7ab9 */ /* 0x000fe20000000800 */
[----:B------:R-:W-:Y:S01]  /*893a0*/  LOP3.LUT R18, R18, 0xfffffdff, RZ, 0xc0, !PT ;  /* 0xfffffdff12127812 */ /* 0x000fe200078ec0ff */
[----:B------:R-:W-:Y:S01]  /*893b0*/  ULDC UR40, c[0x0][0x228] ;  /* 0x00008a0000287ab9 */ /* 0x000fe20000000800 */
[----:B------:R0:W-:Y:S01]  /*893c0*/  STL [R1+0x8], R154 ;  /* 0x0000089a01007387 */ /* 0x0001e20000100800 */
[----:B------:R-:W-:Y:S01]  /*893d0*/  ULDC UR42, c[0x0][0x228] ;  /* 0x00008a00002a7ab9 */ /* 0x000fe20000000800 */
[----:B------:R-:W-:Y:S01]  /*893e0*/  @P4 LOP3.LUT R18, R18, 0x200, RZ, 0xfc, !PT ;  /* 0x0000020012124812 */ /* 0x000fe200078efcff */
[----:B------:R-:W-:-:S03]  /*893f0*/  ULDC UR41, c[0x0][0x228] ;  /* 0x00008a0000297ab9 */ /* 0x000fc60000000800 */
        /* <DEDUP_REMOVED lines=8> */
[----:B0-----:R-:W-:Y:S01]  /*89480*/  VIADD R154, R154, UR28 ;  /* 0x0000001c9a9a7c36 */ /* 0x001fe20008000000 */
[----:B------:R-:W-:Y:S01]  /*89490*/  ISETP.LT.AND P4, PT, R11, UR45, !P2 ;  /* 0x0000002d0b007c0c */ /* 0x000fe2000d781270 */
[----:B------:R-:W-:Y:S01]  /*894a0*/  ULDC UR28, c[0x0][0x248] ;  /* 0x00009200001c7ab9 */ /* 0x000fe20000000800 */
[----:B------:R-:W-:Y:S01]  /*894b0*/  ISETP.LT.AND P3, PT, R12, UR44, !P2 ;  /* 0x0000002c0c007c0c */ /* 0x000fe2000d761270 */
[----:B------:R-:W-:Y:S01]  /*894c0*/  ULDC.64 UR34, c[0x0][0x228] ;  /* 0x00008a0000227ab9 */ /* 0x000fe20000000a00 */
[----:B------:R-:W-:-:S07]  /*894d0*/  ULDC UR32, c[0x0][0x228] ;  /* 0x00008a0000207ab9 */ /* 0x000fce0000000800 */
[----:B------:R-:W-:Y:S01]  /*894e0*/  @P5 LOP3.LUT R18, R18, 0x40, RZ, 0xfc, !PT ;  /* 0x0000004012125812 */ /* 0x000fe200078efcff */
[----:B------:R0:W-:Y:S01]  /*894f0*/  STL [R1+0xc], R154 ;  /* 0x00000c9a01007387 */ /* 0x0001e20000100800 */
[----:B------:R-:W-:Y:S01]  /*89500*/  ULDC UR44, c[0x0][0x228] ;  /* 0x00008a00002c7ab9 */ /* 0x000fe20000000800 */
[----:B------:R-:W-:Y:S01]  /*89510*/  LOP3.LUT R15, R15, 0x7fffffff, RZ, 0xc0, !PT ;  /* 0x7fffffff0f0f7812 */ /* 0x000fe200078ec0ff */
        /* <DEDUP_REMOVED lines=11> */
[----:B------:R-:W-:Y:S01]  /*895d0*/  ISETP.GE.AND P2, PT, R153, UR29, PT ;  /* 0x0000001d99007c0c */ /* 0x000fe2000bf46270 */
[----:B------:R0:W-:Y:S03]  /*895e0*/  STL [R1+0x10], R154 ;  /* 0x0000109a01007387 */ /* 0x0001e60000100800 */
[----:B------:R-:W-:Y:S02]  /*895f0*/  ISETP.LT.AND P5, PT, R10, UR34, !P2 ;  /* 0x000000220a007c0c */ /* 0x000fe4000d7a1270 */
[----:B------:R-:W-:Y:S01]  /*89600*/  ISETP.LT.AND P4, PT, R11, UR30, !P2 ;  /* 0x0000001e0b007c0c */ /* 0x000fe2000d781270 */
[----:B------:R-:W-:Y:S01]  /*89610*/  VIADD R153, R8, 0x1b ;  /* 0x0000001b08997836 */ /* 0x000fe20000000000 */
[----:B------:R-:W-:Y:S01]  /*89620*/  ISETP.LT.AND P3, PT, R12, UR47, !P2 ;  /* 0x0000002f0c007c0c */ /* 0x000fe2000d761270 */
[----:B------:R-:W-:Y:S01]  /*89630*/  ULDC UR30, c[0x0][0x248] ;  /* 0x00009200001e7ab9 */ /* 0x000fe20000000800 */
[----:B------:R-:W-:Y:S01]  /*89640*/  ISETP.LT.AND P2, PT, R9, UR46, !P2 ;  /* 0x0000002e09007c0c */ /* 0x000fe2000d741270 */
[----:B0-----:R-:W-:Y:S01]  /*89650*/  VIADD R154, R154, UR28 ;  /* 0x0000001c9a9a7c36 */ /* 0x001fe20008000000 */
[----:B------:R-:W-:Y:S01]  /*89660*/  ULDC UR28, c[0x0][0x248] ;  /* 0x00009200001c7ab9 */ /* 0x000fe20000000800 */
[----:B------:R-:W-:Y:S01]  /*89670*/  LOP3.LUT R18, R18, 0xfffffffb, RZ, 0xc0, !PT ;  /* 0xfffffffb12127812 */ /* 0x000fe200078ec0ff */
[----:B------:R-:W-:Y:S01]  /*89680*/  ULDC UR47, c[0x0][0x228] ;  /* 0x00008a00002f7ab9 */ /* 0x000fe20000000800 */
[----:B------:R-:W-:Y:S01]  /*89690*/  ULDC UR46, c[0x0][0x228] ;  /* 0x00008a00002e7ab9 */ /* 0x000fe20000000800 */
[----:B------:R0:W-:Y:S01]  /*896a0*/  STL [R1+0x14], R154 ;  /* 0x0000149a01007387 */ /* 0x0001e20000100800 */
[----:B------:R-:W-:Y:S01]  /*896b0*/  @P5 LOP3.LUT R18, R18, 0x4, RZ, 0xfc, !PT ;  /* 0x0000000412125812 */ /* 0x000fe200078efcff */
[----:B0-----:R-:W-:-:S05]  /*896c0*/  VIADD R154, R154, UR28 ;  /* 0x0000001c9a9a7c36 */ /* 0x001fca0008000000 */
[----:B------:R-:W-:Y:S01]  /*896d0*/  @P2 LOP3.LUT R17, R17, 0x80000000, RZ, 0xfc, !PT ;  /* 0x8000000011112812 */ /* 0x000fe200078efcff */
[----:B------:R-:W-:Y:S01]  /*896e0*/  ULDC UR28, c[0x0][0x248] ;  /* 0x00009200001c7ab9 */ /* 0x000fe20000000800 */
[----:B------:R-:W-:Y:S01]  /*896f0*/  ISETP.GE.AND P2, PT, R153, UR31, PT ;  /* 0x0000001f99007c0c */ /* 0x000fe2000bf46270 */
[----:B------:R0:W-:Y:S01]  /*89700*/  STL [R1+0x18], R154 ;  /* 0x0000189a01007387 */ /* 0x0001e20000100800 */
[----:B------:R-:W-:Y:S01]  /*89710*/  LOP3.LUT R18, R18, 0xfffffffd, RZ, 0xc0, !PT ;  /* 0xfffffffd12127812 */ /* 0x000fe200078ec0ff */
[----:B0-----:R-:W-:Y:S01]  /*89720*/  VIADD R154, R154, UR28 ;  /* 0x0000001c9a9a7c36 */ /* 0x001fe20008000000 */
[----:B------:R-:W-:Y:S02]  /*89730*/  ULDC.64 UR28, c[0x0][0x228] ;  /* 0x00008a00001c7ab9 */ /* 0x000fe40000000a00 */
[----:B------:R-:W-:Y:S02]  /*89740*/  ISETP.LT.AND P5, PT, R10, UR28, !P2 ;  /* 0x0000001c0a007c0c */ /* 0x000fe4000d7a1270 */
[----:B------:R-:W-:-:S02]  /*89750*/  LOP3.LUT R17, R17, 0xbfffffff, RZ, 0xc0, !PT ;  /* 0xbfffffff11117812 */ /* 0x000fc400078ec0ff */
[----:B------:R-:W-:Y:S01]  /*89760*/  @P4 LOP3.LUT R18, R18, 0x2, RZ, 0xfc, !PT ;  /* 0x0000000212124812 */ /* 0x000fe200078efcff */
[----:B------:R-:W-:Y:S01]  /*89770*/  VIADD R153, R8, 0x1a ;  /* 0x0000001a08997836 */ /* 0x000fe20000000000 */
[----:B------:R-:W-:Y:S01]  /*89780*/  ISETP.LT.AND P4, PT, R11, UR32, !P2 ;  /* 0x000000200b007c0c */ /* 0x000fe2000d781270 */
[----:B------:R0:W-:Y:S01]  /*89790*/  STL [R1+0x1c], R154 ;  /* 0x00001c9a01007387 */ /* 0x0001e20000100800 */
[----:B------:R-:W-:Y:S01]  /*897a0*/  LOP3.LUT R18, R18, 0xfffffffe, RZ, 0xc0, !PT ;  /* 0xfffffffe12127812 */ /* 0x000fe200078ec0ff */
[----:B------:R-:W-:Y:S01]  /*897b0*/  ULDC UR32, c[0x0][0x228] ;  /* 0x00008a0000207ab9 */ /* 0x000fe20000000800 */
[----:B------:R-:W-:-:S03]  /*897c0*/  ULDC UR28, c[0x0][0x248] ;  /* 0x00009200001c7ab9 */ /* 0x000fc60000000800 */
[----:B------:R-:W-:Y:S02]  /*897d0*/  @P5 LOP3.LUT R17, R17, 0x40000000, RZ, 0xfc, !PT ;  /* 0x4000000011115812 */ /* 0x000fe400078efcff */
[----:B------:R-:W-:Y:S02]  /*897e0*/  @P3 LOP3.LUT R18, R18, 0x1, RZ, 0xfc, !PT ;  /* 0x0000000112123812 */ /* 0x000fe400078efcff */
[----:B------:R-:W-:Y:S01]  /*897f0*/  ISETP.LT.AND P3, PT, R12, UR49, !P2 ;  /* 0x000000310c007c0c */ /* 0x000fe2000d761270 */
[----:B0-----:R-:W-:Y:S01]  /*89800*/  VIADD R154, R154, UR30 ;  /* 0x0000001e9a9a7c36 */ /* 0x001fe20008000000 */
[----:B------:R-:W-:Y:S01]  /*89810*/  LOP3.LUT R17, R17, 0xdfffffff, RZ, 0xc0, !PT ;  /* 0xdfffffff11117812 */ /* 0x000fe200078ec0ff */
[----:B------:R-:W-:Y:S01]  /*89820*/  ULDC.64 UR30, c[0x0][0x228] ;  /* 0x00008a00001e7ab9 */ /* 0x000fe20000000a00 */
[----:B------:R-:W-:Y:S02]  /*89830*/  ULDC UR49, c[0x0][0x228] ;  /* 0x00008a0000317ab9 */ /* 0x000fe40000000800 */
[----:B------:R-:W-:-:S02]  /*89840*/  @P4 LOP3.LUT R17, R17, 0x20000000, RZ, 0xfc, !PT ;  /* 0x2000000011114812 */ /* 0x000fc400078efcff */
[----:B------:R-:W-:Y:S01]  /*89850*/  ISETP.LT.AND P2, PT, R9, UR48, !P2 ;  /* 0x0000003009007c0c */ /* 0x000fe2000d741270 */
[----:B------:R0:W-:Y:S01]  /*89860*/  STL [R1+0x404], R154 ;  /* 0x0004049a01007387 */ /* 0x0001e20000100800 */
[----:B------:R-:W-:Y:S01]  /*89870*/  LOP3.LUT R17, R17, 0xefffffff, RZ, 0xc0, !PT ;  /* 0xefffffff11117812 */ /* 0x000fe200078ec0ff */
[----:B------:R-:W-:-:S03]  /*89880*/  ULDC UR48, c[0x0][0x228] ;  /* 0x00008a0000307ab9 */ /* 0x000fc60000000800 */
        /* <DEDUP_REMOVED lines=30> */
[----:B0-----:R-:W-:Y:S01]  /*89a70*/  VIADD R154, R154, UR28 ;  /* 0x0000001c9a9a7c36 */ /* 0x001fe20008000000 */
[----:B------:R-:W-:Y:S01]  /*89a80*/  ISETP.LT.AND P3, PT, R12, UR58, !P2 ;  /* 0x0000003a0c007c0c */ /* 0x000fe2000d761270 */
[----:B------:R-:W-:Y:S01]  /*89a90*/  ULDC UR28, c[0x0][0x248] ;  /* 0x00009200001c7ab9 */ /* 0x000fe20000000800 */
[----:B------:R-:W-:-:S07]  /*89aa0*/  ULDC UR32, c[0x0][0x248] ;  /* 0x0000920000207ab9 */ /* 0x000fce0000000800 */
[----:B------:R-:W-:Y:S01]  /*89ab0*/  @P5 LOP3.LUT R17, R17, 0x400000, RZ, 0xfc, !PT ;  /* 0x0040000011115812 */ /* 0x000fe200078efcff */
[----:B------:R0:W-:Y:S01]  /*89ac0*/  STL [R1+0x40c], R154 ;  /* 0x00040c9a01007387 */ /* 0x0001e20000100800 */
        /* <DEDUP_REMOVED lines=15> */
[----:B------:R0:W-:Y:S01]  /*89bc0*/  STL [R1+0xc70], R154 ;  /* 0x000c709a01007387 */ /* 0x0001e20000100800 */
[----:B------:R-:W-:Y:S01]  /*89bd0*/  ISETP.LT.AND P4, PT, R11, UR30, !P2 ;  /* 0x0000001e0b007c0c */ /* 0x000fe2000d781270 */
[----:B------:R-:W-:Y:S01]  /*89be0*/  VIADD R153, R8, 0x17 ;  /* 0x0000001708997836 */ /* 0x000fe20000000000 */
[----:B------:R-:W-:Y:S01]  /*89bf0*/  ISETP.LT.AND P3, PT, R12, UR25, !P2 ;  /* 0x000000190c007c0c */ /* 0x000fe2000d761270 */
[----:B------:R-:W-:Y:S01]  /*89c00*/  ULDC UR30, c[0x0][0x228] ;  /* 0x00008a00001e7ab9 */ /* 0x000fe20000000800 */
[----:B------:R-:W-:-:S05]  /*89c10*/  ULDC UR34, c[0x0][0x248] ;  /* 0x0000920000227ab9 */ /* 0x000fca0000000800 */
[----:B------:R-:W-:Y:S01]  /*89c20*/  @P5 LOP3.LUT R17, R17, 0x40000, RZ, 0xfc, !PT ;  /* 0x0004000011115812 */ /* 0x000fe200078efcff */
[----:B0-----:R-:W-:Y:S01]  /*89c30*/  VIADD R154, R154, UR28 ;  /* 0x0000001c9a9a7c36 */ /* 0x001fe20008000000 */
[----:B------:R-:W-:Y:S01]  /*89c40*/  ISETP.LT.AND P2, PT, R9, UR26, !P2 ;  /* 0x0000001a09007c0c */ /* 0x000fe2000d741270 */
[----:B------:R-:W-:Y:S01]  /*89c50*/  ULDC UR25, c[0x0][0x248] ;  /* 0x0000920000197ab9 */ /* 0x000fe20000000800 */
[----:B------:R-:W-:Y:S01]  /*89c60*/  LOP3.LUT R17, R17, 0xfffdffff, RZ, 0xc0, !PT ;  /* 0xfffdffff11117812 */ /* 0x000fe200078ec0ff */
[----:B------:R-:W-:-:S03]  /*89c70*/  ULDC.64 UR28, c[0x0][0x228] ;  /* 0x00008a00001c7ab9 */ /* 0x000fc60000000a00 */
[----:B------:R-:W-:-:S04]  /*89c80*/  @P4 LOP3.LUT R17, R17, 0x20000, RZ, 0xfc, !PT ;  /* 0x0002000011114812 */ /* 0x000fc800078efcff */
[----:B------:R-:W-:Y:S01]  /*89c90*/  LOP3.LUT R17, R17, 0xfffeffff, RZ, 0xc0, !PT ;  /* 0xfffeffff11117812 */ /* 0x000fe200078ec0ff */
[----:B------:R0:W-:Y:S03]  /*89ca0*/  STL [R1+0xc74], R154 ;  /* 0x000c749a01007387 */ /* 0x0001e60000100800 */
[----:B------:R-:W-:-:S04]  /*89cb0*/  @P3 LOP3.LUT R17, R17, 0x10000, RZ, 0xfc, !PT ;  /* 0x0001000011113812 */ /* 0x000fc800078efcff */
[----:B------:R-:W-:Y:S01]  /*89cc0*/  LOP3.LUT R17, R17, 0xffff7fff, RZ, 0xc0, !PT ;  /* 0xffff7fff11117812 */ /* 0x000fe200078ec0ff */
[----:B0-----:R-:W-:Y:S01]  /*89cd0*/  VIADD R154, R154, UR27 ;  /* 0x0000001b9a9a7c36 */ /* 0x001fe20008000000 */
[----:B------:R-:W-:Y:S02]  /*89ce0*/  ULDC UR27, c[0x0][0x248] ;  /* 0x00009200001b7ab9 */ /* 0x000fe40000000800 */
[----:B------:R-:W-:Y:S02]  /*89cf0*/  @P2 LOP3.LUT R17, R17, 0x8000, RZ, 0xfc, !PT ;  /* 0x0000800011112812 */ /* 0x000fe400078efcff */
[----:B------:R-:W-:Y:S01]  /*89d00*/  ISETP.GE.AND P2, PT, R153, UR31, PT ;  /* 0x0000001f99007c0c */ /* 0x000fe2000bf46270 */
[----:B------:R0:W-:Y:S01]  /*89d10*/  STL [R1+0xc78], R154 ;  /* 0x000c789a01007387 */ /* 0x0001e20000100800 */
[----:B------:R-:W-:Y:S01]  /*89d20*/  LOP3.LUT R17, R17, 0xffffbfff, RZ, 0xc0, !PT ;  /* 0xffffbfff11117812 */ /* 0x000fe200078ec0ff */
[----:B------:R-:W-:Y:S01]  /*89d30*/  VIADD R153, R8, 0x16 ;  /* 0x0000001608997836 */ /* 0x000fe20000000000 */
[----:B------:R-:W-:Y:S01]  /*89d40*/  ULDC UR31, c[0x0][0x248] ;  /* 0x00009200001f7ab9 */ /* 0x000fe20000000800 */
[----:B0-----:R-:W-:Y:S01]  /*89d50*/  VIADD R154, R154, UR27 ;  /* 0x0000001b9a9a7c36 */ /* 0x001fe20008000000 */
[----:B------:R-:W-:-:S02]  /*89d60*/  ULDC.64 UR26, c[0x0][0x228] ;  /* 0x00008a00001a7ab9 */ /* 0x000fc40000000a00 */
[----:B------:R-:W-:Y:S01]  /*89d70*/  ISETP.LT.AND P5, PT, R10, UR26, !P2 ;  /* 0x0000001a0a007c0c */ /* 0x000fe2000d7a1270 */
[----:B------:R-:W-:Y:S01]  /*89d80*/  ULDC UR26, c[0x0][0x228] ;  /* 0x00008a00001a7ab9 */ /* 0x000fe20000000800 */
[----:B------:R-:W-:Y:S02]  /*89d90*/  ISETP.LT.AND P4, PT, R11, UR30, !P2 ;  /* 0x0000001e0b007c0c */ /* 0x000fe4000d781270 */
[----:B------:R-:W-:Y:S01]  /*89da0*/  ISETP.LT.AND P3, PT, R12, UR24, !P2 ;  /* 0x000000180c007c0c */ /* 0x000fe2000d761270 */
[----:B------:R0:W-:Y:S08]  /*89db0*/  STL [R1+0xc7c], R154 ;  /* 0x000c7c9a01007387 */ /* 0x0001f00000100800 */
[----:B------:R-:W-:Y:S01]  /*89dc0*/  @P5 LOP3.LUT R17, R17, 0x4000, RZ, 0xfc, !PT ;  /* 0x0000400011115812 */ /* 0x000fe200078efcff */
[----:B------:R-:W-:-:S03]  /*89dd0*/  ULDC UR30, c[0x0][0x228] ;  /* 0x00008a00001e7ab9 */ /* 0x000fc60000000800 */
        /* <DEDUP_REMOVED lines=8> */
[----:B------:R-:W-:Y:S01]  /*89e60*/  LOP3.LUT R17, R17, 0xfffff7ff, RZ, 0xc0, !PT ;  /* 0xfffff7ff11117812 */ /* 0x000fe200078ec0ff */
[----:B------:R0:W-:Y:S03]  /*89e70*/  STL [R1+0xc80], R154 ;  /* 0x000c809a01007387 */ /* 0x0001e60000100800 */
[----:B------:R-:W-:Y:S02]  /*89e80*/  @P2 LOP3.LUT R17, R17, 0x800, RZ, 0xfc, !PT ;  /* 0x0000080011112812 */ /* 0x000fe400078efcff */
[----:B------:R-:W-:Y:S01]  /*89e90*/  ISETP.GE.AND P2, PT, R153, UR33, PT ;  /* 0x0000002199007c0c */ /* 0x000fe2000bf46270 */
[----:B0-----:R-:W-:Y:S01]  /*89ea0*/  VIADD R154, R154, UR25 ;  /* 0x000000199a9a7c36 */ /* 0x001fe20008000000 */
[----:B------:R-:W-:Y:S01]  /*89eb0*/  ULDC.64 UR24, c[0x0][0x228] ;  /* 0x00008a0000187ab9 */ /* 0x000fe20000000a00 */
[----:B------:R-:W-:Y:S01]  /*89ec0*/  LOP3.LUT R17, R17, 0xfffffbff, RZ, 0xc0, !PT ;  /* 0xfffffbff11117812 */ /* 0x000fe200078ec0ff */
[----:B------:R-:W-:Y:S01]  /*89ed0*/  VIADD R153, R8, 0x15 ;  /* 0x0000001508997836 */ /* 0x000fe20000000000 */
[----:B------:R-:W-:Y:S01]  /*89ee0*/  ISETP.LT.AND P5, PT, R10, UR24, !P2 ;  /* 0x000000180a007c0c */ /* 0x000fe2000d7a1270 */
[----:B------:R-:W-:Y:S01]  /*89ef0*/  ULDC UR33, c[0x0][0x248] ;  /* 0x0000920000217ab9 */ /* 0x000fe20000000800 */
[----:B------:R-:W-:-:S02]  /*89f00*/  ISETP.LT.AND P4, PT, R11, UR13, !P2 ;  /* 0x0000000d0b007c0c */ /* 0x000fc4000d781270 */
[----:B------:R-:W-:Y:S01]  /*89f10*/  ISETP.LT.AND P3, PT, R12, UR14, !P2 ;  /* 0x0000000e0c007c0c */ /* 0x000fe2000d761270 */
[----:B------:R0:W-:Y:S01]  /*89f20*/  STL [R1+0xc84], R154 ;  /* 0x000c849a01007387 */ /* 0x0001e20000100800 */
[----:B------:R-:W-:Y:S01]  /*89f30*/  LOP3.LUT R14, R14, 0x7fffffff, RZ, 0xc0, !PT ;  /* 0x7fffffff0e0e7812 */ /* 0x000fe200078ec0ff */
[----:B------:R-:W-:Y:S01]  /*89f40*/  ULDC UR14, c[0x0][0x228] ;  /* 0x00008a00000e7ab9 */ /* 0x000fe20000000800 */
[----:B------:R-:W-:-:S05]  /*89f50*/  ULDC UR24, c[0x0][0x228] ;  /* 0x00008a0000187ab9 */ /* 0x000fca0000000800 */
[----:B------:R-:W-:-:S04]  /*89f60*/  @P5 LOP3.LUT R17, R17, 0x400, RZ, 0xfc, !PT ;  /* 0x0000040011115812 */ /* 0x000fc800078efcff */
        /* <DEDUP_REMOVED lines=12> */
[----:B------:R0:W-:Y:S01]  /*8a030*/  STL [R1+0xc88], R154 ;  /* 0x000c889a01007387 */ /* 0x0001e20000100800 */
[----:B------:R-:W-:Y:S01]  /*8a040*/  ISETP.LT.AND P5, PT, R10, UR28, !P2 ;  /* 0x0000001c0a007c0c */ /* 0x000fe2000d7a1270 */
[----:B------:R-:W-:Y:S01]  /*8a050*/  VIADD R153, R8, 0x14 ;  /* 0x0000001408997836 */ /* 0x000fe20000000000 */
        /* <DEDUP_REMOVED lines=13> */
[----:B------:R-:W-:Y:S01]  /*8a130*/  @P3 LOP3.LUT R17, R17, 0x10, RZ, 0xfc, !PT ;  /* 0x0000001011113812 */ /* 0x000fe200078efcff */
[----:B------:R0:W-:Y:S03]  /*8a140*/  STL [R1+0xc8c], R154 ;  /* 0x000c8c9a01007387 */ /* 0x0001e60000100800 */
[----:B------:R-:W-:-:S04]  /*8a150*/  LOP3.LUT R17, R17, 0xfffffff7, RZ, 0xc0, !PT ;  /* 0xfffffff711117812 */ /* 0x000fc800078ec0ff */
[----:B------:R-:W-:Y:S01]  /*8a160*/  @P2 LOP3.LUT R17, R17, 0x8, RZ, 0xfc, !PT ;  /* 0x0000000811112812 */ /* 0x000fe200078efcff */
[----:B0-----:R-:W-:Y:S01]  /*8a170*/  VIADD R154, R154, UR8 ;  /* 0x000000089a9a7c36 */ /* 0x001fe20008000000 */
[----:B------:R-:W-:Y:S01]  /*8a180*/  ULDC UR8, c[0x0][0x248] ;  /* 0x0000920000087ab9 */ /* 0x000fe20000000800 */
[----:B------:R-:W-:-:S03]  /*8a190*/  ISETP.GE.AND P2, PT, R153, UR27, PT ;  /* 0x0000001b99007c0c */ /* 0x000fc6000bf46270 */
[----:B------:R0:W-:Y:S01]  /*8a1a0*/  STL [R1+0xc90], R154 ;  /* 0x000c909a01007387 */ /* 0x0001e20000100800 */
[----:B------:R-:W-:Y:S01]  /*8a1b0*/  ISETP.LT.AND P5, PT, R10, UR10, !P2 ;  /* 0x0000000a0a007c0c */ /* 0x000fe2000d7a1270 */
[----:B------:R-:W-:Y:S01]  /*8a1c0*/  VIADD R153, R8, 0x13 ;  /* 0x0000001308997836 */ /* 0x000fe20000000000 */
[----:B------:R-:W-:Y:S01]  /*8a1d0*/  ISETP.LT.AND P4, PT, R11, UR6, !P2 ;  /* 0x000000060b007c0c */ /* 0x000fe2000d781270 */
[----:B------:R-:W-:Y:S01]  /*8a1e0*/  ULDC UR6, c[0x0][0x248] ;  /* 0x0000920000067ab9 */ /* 0x000fe20000000800 */
[----:B------:R-:W-:Y:S01]  /*8a1f0*/  ISETP.LT.AND P3, PT, R12, UR7, !P2 ;  /* 0x000000070c007c0c */ /* 0x000fe2000d761270 */
[----:B------:R-:W-:Y:S01]  /*8a200*/  ULDC UR10, c[0x0][0x228] ;  /* 0x00008a00000a7ab9 */ /* 0x000fe20000000800 */
[----:B------:R-:W-:Y:S01]  /*8a210*/  ISETP.LT.AND P2, PT, R9, UR9, !P2 ;  /* 0x0000000909007c0c */ /* 0x000fe2000d741270 */
[----:B------:R-:W-:Y:S01]  /*8a220*/  ULDC UR27, c[0x0][0x228] ;  /* 0x00008a00001b7ab9 */ /* 0x000fe20000000800 */
[----:B0-----:R-:W-:Y:S01]  /*8a230*/  VIADD R154, R154, UR8 ;  /* 0x000000089a9a7c36 */ /* 0x001fe20008000000 */
[----:B------:R-:W-:-:S04]  /*8a240*/  ULDC UR8, c[0x0][0x248] ;  /* 0x0000920000087ab9 */ /* 0x000fc80000000800 */
[----:B------:R0:W-:Y:S02]  /*8a250*/  STL [R1+0xc94], R154 ;  /* 0x000c949a01007387 */ /* 0x0001e40000100800 */
[----:B0-----:R-:W-:Y:S01]  /*8a260*/  VIADD R154, R154, UR8 ;  /* 0x000000089a9a7c36 */ /* 0x001fe20008000000 */
[----:B------:R-:W-:-:S04]  /*8a270*/  ULDC UR8, c[0x0][0x248] ;  /* 0x0000920000087ab9 */ /* 0x000fc80000000800 */
[----:B------:R0:W-:Y:S01]  /*8a280*/  STL [R1+0xc98], R154 ;  /* 0x000c989a01007387 */ /* 0x0001e20000100800 */
[----:B------:R-:W-:Y:S02]  /*8a290*/  LOP3.LUT R17, R17, 0xfffffffb, RZ, 0xc0, !PT ;  /* 0xfffffffb11117812 */ /* 0x000fe400078ec0ff */
[----:B------:R-:W-:Y:S02]  /*8a2a0*/  @P2 LOP3.LUT R16, R16, 0x80000000, RZ, 0xfc, !PT ;  /* 0x8000000010102812 */ /* 0x000fe400078efcff */
[----:B------:R-:W-:Y:S01]  /*8a2b0*/  ISETP.GE.AND P2, PT, R153, UR25, PT ;  /* 0x0000001999007c0c */ /* 0x000fe2000bf46270 */
[----:B0-----:R-:W-:Y:S01]  /*8a2c0*/  VIADD R154, R154, UR8 ;  /* 0x000000089a9a7c36 */ /* 0x001fe20008000000 */
[----:B------:R-:W-:Y:S02]  /*8a2d0*/  @P5 LOP3.LUT R17, R17, 0x4, RZ, 0xfc, !PT ;  /* 0x0000000411115812 */ /* 0x000fe400078efcff */
[----:B------:R-:W-:Y:S01]  /*8a2e0*/  LOP3.LUT R16, R16, 0xbfffffff, RZ, 0xc0, !PT ;  /* 0xbfffffff10107812 */ /* 0x000fe200078ec0ff */
[----:B------:R-:W-:Y:S01]  /*8a2f0*/  VIADD R153, R8, 0x12 ;  /* 0x0000001208997836 */ /* 0x000fe20000000000 */
[----:B------:R0:W-:Y:S01]  /*8a300*/  STL [R1+0xc9c], R154 ;  /* 0x000c9c9a01007387 */ /* 0x0001e20000100800 */
[----:B------:R-:W-:Y:S01]  /*8a310*/  LOP3.LUT R17, R17, 0xfffffffd, RZ, 0xc0, !PT ;  /* 0xfffffffd11117812 */ /* 0x000fe200078ec0ff */
[----:B------:R-:W-:Y:S01]  /*8a320*/  ULDC UR8, c[0x0][0x248] ;  /* 0x0000920000087ab9 */ /* 0x000fe20000000800 */
[----:B------:R-:W-:Y:S01]  /*8a330*/  ULDC UR25, c[0x0][0x228] ;  /* 0x00008a0000197ab9 */ /* 0x000fe20000000800 */
[----:B0-----:R-:W-:Y:S01]  /*8a340*/  VIADD R154, R154, UR6 ;  /* 0x000000069a9a7c36 */ /* 0x001fe20008000000 */
[----:B------:R-:W-:-:S02]  /*8a350*/  ULDC.64 UR6, c[0x0][0x228] ;  /* 0x00008a0000067ab9 */ /* 0x000fc40000000a00 */
[----:B------:R-:W-:Y:S01]  /*8a360*/  ISETP.LT.AND P5, PT, R10, UR6, !P2 ;  /* 0x000000060a007c0c */ /* 0x000fe2000d7a1270 */
[----:B------:R-:W-:Y:S01]  /*8a370*/  ULDC UR6, c[0x0][0x248] ;  /* 0x0000920000067ab9 */ /* 0x000fe20000000800 */
[----:B------:R-:W-:Y:S02]  /*8a380*/  @P4 LOP3.LUT R17, R17, 0x2, RZ, 0xfc, !PT ;  /* 0x0000000211114812 */ /* 0x000fe400078efcff */
[----:B------:R-:W-:Y:S01]  /*8a390*/  ISETP.LT.AND P4, PT, R11, UR54, !P2 ;  /* 0x000000360b007c0c */ /* 0x000fe2000d781270 */
[----:B------:R0:W-:Y:S01]  /*8a3a0*/  STL [R1+0xca0], R154 ;  /* 0x000ca09a01007387 */ /* 0x0001e20000100800 */
[----:B------:R-:W-:Y:S01]  /*8a3b0*/  LOP3.LUT R17, R17, 0xfffffffe, RZ, 0xc0, !PT ;  /* 0xfffffffe11117812 */ /* 0x000fe200078ec0ff */
[----:B------:R-:W-:-:S03]  /*8a3c0*/  ULDC UR54, c[0x0][0x228] ;  /* 0x00008a0000367ab9 */ /* 0x000fc60000000800 */
[----:B------:R-:W-:-:S03]  /*8a3d0*/  @P3 LOP3.LUT R17, R17, 0x1, RZ, 0xfc, !PT ;  /* 0x0000000111113812 */ /* 0x000fc600078efcff */
[----:B------:R-:W-:Y:S02]  /*8a3e0*/  @P5 LOP3.LUT R16, R16, 0x40000000, RZ, 0xfc, !PT ;  /* 0x4000000010105812 */ /* 0x000fe400078efcff */
[----:B------:R-:W-:Y:S01]  /*8a3f0*/  ISETP.LT.AND P3, PT, R12, UR51, !P2 ;  /* 0x000000330c007c0c */ /* 0x000fe2000d761270 */
[----:B0-----:R-:W-:Y:S01]  /*8a400*/  VIADD R154, R154, UR8 ;  /* 0x000000089a9a7c36 */ /* 0x001fe20008000000 */
[----:B------:R-:W-:Y:S01]  /*8a410*/  LOP3.LUT R16, R16, 0xdfffffff, RZ, 0xc0, !PT ;  /* 0xdfffffff10107812 */ /* 0x000fe200078ec0ff */
[----:B------:R-:W-:Y:S01]  /*8a420*/  ULDC.64 UR8, c[0x0][0x228] ;  /* 0x00008a0000087ab9 */ /* 0x000fe20000000a00 */
[----:B------:R-:W-:Y:S02]  /*8a430*/  ULDC UR51, c[0x0][0x248] ;  /* 0x0000920000337ab9 */ /* 0x000fe40000000800 */
[----:B------:R-:W-:Y:S02]  /*8a440*/  @P4 LOP3.LUT R16, R16, 0x20000000, RZ, 0xfc, !PT ;  /* 0x2000000010104812 */ /* 0x000fe400078efcff */
[----:B------:R-:W-:Y:S01]  /*8a450*/  ISETP.LT.AND P2, PT, R9, UR50, !P2 ;  /* 0x0000003209007c0c */ /* 0x000fe2000d741270 */
[----:B------:R0:W-:Y:S01]  /*8a460*/  STL [R1+0xca4], R154 ;  /* 0x000ca49a01007387 */ /* 0x0001e20000100800 */
[----:B------:R-:W-:Y:S01]  /*8a470*/  LOP3.LUT R16, R16, 0xefffffff, RZ, 0xc0, !PT ;  /* 0xefffffff10107812 */ /* 0x000fe200078ec0ff */
[----:B------:R-:W-:-:S03]  /*8a480*/  ULDC UR50, c[0x0][0x248] ;  /* 0x0000920000327ab9 */ /* 0x000fc60000000800 */
[----:B------:R-:W-:-:S04]  /*8a490*/  @P3 LOP3.LUT R16, R16, 0x10000000, RZ, 0xfc, !PT ;  /* 0x1000000010103812 */ /* 0x000fc800078efcff */
[----:B------:R-:W-:-:S04]  /*8a4a0*/  LOP3.LUT R16, R16, 0xf7ffffff, RZ, 0xc0, !PT ;  /* 0xf7ffffff10107812 */ /* 0x000fc800078ec0ff */
[----:B------:R-:W-:Y:S02]  /*8a4b0*/  @P2 LOP3.LUT R16, R16, 0x8000000, RZ, 0xfc, !PT ;  /* 0x0800000010102812 */ /* 0x000fe400078efcff */
[----:B------:R-:W-:Y:S02]  /*8a4c0*/  ISETP.GE.AND P2, PT, R153, UR29, PT ;  /* 0x0000001d99007c0c */ /* 0x000fe4000bf46270 */
[----:B------:R-:W-:Y:S01]  /*8a4d0*/  LOP3.LUT R16, R16, 0xfbffffff, RZ, 0xc0, !PT ;  /* 0xfbffffff10107812 */ /* 0x000fe200078ec0ff */
[----:B0-----:R-:W-:Y:S01]  /*8a4e0*/  VIADD R154, R154, UR6 ;  /* 0x000000069a9a7c36 */ /* 0x001fe20008000000 */
[----:B------:R-:W-:Y:S01]  /*8a4f0*/  ISETP.LT.AND P5, PT, R10, UR8, !P2 ;  /* 0x000000080a007c0c */ /* 0x000fe2000d7a1270 */
[----:B------:R-:W-:Y:S01]  /*8a500*/  VIADD R153, R8, 0x11 ;  /* 0x0000001108997836 */ /* 0x000fe20000000000 */
[----:B------:R-:W-:Y:S01]  /*8a510*/  ISETP.LT.AND P4, PT, R11, UR57, !P2 ;  /* 0x000000390b007c0c */ /* 0x000fe2000d781270 */
[----:B------:R-:W-:Y:S01]  /*8a520*/  ULDC UR8, c[0x0][0x248] ;  /* 0x0000920000087ab9 */ /* 0x000fe20000000800 */
[----:B------:R-:W-:Y:S01]  /*8a530*/  ISETP.LT.AND P3, PT, R12, UR56, !P2 ;  /* 0x000000380c007c0c */ /* 0x000fe2000d761270 */
[----:B------:R0:W-:Y:S01]  /*8a540*/  STL [R1+0xca8], R154 ;  /* 0x000ca89a01007387 */ /* 0x0001e20000100800 */
[----:B------:R-:W-:Y:S01]  /*8a550*/  ULDC UR6, c[0x0][0x228] ;  /* 0x00008a0000067ab9 */ /* 0x000fe20000000800 */
[----:B------:R-:W-:-:S06]  /*8a560*/  ULDC UR29, c[0x0][0x228] ;  /* 0x00008a00001d7ab9 */ /* 0x000fcc0000000800 */
[----:B------:R-:W-:Y:S01]  /*8a570*/  @P5 LOP3.LUT R16, R16, 0x4000000, RZ, 0xfc, !PT ;  /* 0x0400000010105812 */ /* 0x000fe200078efcff */
[----:B------:R-:W-:Y:S01]  /*8a580*/  ULDC UR57, c[0x0][0x228] ;  /* 0x00008a0000397ab9 */ /* 0x000fe20000000800 */
[----:B------:R-:W-:Y:S02]  /*8a590*/  ULDC UR56, c[0x0][0x248] ;  /* 0x0000920000387ab9 */ /* 0x000fe40000000800 */
[----:B------:R-:W-:-:S04]  /*8a5a0*/  LOP3.LUT R16, R16, 0xfdffffff, RZ, 0xc0, !PT ;  /* 0xfdffffff10107812 */ /* 0x000fc800078ec0ff */
[----:B------:R-:W-:Y:S02]  /*8a5b0*/  @P4 LOP3.LUT R16, R16, 0x2000000, RZ, 0xfc, !PT ;  /* 0x0200000010104812 */ /* 0x000fe400078efcff */
[----:B------:R-:W-:Y:S01]  /*8a5c0*/  ISETP.LT.AND P2, PT, R9, UR55, !P2 ;  /* 0x0000003709007c0c */ /* 0x000fe2000d741270 */
[----:B0-----:R-:W-:Y:S01]  /*8a5d0*/  VIADD R154, R154, UR12 ;  /* 0x0000000c9a9a7c36 */ /* 0x001fe20008000000 */
[----:B------:R-:W-:Y:S01]  /*8a5e0*/  LOP3.LUT R16, R16, 0xfeffffff, RZ, 0xc0, !PT ;  /* 0xfeffffff10107812 */ /* 0x000fe200078ec0ff */
[----:B------:R-:W-:Y:S01]  /*8a5f0*/  ULDC.64 UR12, c[0x0][0x228] ;  /* 0x00008a00000c7ab9 */ /* 0x000fe20000000a00 */
        /* <DEDUP_REMOVED lines=8> */
[----:B------:R0:W-:Y:S01]  /*8a680*/  STL [R1+0xcac], R154 ;  /* 0x000cac9a01007387 */ /* 0x0001e20000100800 */
        /* <DEDUP_REMOVED lines=56> */
[----:B------:R-:W-:Y:S01]  /*8aa10*/  ISETP.LT.AND P5, PT, R10, UR20, !P2 ;  /* 0x000000140a007c0c */ /* 0x000fe2000d7a1270 */
[----:B------:R0:W-:Y:S01]  /*8aa20*/  STL [R1+0xcd4], R154 ;  /* 0x000cd49a01007387 */ /* 0x0001e20000100800 */
[----:B------:R-:W-:Y:S02]  /*8aa30*/  ISETP.LT.AND P4, PT, R11, UR36, !P2 ;  /* 0x000000240b007c0c */ /* 0x000fe4000d781270 */
[----:B------:R-:W-:Y:S01]  /*8aa40*/  LOP3.LUT R16, R16, 0xfffffbff, RZ, 0xc0, !PT ;  /* 0xfffffbff10107812 */ /* 0x000fe200078ec0ff */
[----:B------:R-:W-:Y:S01]  /*8aa50*/  VIADD R153, R8, 0xd ;  /* 0x0000000d08997836 */ /* 0x000fe20000000000 */
[----:B------:R-:W-:Y:S01]  /*8aa60*/  ISETP.LT.AND P3, PT, R12, UR39, !P2 ;  /* 0x000000270c007c0c */ /* 0x000fe2000d761270 */
[----:B------:R-:W-:Y:S01]  /*8aa70*/  ULDC UR20, c[0x0][0x248] ;  /* 0x0000920000147ab9 */ /* 0x000fe20000000800 */
[----:B------:R-:W-:Y:S01]  /*8aa80*/  ULDC UR36, c[0x0][0x248] ;  /* 0x0000920000247ab9 */ /* 0x000fe20000000800 */
[----:B0-----:R-:W-:-:S04]  /*8aa90*/  VIADD R154, R154, UR5 ;  /* 0x000000059a9a7c36 */ /* 0x001fc80008000000 */
[----:B------:R-:W-:Y:S01]  /*8aaa0*/  @P5 LOP3.LUT R16, R16, 0x400, RZ, 0xfc, !PT ;  /* 0x0000040010105812 */ /* 0x000fe200078efcff */
[----:B------:R-:W-:Y:S01]  /*8aab0*/  ULDC UR5, c[0x0][0x228] ;  /* 0x00008a0000057ab9 */ /* 0x000fe20000000800 */
[----:B------:R0:W-:Y:S02]  /*8aac0*/  STL [R1+0xd10], R154 ;  /* 0x000d109a01007387 */ /* 0x0001e40000100800 */
[----:B------:R-:W-:Y:S01]  /*8aad0*/  LOP3.LUT R16, R16, 0xfffffdff, RZ, 0xc0, !PT ;  /* 0xfffffdff10107812 */ /* 0x000fe200078ec0ff */
[----:B0-----:R-:W-:Y:S01]  /*8aae0*/  VIADD R154, R154, UR12 ;  /* 0x0000000c9a9a7c36 */ /* 0x001fe20008000000 */
[----:B------:R-:W-:Y:S02]  /*8aaf0*/  ULDC UR12, c[0x0][0x248] ;  /* 0x00009200000c7ab9 */ /* 0x000fe40000000800 */
[----:B------:R-:W-:Y:S02]  /*8ab00*/  @P4 LOP3.LUT R16, R16, 0x200, RZ, 0xfc, !PT ;  /* 0x0000020010104812 */ /* 0x000fe400078efcff */
[----:B------:R0:W-:Y:S01]  /*8ab10*/  STL [R1+0xd14], R154 ;  /* 0x000d149a01007387 */ /* 0x0001e20000100800 */
[----:B------:R-:W-:Y:S01]  /*8ab20*/  ISETP.LT.AND P2, PT, R9, UR37, !P2 ;  /* 0x0000002509007c0c */ /* 0x000fe2000d741270 */
[----:B------:R-:W-:Y:S01]  /*8ab30*/  ULDC UR37, c[0x0][0x248] ;  /* 0x0000920000257ab9 */ /* 0x000fe20000000800 */
[----:B------:R-:W-:Y:S01]  /*8ab40*/  LOP3.LUT R16, R16, 0xfffffeff, RZ, 0xc0, !PT ;  /* 0xfffffeff10107812 */ /* 0x000fe200078ec0ff */
[----:B0-----:R-:W-:-:S03]  /*8ab50*/  VIADD R154, R154, UR12 ;  /* 0x0000000c9a9a7c36 */ /* 0x001fc60008000000 */
[----:B------:R-:W-:Y:S01]  /*8ab60*/  @P3 LOP3.LUT R16, R16, 0x100, RZ, 0xfc, !PT ;  /* 0x0000010010103812 */ /* 0x000fe200078efcff */
[----:B------:R-:W-:Y:S01]  /*8ab70*/  ULDC UR12, c[0x0][0x248] ;  /* 0x00009200000c7ab9 */ /* 0x000fe20000000800 */
[----:B------:R0:W-:Y:S02]  /*8ab80*/  STL [R1+0xd0c], R154 ;  /* 0x000d0c9a01007387 */ /* 0x0001e40000100800 */
[----:B------:R-:W-:Y:S01]  /*8ab90*/  LOP3.LUT R16, R16, 0xffffff7f, RZ, 0xc0, !PT ;  /* 0xffffff7f10107812 */ /* 0x000fe200078ec0ff */
[----:B0-----:R-:W-:-:S03]  /*8aba0*/  VIADD R154, R154, UR16 ;  /* 0x000000109a9a7c36 */ /* 0x001fc60008000000 */
[----:B------:R-:W-:Y:S01]  /*8abb0*/  @P2 LOP3.LUT R16, R16, 0x80, RZ, 0xfc, !PT ;  /* 0x0000008010102812 */ /* 0x000fe200078efcff */
[----:B------:R-:W-:Y:S01]  /*8abc0*/  ULDC UR16, c[0x0][0x248] ;  /* 0x0000920000107ab9 */ /* 0x000fe20000000800 */
[----:B------:R0:W-:Y:S01]  /*8abd0*/  STL [R1+0xd08], R154 ;  /* 0x000d089a01007387 */ /* 0x0001e20000100800 */
[----:B------:R-:W-:Y:S01]  /*8abe0*/  ISETP.GE.AND P2, PT, R153, UR17, PT ;  /* 0x0000001199007c0c */ /* 0x000fe2000bf46270 */
[----:B0-----:R-:W-:-:S03]  /*8abf0*/  VIADD R154, R154, UR15 ;  /* 0x0000000f9a9a7c36 */ /* 0x001fc60008000000 */
[----:B------:R-:W-:Y:S02]  /*8ac00*/  ISETP.LT.AND P4, PT, R11, UR38, !P2 ;  /* 0x000000260b007c0c */ /* 0x000fe4000d781270 */
[----:B------:R-:W-:Y:S01]  /*8ac10*/  LOP3.LUT R16, R16, 0xffffffbf, RZ, 0xc0, !PT ;  /* 0xffffffbf10107812 */ /* 0x000fe200078ec0ff */
[----:B------:R-:W-:Y:S01]  /*8ac20*/  VIADD R153, R8, 0xc ;  /* 0x0000000c08997836 */ /* 0x000fe20000000000 */
[----:B------:R0:W-:Y:S01]  /*8ac30*/  STL [R1+0xd04], R154 ;  /* 0x000d049a01007387 */ /* 0x0001e20000100800 */
[----:B------:R-:W-:Y:S01]  /*8ac40*/  ISETP.LT.AND P3, PT, R12, UR40, !P2 ;  /* 0x000000280c007c0c */ /* 0x000fe2000d761270 */
[----:B------:R-:W-:Y:S01]  /*8ac50*/  ULDC.64 UR38, c[0x0][0x228] ;  /* 0x00008a0000267ab9 */ /* 0x000fe20000000a00 */
[----:B------:R-:W-:Y:S01]  /*8ac60*/  ULDC UR15, c[0x0][0x248] ;  /* 0x00009200000f7ab9 */ /* 0x000fe20000000800 */
[----:B------:R-:W-:Y:S01]  /*8ac70*/  ULDC UR40, c[0x0][0x248] ;  /* 0x0000920000287ab9 */ /* 0x000fe20000000800 */
[----:B0-----:R-:W-:Y:S01]  /*8ac80*/  VIADD R154, R154, UR12 ;  /* 0x0000000c9a9a7c36 */ /* 0x001fe20008000000 */
[----:B------:R-:W-:-:S02]  /*8ac90*/  ULDC.64 UR12, c[0x0][0x228] ;  /* 0x00008a00000c7ab9 */ /* 0x000fc40000000a00 */
[----:B------:R-:W-:Y:S01]  /*8aca0*/  ISETP.LT.AND P5, PT, R10, UR12, !P2 ;  /* 0x0000000c0a007c0c */ /* 0x000fe2000d7a1270 */
[----:B------:R-:W-:Y:S01]  /*8acb0*/  ULDC UR12, c[0x0][0x248] ;  /* 0x00009200000c7ab9 */ /* 0x000fe20000000800 */
[----:B------:R-:W-:Y:S01]  /*8acc0*/  ISETP.LT.AND P2, PT, R9, UR42, !P2 ;  /* 0x0000002a09007c0c */ /* 0x000fe2000d741270 */
[----:B------:R0:W-:Y:S01]  /*8acd0*/  STL [R1+0xd00], R154 ;  /* 0x000d009a01007387 */ /* 0x0001e20000100800 */
[----:B------:R-:W-:-:S09]  /*8ace0*/  ULDC UR42, c[0x0][0x248] ;  /* 0x00009200002a7ab9 */ /* 0x000fd20000000800 */
[----:B------:R-:W-:-:S04]  /*8acf0*/  @P5 LOP3.LUT R16, R16, 0x40, RZ, 0xfc, !PT ;  /* 0x0000004010105812 */ /* 0x000fc800078efcff */
[----:B------:R-:W-:-:S04]  /*8ad00*/  LOP3.LUT R16, R16, 0xffffffdf, RZ, 0xc0, !PT ;  /* 0xffffffdf10107812 */ /* 0x000fc800078ec0ff */
[----:B------:R-:W-:Y:S01]  /*8ad10*/  @P4 LOP3.LUT R16, R16, 0x20, RZ, 0xfc, !PT ;  /* 0x0000002010104812 */ /* 0x000fe200078efcff */
[----:B0-----:R-:W-:Y:S01]  /*8ad20*/  VIADD R154, R154, UR9 ;  /* 0x000000099a9a7c36 */ /* 0x001fe20008000000 */
[----:B------:R-:W-:Y:S02]  /*8ad30*/  ULDC UR9, c[0x0][0x248] ;  /* 0x0000920000097ab9 */ /* 0x000fe40000000800 */
[----:B------:R-:W-:-:S04]  /*8ad40*/  LOP3.LUT R16, R16, 0xffffffef, RZ, 0xc0, !PT ;  /* 0xffffffef10107812 */ /* 0x000fc800078ec0ff */
[----:B------:R-:W-:Y:S01]  /*8ad50*/  @P3 LOP3.LUT R16, R16, 0x10, RZ, 0xfc, !PT ;  /* 0x0000001010103812 */ /* 0x000fe200078efcff */
[----:B------:R0:W-:Y:S03]  /*8ad60*/  STL [R1+0xcfc], R154 ;  /* 0x000cfc9a01007387 */ /* 0x0001e60000100800 */
[----:B------:R-:W-:Y:S01]  /*8ad70*/  LOP3.LUT R16, R16, 0xfffffff7, RZ, 0xc0, !PT ;  /* 0xfffffff710107812 */ /* 0x000fe200078ec0ff */
[----:B0-----:R-:W-:-:S03]  /*8ad80*/  VIADD R154, R154, UR22 ;  /* 0x000000169a9a7c36 */ /* 0x001fc60008000000 */
[----:B------:R-:W-:Y:S01]  /*8ad90*/  @P2 LOP3.LUT R16, R16, 0x8, RZ, 0xfc, !PT ;  /* 0x0000000810102812 */ /* 0x000fe200078efcff */
[----:B------:R-:W-:Y:S01]  /*8ada0*/  ULDC UR22, c[0x0][0x248] ;  /* 0x0000920000167ab9 */ /* 0x000fe20000000800 */
[----:B------:R-:W-:Y:S01]  /*8adb0*/  ISETP.GE.AND P2, PT, R153, UR19, PT ;  /* 0x0000001399007c0c */ /* 0x000fe2000bf46270 */
[----:B------:R0:W-:Y:S01]  /*8adc0*/  STL [R1+0xcf8], R154 ;  /* 0x000cf89a01007387 */ /* 0x0001e20000100800 */
[----:B------:R-:W-:Y:S02]  /*8add0*/  VIADD R153, R8, 0xb ;  /* 0x0000000b08997836 */ /* 0x000fe40000000000 */
[----:B------:R-:W-:Y:S01]  /*8ade0*/  ISETP.LT.AND P4, PT, R11, UR41, !P2 ;  /* 0x000000290b007c0c */ /* 0x000fe2000d781270 */
[----:B------:R-:W-:Y:S01]  /*8adf0*/  ULDC UR19, c[0x0][0x248] ;  /* 0x0000920000137ab9 */ /* 0x000fe20000000800 */
[----:B------:R-:W-:Y:S01]  /*8ae00*/  ISETP.LT.AND P3, PT, R12, UR43, !P2 ;  /* 0x0000002b0c007c0c */ /* 0x000fe2000d761270 */
[----:B------:R-:W-:Y:S01]  /*8ae10*/  ULDC UR43, c[0x0][0x248] ;  /* 0x00009200002b7ab9 */ /* 0x000fe20000000800 */
[----:B0-----:R-:W-:Y:S01]  /*8ae20*/  VIADD R154, R154, UR16 ;  /* 0x000000109a9a7c36 */ /* 0x001fe20008000000 */
[----:B------:R-:W-:-:S02]  /*8ae30*/  ULDC.64 UR16, c[0x0][0x228] ;  /* 0x00008a0000107ab9 */ /* 0x000fc40000000a00 */
[----:B------:R-:W-:Y:S01]  /*8ae40*/  ISETP.LT.AND P5, PT, R10, UR16, !P2 ;  /* 0x000000100a007c0c */ /* 0x000fe2000d7a1270 */
[----:B------:R-:W-:Y:S01]  /*8ae50*/  ULDC UR16, c[0x0][0x248] ;  /* 0x0000920000107ab9 */ /* 0x000fe20000000800 */
[----:B------:R-:W-:Y:S01]  /*8ae60*/  ISETP.LT.AND P2, PT, R9, UR44, !P2 ;  /* 0x0000002c09007c0c */ /* 0x000fe2000d741270 */
[----:B------:R0:W-:Y:S01]  /*8ae70*/  STL [R1+0xcf4], R154 ;  /* 0x000cf49a01007387 */ /* 0x0001e20000100800 */
[----:B------:R-:W-:Y:S01]  /*8ae80*/  LOP3.LUT R16, R16, 0xfffffffb, RZ, 0xc0, !PT ;  /* 0xfffffffb10107812 */ /* 0x000fe200078ec0ff */
[----:B------:R-:W-:Y:S01]  /*8ae90*/  ULDC UR44, c[0x0][0x228] ;  /* 0x00008a00002c7ab9 */ /* 0x000fe20000000800 */
[----:B0-----:R-:W-:-:S09]  /*8aea0*/  VIADD R154, R154, UR33 ;  /* 0x000000219a9a7c36 */ /* 0x001fd20008000000 */
[----:B------:R-:W-:Y:S02]  /*8aeb0*/  @P2 LOP3.LUT R15, R15, 0x80000000, RZ, 0xfc, !PT ;  /* 0x800000000f0f2812 */ /* 0x000fe400078efcff */
[----:B------:R-:W-:Y:S01]  /*8aec0*/  ISETP.GE.AND P2, PT, R153, UR21, PT ;  /* 0x0000001599007c0c */ /* 0x000fe2000bf46270 */
[----:B------:R0:W-:Y:S01]  /*8aed0*/  STL [R1+0xcf0], R154 ;  /* 0x000cf09a01007387 */ /* 0x0001e20000100800 */
[----:B------:R-:W-:Y:S02]  /*8aee0*/  @P5 LOP3.LUT R16, R16, 0x4, RZ, 0xfc, !PT ;  /* 0x0000000410105812 */ /* 0x000fe400078efcff */
[----:B------:R-:W-:Y:S01]  /*8aef0*/  LOP3.LUT R15, R15, 0xbfffffff, RZ, 0xc0, !PT ;  /* 0xbfffffff0f0f7812 */ /* 0x000fe200078ec0ff */
[----:B------:R-:W-:Y:S01]  /*8af00*/  VIADD R153, R8, 0xa ;  /* 0x0000000a08997836 */ /* 0x000fe20000000000 */
[----:B------:R-:W-:Y:S01]  /*8af10*/  ULDC UR21, c[0x0][0x248] ;  /* 0x0000920000157ab9 */ /* 0x000fe20000000800 */
[----:B0-----:R-:W-:Y:S01]  /*8af20*/  VIADD R154, R154, UR32 ;  /* 0x000000209a9a7c36 */ /* 0x001fe20008000000 */
[----:B------:R-:W-:-:S02]  /*8af30*/  ULDC.64 UR32, c[0x0][0x228] ;  /* 0x00008a0000207ab9 */ /* 0x000fc40000000a00 */
[----:B------:R-:W-:Y:S02]  /*8af40*/  ISETP.LT.AND P5, PT, R10, UR32, !P2 ;  /* 0x000000200a007c0c */ /* 0x000fe4000d7a1270 */
[----:B------:R-:W-:-:S04]  /*8af50*/  LOP3.LUT R16, R16, 0xfffffffd, RZ, 0xc0, !PT ;  /* 0xfffffffd10107812 */ /* 0x000fc800078ec0ff */
[----:B------:R-:W-:Y:S02]  /*8af60*/  @P4 LOP3.LUT R16, R16, 0x2, RZ, 0xfc, !PT ;  /* 0x0000000210104812 */ /* 0x000fe400078efcff */
[----:B------:R-:W-:Y:S01]  /*8af70*/  ISETP.LT.AND P4, PT, R11, UR45, !P2 ;  /* 0x0000002d0b007c0c */ /* 0x000fe2000d781270 */
[----:B------:R0:W-:Y:S01]  /*8af80*/  STL [R1+0xcec], R154 ;  /* 0x000cec9a01007387 */ /* 0x0001e20000100800 */
[----:B------:R-:W-:Y:S01]  /*8af90*/  LOP3.LUT R16, R16, 0xfffffffe, RZ, 0xc0, !PT ;  /* 0xfffffffe10107812 */ /* 0x000fe200078ec0ff */
[----:B------:R-:W-:Y:S02]  /*8afa0*/  ULDC UR45, c[0x0][0x228] ;  /* 0x00008a00002d7ab9 */ /* 0x000fe40000000800 */
[----:B------:R-:W-:Y:S02]  /*8afb0*/  @P5 LOP3.LUT R15, R15, 0x40000000, RZ, 0xfc, !PT ;  /* 0x400000000f0f5812 */ /* 0x000fe400078efcff */
[----:B------:R-:W-:Y:S02]  /*8afc0*/  @P3 LOP3.LUT R16, R16, 0x1, RZ, 0xfc, !PT ;  /* 0x0000000110103812 */ /* 0x000fe400078efcff */
[----:B------:R-:W-:Y:S01]  /*8afd0*/  ISETP.LT.AND P3, PT, R12, UR47, !P2 ;  /* 0x0000002f0c007c0c */ /* 0x000fe2000d761270 */
[----:B------:R-:W-:Y:S01]  /*8afe0*/  ULDC UR47, c[0x0][0x248] ;  /* 0x00009200002f7ab9 */ /* 0x000fe20000000800 */
[----:B------:R-:W-:-:S04]  /*8aff0*/  LOP3.LUT R15, R15, 0xdfffffff, RZ, 0xc0, !PT ;  /* 0xdfffffff0f0f7812 */ /* 0x000fc800078ec0ff */
[----:B------:R-:W-:Y:S02]  /*8b000*/  @P4 LOP3.LUT R15, R15, 0x20000000, RZ, 0xfc, !PT ;  /* 0x200000000f0f4812 */ /* 0x000fe400078efcff */
[----:B------:R-:W-:Y:S01]  /*8b010*/  ISETP.LT.AND P2, PT, R9, UR46, !P2 ;  /* 0x0000002e09007c0c */ /* 0x000fe2000d741270 */
[----:B0-----:R-:W-:Y:S01]  /*8b020*/  VIADD R154, R154, UR35 ;  /* 0x000000239a9a7c36 */ /* 0x001fe20008000000 */
[----:B------:R-:W-:Y:S01]  /*8b030*/  LOP3.LUT R15, R15, 0xefffffff, RZ, 0xc0, !PT ;  /* 0xefffffff0f0f7812 */ /* 0x000fe200078ec0ff */
[----:B------:R-:W-:-:S03]  /*8b040*/  ULDC UR46, c[0x0][0x248] ;  /* 0x00009200002e7ab9 */ /* 0x000fc60000000800 */
        /* <DEDUP_REMOVED lines=11> */
[----:B------:R-:W-:Y:S01]  /*8b100*/  ISETP.LT.AND P4, PT, R11, UR54, !P2 ;  /* 0x000000360b007c0c */ /* 0x000fe2000d781270 */
[----:B------:R-:W-:Y:S01]  /*8b110*/  ULDC UR54, c[0x0][0x228] ;  /* 0x00008a0000367ab9 */ /* 0x000fe20000000800 */
        /* <DEDUP_REMOVED lines=22> */
[----:B------:R-:W-:Y:S01]  /*8b280*/  ULDC UR38, c[0x0][0x228] ;  /* 0x00008a0000267ab9 */ /* 0x000fe20000000800 */
[----:B------:R-:W-:-:S07]  /*8b290*/  ULDC UR17, c[0x0][0x248] ;  /* 0x0000920000117ab9 */ /* 0x000fce0000000800 */
[----:B------:R-:W-:Y:S01]  /*8b2a0*/  @P5 LOP3.LUT R15, R15, 0x400000, RZ, 0xfc, !PT ;  /* 0x004000000f0f5812 */ /* 0x000fe200078efcff */
[----:B0-----:R-:W-:Y:S01]  /*8b2b0*/  VIADD R154, R154, UR15 ;  /* 0x0000000f9a9a7c36 */ /* 0x001fe20008000000 */
[----:B------:R-:W-:Y:S01]  /*8b2c0*/  ISETP.LT.AND P2, PT, R9, UR60, !P2 ;  /* 0x0000003c09007c0c */ /* 0x000fe2000d741270 */
[----:B------:R-:W-:Y:S01]  /*8b2d0*/  ULDC UR60, c[0x0][0x228] ;  /* 0x00008a00003c7ab9 */ /* 0x000fe20000000800 */
[----:B------:R-:W-:Y:S01]  /*8b2e0*/  LOP3.LUT R15, R15, 0xffdfffff, RZ, 0xc0, !PT ;  /* 0xffdfffff0f0f7812 */ /* 0x000fe200078ec0ff */
[----:B------:R-:W-:Y:S01]  /*8b2f0*/  ULDC UR15, c[0x0][0x248] ;  /* 0x00009200000f7ab9 */ /* 0x000fe20000000800 */
[----:B------:R-:W-:Y:S02]  /*8b300*/  ULDC UR54, c[0x0][0x248] ;  /* 0x0000920000367ab9 */ /* 0x000fe40000000800 */
[----:B------:R-:W-:-:S04]  /*8b310*/  @P4 LOP3.LUT R15, R15, 0x200000, RZ, 0xfc, !PT ;  /* 0x002000000f0f4812 */ /* 0x000fc800078efcff */
[----:B------:R-:W-:Y:S01]  /*8b320*/  LOP3.LUT R15, R15, 0xffefffff, RZ, 0xc0, !PT ;  /* 0xffefffff0f0f7812 */ /* 0x000fe200078ec0ff */
[----:B------:R0:W-:Y:S03]  /*8b330*/  STL [R1+0xcdc], R154 ;  /* 0x000cdc9a01007387 */ /* 0x0001e60000100800 */
[----:B------:R-:W-:-:S04]  /*8b340*/  @P3 LOP3.LUT R15, R15, 0x100000, RZ, 0xfc, !PT ;  /* 0x001000000f0f3812 */ /* 0x000fc800078efcff */
[----:B------:R-:W-:Y:S01]  /*8b350*/  LOP3.LUT R15, R15, 0xfff7ffff, RZ, 0xc0, !PT ;  /* 0xfff7ffff0f0f7812 */ /* 0x000fe200078ec0ff */
[----:B0-----:R-:W-:-:S03]  /*8b360*/  VIADD R154, R154, UR9 ;  /* 0x000000099a9a7c36 */ /* 0x001fc60008000000 */
[----:B------:R-:W-:Y:S01]  /*8b370*/  @P2 LOP3.LUT R15, R15, 0x80000, RZ, 0xfc, !PT ;  /* 0x000800000f0f2812 */ /* 0x000fe200078efcff */
[----:B------:R-:W-:Y:S01]  /*8b380*/  ULDC UR9, c[0x0][0x248] ;  /* 0x0000920000097ab9 */ /* 0x000fe20000000800 */
[----:B------:R-:W-:Y:S01]  /*8b390*/  ISETP.GE.AND P2, PT, R153, UR33, PT ;  /* 0x0000002199007c0c */ /* 0x000fe2000bf46270 */
[----:B------:R0:W-:Y:S01]  /*8b3a0*/  STL [R1+0xcd8], R154 ;  /* 0x000cd89a01007387 */ /* 0x0001e20000100800 */
[----:B------:R-:W-:Y:S01]  /*8b3b0*/  LOP3.LUT R15, R15, 0xfffbffff, RZ, 0xc0, !PT ;  /* 0xfffbffff0f0f7812 */ /* 0x000fe200078ec0ff */
[----:B------:R-:W-:Y:S01]  /*8b3c0*/  VIADD R153, R8, 0x7 ;  /* 0x0000000708997836 */ /* 0x000fe20000000000 */
[----:B------:R-:W-:Y:S01]  /*8b3d0*/  ULDC.64 UR32, c[0x0][0x228] ;  /* 0x00008a0000207ab9 */ /* 0x000fe20000000a00 */
[----:B0-----:R-:W-:Y:S01]  /*8b3e0*/  VIADD R154, R154, UR40 ;  /* 0x000000289a9a7c36 */ /* 0x001fe20008000000 */
[----:B------:R-:W-:Y:S02]  /*8b3f0*/  ULDC.64 UR40, c[0x0][0x228] ;  /* 0x00008a0000287ab9 */ /* 0x000fe40000000a00 */
[----:B------:R-:W-:Y:S01]  /*8b400*/  ISETP.LT.AND P5, PT, R10, UR40, !P2 ;  /* 0x000000280a007c0c */ /* 0x000fe2000d7a1270 */
[----:B------:R-:W-:Y:S01]  /*8b410*/  ULDC UR40, c[0x0][0x248] ;  /* 0x0000920000287ab9 */ /* 0x000fe20000000800 */
[----:B------:R-:W-:-:S02]  /*8b420*/  ISETP.LT.AND P4, PT, R11, UR57, !P2 ;  /* 0x000000390b007c0c */ /* 0x000fc4000d781270 */
[----:B------:R-:W-:Y:S01]  /*8b430*/  ISETP.LT.AND P3, PT, R12, UR61, !P2 ;  /* 0x0000003d0c007c0c */ /* 0x000fe2000d761270 */
[----:B------:R-:W-:-:S08]  /*8b440*/  ULDC UR61, c[0x0][0x228] ;  /* 0x00008a00003d7ab9 */ /* 0x000fd00000000800 */
[----:B------:R-:W-:Y:S01]  /*8b450*/  @P5 LOP3.LUT R15, R15, 0x40000, RZ, 0xfc, !PT ;  /* 0x000400000f0f5812 */ /* 0x000fe200078efcff */
[----:B------:R0:W-:Y:S01]  /*8b460*/  STL [R1+0xcd0], R154 ;  /* 0x000cd09a01007387 */ /* 0x0001e20000100800 */
[----:B------:R-:W-:Y:S02]  /*8b470*/  ULDC UR57, c[0x0][0x248] ;  /* 0x0000920000397ab9 */ /* 0x000fe40000000800 */
        /* <DEDUP_REMOVED lines=19> */
[----:B------:R-:W-:-:S04]  /*8b5b0*/  @P5 LOP3.LUT R15, R15, 0x4000, RZ, 0xfc, !PT ;  /* 0x000040000f0f5812 */ /* 0x000fc800078efcff */
        /* <DEDUP_REMOVED lines=14> */
[----:B------:R0:W-:Y:S01]  /*8b6a0*/  STL [R1+0xcc8], R154 ;  /* 0x000cc89a01007387 */ /* 0x0001e20000100800 */
[----:B------:R-:W-:Y:S01]  /*8b6b0*/  ISETP.LT.AND P3, PT, R12, UR60, !P2 ;  /* 0x0000003c0c007c0c */ /* 0x000fe2000d761270 */
[----:B------:R-:W-:Y:S01]  /*8b6c0*/  VIADD R153, R8, 0x5 ;  /* 0x0000000508997836 */ /* 0x000fe20000000000 */
[----:B------:R-:W-:-:S05]  /*8b6d0*/  ULDC UR61, c[0x0][0x228] ;  /* 0x00008a00003d7ab9 */ /* 0x000fca0000000800 */
        /* <DEDUP_REMOVED lines=8> */
[----:B------:R-:W-:Y:S02]  /*8b760*/  ULDC.64 UR38, c[0x0][0x228] ;  /* 0x00008a0000267ab9 */ /* 0x000fe40000000a00 */
[----:B------:R-:W-:-:S04]  /*8b770*/  @P3 LOP3.LUT R15, R15, 0x100, RZ, 0xfc, !PT ;  /* 0x000001000f0f3812 */ /* 0x000fc800078efcff */
[----:B------:R-:W-:Y:S01]  /*8b780*/  LOP3.LUT R15, R15, 0xffffff7f, RZ, 0xc0, !PT ;  /* 0xffffff7f0f0f7812 */ /* 0x000fe200078ec0ff */
[----:B------:R0:W-:Y:S03]  /*8b790*/  STL [R1+0xcc4], R154 ;  /* 0x000cc49a01007387 */ /* 0x0001e60000100800 */
[----:B------:R-:W-:Y:S02]  /*8b7a0*/  @P2 LOP3.LUT R15, R15, 0x80, RZ, 0xfc, !PT ;  /* 0x000000800f0f2812 */ /* 0x000fe400078efcff */
[----:B------:R-:W-:Y:S01]  /*8b7b0*/  ISETP.GE.AND P2, PT, R153, UR41, PT ;  /* 0x0000002999007c0c */ /* 0x000fe2000bf46270 */
[----:B0-----:R-:W-:Y:S01]  /*8b7c0*/  VIADD R154, R154, UR12 ;  /* 0x0000000c9a9a7c36 */ /* 0x001fe20008000000 */
[----:B------:R-:W-:Y:S02]  /*8b7d0*/  ULDC.64 UR12, c[0x0][0x228] ;  /* 0x00008a00000c7ab9 */ /* 0x000fe40000000a00 */
[----:B------:R-:W-:-:S02]  /*8b7e0*/  ISETP.LT.AND P5, PT, R10, UR12, !P2 ;  /* 0x0000000c0a007c0c */ /* 0x000fc4000d7a1270 */
[----:B------:R-:W-:Y:S02]  /*8b7f0*/  ISETP.LT.AND P4, PT, R11, UR20, !P2 ;  /* 0x000000140b007c0c */ /* 0x000fe4000d781270 */
[----:B------:R-:W-:Y:S02]  /*8b800*/  LOP3.LUT R15, R15, 0xffffffbf, RZ, 0xc0, !PT ;  /* 0xffffffbf0f0f7812 */ /* 0x000fe400078ec0ff */
[----:B------:R-:W-:-:S07]  /*8b810*/  ISETP.LT.AND P3, PT, R12, UR61, !P2 ;  /* 0x0000003d0c007c0c */ /* 0x000fce000d761270 */
[----:B------:R-:W-:-:S04]  /*8b820*/  @P5 LOP3.LUT R15, R15, 0x40, RZ, 0xfc, !PT ;  /* 0x000000400f0f5812 */ /* 0x000fc800078efcff */
[----:B------:R-:W-:-:S04]  /*8b830*/  LOP3.LUT R15, R15, 0xffffffdf, RZ, 0xc0, !PT ;  /* 0xffffffdf0f0f7812 */ /* 0x000fc800078ec0ff */
[----:B------:R-:W-:Y:S02]  /*8b840*/  @P4 LOP3.LUT R15, R15, 0x20, RZ, 0xfc, !PT ;  /* 0x000000200f0f4812 */ /* 0x000fe400078efcff */
[----:B------:R-:W-:Y:S01]  /*8b850*/  ISETP.LT.AND P2, PT, R9, UR60, !P2 ;  /* 0x0000003c09007c0c */ /* 0x000fe2000d741270 */
[----:B------:R-:W-:Y:S01]  /*8b860*/  VIADD R153, R8, 0x4 ;  /* 0x0000000408997836 */ /* 0x000fe20000000000 */
[----:B------:R-:W-:Y:S01]  /*8b870*/  LOP3.LUT R15, R15, 0xffffffef, RZ, 0xc0, !PT ;  /* 0xffffffef0f0f7812 */ /* 0x000fe200078ec0ff */
[----:B------:R0:W-:Y:S01]  /*8b880*/  STL [R1+0xcc0], R154 ;  /* 0x000cc09a01007387 */ /* 0x0001e20000100800 */
[----:B------:R-:W-:Y:S02]  /*8b890*/  ULDC UR60, c[0x0][0x228] ;  /* 0x00008a00003c7ab9 */ /* 0x000fe40000000800 */
[----:B------:R-:W-:-:S04]  /*8b8a0*/  @P3 LOP3.LUT R15, R15, 0x10, RZ, 0xfc, !PT ;  /* 0x000000100f0f3812 */ /* 0x000fc800078efcff */
[----:B------:R-:W-:-:S04]  /*8b8b0*/  LOP3.LUT R15, R15, 0xfffffff7, RZ, 0xc0, !PT ;  /* 0xfffffff70f0f7812 */ /* 0x000fc800078ec0ff */
[----:B------:R-:W-:Y:S02]  /*8b8c0*/  @P2 LOP3.LUT R15, R15, 0x8, RZ, 0xfc, !PT ;  /* 0x000000080f0f2812 */ /* 0x000fe400078efcff */
[----:B------:R-:W-:Y:S01]  /*8b8d0*/  ISETP.GE.AND P2, PT, R153, UR33, PT ;  /* 0x0000002199007c0c */ /* 0x000fe2000bf46270 */
[----:B0-----:R-:W-:-:S03]  /*8b8e0*/  VIADD R154, R154, UR42 ;  /* 0x0000002a9a9a7c36 */ /* 0x001fc60008000000 */
[----:B------:R-:W-:Y:S02]  /*8b8f0*/  ISETP.LT.AND P3, PT, R10, UR44, !P2 ;  /* 0x0000002c0a007c0c */ /* 0x000fe4000d761270 */
[----:B------:R0:W-:Y:S01]  /*8b900*/  STL [R1+0xcbc], R154 ;  /* 0x000cbc9a01007387 */ /* 0x0001e20000100800 */
[----:B------:R-:W-:Y:S02]  /*8b910*/  ISETP.LT.AND P5, PT, R11, UR60, !P2 ;  /* 0x0000003c0b007c0c */ /* 0x000fe4000d7a1270 */
[----:B------:R-:W-:Y:S01]  /*8b920*/  LOP3.LUT R15, R15, 0xfffffffb, RZ, 0xc0, !PT ;  /* 0xfffffffb0f0f7812 */ /* 0x000fe200078ec0ff */
[----:B0-----:R-:W-:-:S07]  /*8b930*/  VIADD R154, R154, UR16 ;  /* 0x000000109a9a7c36 */ /* 0x001fce0008000000 */
[----:B------:R-:W-:Y:S01]  /*8b940*/  @P3 LOP3.LUT R15, R15, 0x4, RZ, 0xfc, !PT ;  /* 0x000000040f0f3812 */ /* 0x000fe200078efcff */
[----:B------:R-:W-:Y:S01]  /*8b950*/  VIADD R156, R154, UR37 ;  /* 0x000000259a9c7c36 */ /* 0x000fe20008000000 */
[----:B------:R0:W-:Y:S01]  /*8b960*/  STL [R1+0xcb8], R154 ;  /* 0x000cb89a01007387 */ /* 0x0001e20000100800 */
[----:B------:R-:W-:Y:S02]  /*8b970*/  ISETP.LT.AND P3, PT, R9, UR23, !P2 ;  /* 0x0000001709007c0c */ /* 0x000fe4000d761270 */
[----:B------:R-:W-:Y:S02]  /*8b980*/  ISETP.LT.AND P4, PT, R12, UR59, !P2 ;  /* 0x0000003b0c007c0c */ /* 0x000fe4000d781270 */
[----:B------:R-:W-:Y:S01]  /*8b990*/  LOP3.LUT R15, R15, 0xfffffffd, RZ, 0xc0, !PT ;  /* 0xfffffffd0f0f7812 */ /* 0x000fe200078ec0ff */
[----:B0-----:R-:W-:-:S03]  /*8b9a0*/  VIADD R154, R8, 0x3 ;  /* 0x00000003089a7836 */ /* 0x001fc60000000000 */
[----:B------:R-:W-:Y:S02]  /*8b9b0*/  @P5 LOP3.LUT R15, R15, 0x2, RZ, 0xfc, !PT ;  /* 0x000000020f0f5812 */ /* 0x000fe400078efcff */
[----:B------:R-:W-:-:S04]  /*8b9c0*/  ISETP.GE.AND P2, PT, R154, UR35, PT ;  /* 0x000000239a007c0c */ /* 0x000fc8000bf46270 */
[----:B------:R-:W-:Y:S02]  /*8b9d0*/  ISETP.LT.AND P5, PT, R10, UR38, !P2 ;  /* 0x000000260a007c0c */ /* 0x000fe4000d7a1270 */
[----:B------:R-:W-:Y:S02]  /*8b9e0*/  LOP3.LUT R15, R15, 0xfffffffe, RZ, 0xc0, !PT ;  /* 0xfffffffe0f0f7812 */ /* 0x000fe400078ec0ff */
[----:B------:R-:W-:Y:S02]  /*8b9f0*/  @P3 LOP3.LUT R14, R14, 0x80000000, RZ, 0xfc, !PT ;  /* 0x800000000e0e3812 */ /* 0x000fe400078efcff */
[----:B------:R-:W-:Y:S02]  /*8ba00*/  @P4 LOP3.LUT R15, R15, 0x1, RZ, 0xfc, !PT ;  /* 0x000000010f0f4812 */ /* 0x000fe400078efcff */
[----:B------:R-:W-:Y:S01]  /*8ba10*/  ISETP.LT.AND P4, PT, R11, UR14, !P2 ;  /* 0x0000000e0b007c0c */ /* 0x000fe2000d781270 */
[----:B------:R0:W-:Y:S01]  /*8ba20*/  STL [R1+0xcb4], R156 ;  /* 0x000cb49c01007387 */ /* 0x0001e20000100800 */
[----:B------:R-:W-:-:S04]  /*8ba30*/  LOP3.LUT R14, R14, 0xbfffffff, RZ, 0xc0, !PT ;  /* 0xbfffffff0e0e7812 */ /* 0x000fc800078ec0ff */
[----:B------:R-:W-:Y:S01]  /*8ba40*/  @P5 LOP3.LUT R14, R14, 0x40000000, RZ, 0xfc, !PT ;  /* 0x400000000e0e5812 */ /* 0x000fe200078efcff */
[----:B0-----:R-:W-:Y:S01]  /*8ba50*/  VIADD R156, R156, UR36 ;  /* 0x000000249c9c7c36 */ /* 0x001fe20008000000 */
[----:B------:R-:W-:Y:S02]  /*8ba60*/  ISETP.LT.AND P3, PT, R12, UR26, !P2 ;  /* 0x0000001a0c007c0c */ /* 0x000fe4000d761270 */
[----:B------:R-:W-:Y:S02]  /*8ba70*/  LOP3.LUT R14, R14, 0xdfffffff, RZ, 0xc0, !PT ;  /* 0xdfffffff0e0e7812 */ /* 0x000fe400078ec0ff */
[----:B------:R0:W-:Y:S02]  /*8ba80*/  STL [R1+0xd18], R156 ;  /* 0x000d189c01007387 */ /* 0x0001e40000100800 */
[----:B------:R-:W-:Y:S01]  /*8ba90*/  @P4 LOP3.LUT R14, R14, 0x20000000, RZ, 0xfc, !PT ;  /* 0x200000000e0e4812 */ /* 0x000fe200078efcff */
[----:B0-----:R-:W-:Y:S01]  /*8baa0*/  VIADD R156, R156, UR19 ;  /* 0x000000139c9c7c36 */ /* 0x001fe20008000000 */
[----:B------:R-:W-:-:S04]  /*8bab0*/  ISETP.LT.AND P2, PT, R9, UR24, !P2 ;  /* 0x0000001809007c0c */ /* 0x000fc8000d741270 */
[----:B------:R0:W-:Y:S01]  /*8bac0*/  STL [R1+0xd1c], R156 ;  /* 0x000d1c9c01007387 */ /* 0x0001e20000100800 */
[----:B------:R-:W-:Y:S01]  /*8bad0*/  LOP3.LUT R14, R14, 0xefffffff, RZ, 0xc0, !PT ;  /* 0xefffffff0e0e7812 */ /* 0x000fe200078ec0ff */
[----:B0-----:R-:W-:-:S03]  /*8bae0*/  VIADD R156, R156, UR50 ;  /* 0x000000329c9c7c36 */ /* 0x001fc60008000000 */
[----:B------:R-:W-:Y:S02]  /*8baf0*/  @P3 LOP3.LUT R14, R14, 0x10000000, RZ, 0xfc, !PT ;  /* 0x100000000e0e3812 */ /* 0x000fe400078efcff */
[----:B------:R0:W-:Y:S01]  /*8bb00*/  STL [R1+0xd20], R156 ;  /* 0x000d209c01007387 */ /* 0x0001e20000100800 */
[----:B------:R-:W-:Y:S01]  /*8bb10*/  VIADD R153, R8, 0x2 ;  /* 0x0000000208997836 */ /* 0x000fe20000000000 */
[----:B------:R-:W-:Y:S01]  /*8bb20*/  LOP3.LUT R14, R14, 0xf7ffffff, RZ, 0xc0, !PT ;  /* 0xf7ffffff0e0e7812 */ /* 0x000fe200078ec0ff */
[----:B0-----:R-:W-:-:S03]  /*8bb30*/  VIADD R156, R156, UR47 ;  /* 0x0000002f9c9c7c36 */ /* 0x001fc60008000000 */
[----:B------:R-:W-:Y:S02]  /*8bb40*/  @P2 LOP3.LUT R14, R14, 0x8000000, RZ, 0xfc, !PT ;  /* 0x080000000e0e2812 */ /* 0x000fe400078efcff */
[----:B------:R0:W-:Y:S01]  /*8bb50*/  STL [R1+0xd24], R156 ;  /* 0x000d249c01007387 */ /* 0x0001e20000100800 */
[----:B------:R-:W-:Y:S01]  /*8bb60*/  ISETP.GE.AND P2, PT, R153, UR13, PT ;  /* 0x0000000d99007c0c */ /* 0x000fe2000bf46270 */
[----:B0-----:R-:W-:-:S04]  /*8bb70*/  VIADD R156, R156, UR46 ;  /* 0x0000002e9c9c7c36 */ /* 0x001fc80008000000 */
[----:B------:R-:W-:Y:S01]  /*8bb80*/  VIADD R153, R156, UR43 ;  /* 0x0000002b9c997c36 */ /* 0x000fe20008000000 */
[----:B------:R-:W-:Y:S04]  /*8bb90*/  STL [R1+0xd28], R156 ;  /* 0x000d289c01007387 */ /* 0x000fe80000100800 */
[----:B------:R0:W-:Y:S02]  /*8bba0*/  STL [R1+0xd2c], R153 ;  /* 0x000d2c9901007387 */ /* 0x0001e40000100800 */
[----:B0-----:R-:W-:-:S05]  /*8bbb0*/  VIADD R153, R153, UR21 ;  /* 0x0000001599997c36 */ /* 0x001fca0008000000 */
[----:B------:R0:W-:Y:S02]  /*8bbc0*/  STL [R1+0xd30], R153 ;  /* 0x000d309901007387 */ /* 0x0001e40000100800 */
[----:B0-----:R-:W-:-:S05]  /*8bbd0*/  VIADD R153, R153, UR48 ;  /* 0x0000003099997c36 */ /* 0x001fca0008000000 */
[----:B------:R0:W-:Y:S02]  /*8bbe0*/  STL [R1+0xd34], R153 ;  /* 0x000d349901007387 */ /* 0x0001e40000100800 */
[----:B0-----:R-:W-:-:S05]  /*8bbf0*/  VIADD R153, R153, UR49 ;  /* 0x0000003199997c36 */ /* 0x001fca0008000000 */
[----:B------:R0:W-:Y:S01]  /*8bc00*/  STL [R1+0xd38], R153 ;  /* 0x000d389901007387 */ /* 0x0001e20000100800 */
[----:B------:R-:W-:Y:S01]  /*8bc10*/  ISETP.LT.AND P3, PT, R10, UR10, !P2 ;  /* 0x0000000a0a007c0c */ /* 0x000fe2000d761270 */
[----:B0-----:R-:W-:-:S05]  /*8bc20*/  VIADD R153, R153, UR18 ;  /* 0x0000001299997c36 */ /* 0x001fca0008000000 */
[----:B------:R0:W-:Y:S01]  /*8bc30*/  STL [R1+0xd3c], R153 ;  /* 0x000d3c9901007387 */ /* 0x0001e20000100800 */
[----:B------:R-:W-:Y:S02]  /*8bc40*/  ISETP.LT.AND P5, PT, R11, UR27, !P2 ;  /* 0x0000001b0b007c0c */ /* 0x000fe4000d7a1270 */
[----:B------:R-:W-:Y:S01]  /*8bc50*/  LOP3.LUT R14, R14, 0xfbffffff, RZ, 0xc0, !PT ;  /* 0xfbffffff0e0e7812 */ /* 0x000fe200078ec0ff */
[----:B0-----:R-:W-:-:S05]  /*8bc60*/  VIADD R153, R153, UR51 ;  /* 0x0000003399997c36 */ /* 0x001fca0008000000 */
[----:B------:R0:W-:Y:S01]  /*8bc70*/  STL [R1+0xd40], R153 ;  /* 0x000d409901007387 */ /* 0x0001e20000100800 */
        /* <DEDUP_REMOVED lines=8> */
[----:B------:R-:W-:Y:S02]  /*8bd00*/  ISETP.LT.AND P3, PT, R9, UR6, !P2 ;  /* 0x0000000609007c0c */ /* 0x000fe4000d761270 */
[----:B------:R-:W-:Y:S01]  /*8bd10*/  LOP3.LUT R14, R14, 0xfeffffff, RZ, 0xc0, !PT ;  /* 0xfeffffff0e0e7812 */ /* 0x000fe200078ec0ff */
[----:B0-----:R-:W-:-:S03]  /*8bd20*/  VIADD R153, R153, UR54 ;  /* 0x0000003699997c36 */ /* 0x001fc60008000000 */
[----:B------:R-:W-:Y:S02]  /*8bd30*/  @P4 LOP3.LUT R14, R14, 0x1000000, RZ, 0xfc, !PT ;  /* 0x010000000e0e4812 */ /* 0x000fe400078efcff */
[----:B------:R0:W-:Y:S01]  /*8bd40*/  STL [R1+0xd4c], R153 ;  /* 0x000d4c9901007387 */ /* 0x0001e20000100800 */
[----:B------:R-:W-:Y:S01]  /*8bd50*/  VIADD R154, R8, 0x1 ;  /* 0x00000001089a7836 */ /* 0x000fe20000000000 */
[----:B------:R-:W-:Y:S01]  /*8bd60*/  LOP3.LUT R14, R14, 0xff7fffff, RZ, 0xc0, !PT ;  /* 0xff7fffff0e0e7812 */ /* 0x000fe200078ec0ff */
[----:B0-----:R-:W-:-:S03]  /*8bd70*/  VIADD R153, R153, UR9 ;  /* 0x0000000999997c36 */ /* 0x001fc60008000000 */
[----:B------:R-:W-:Y:S02]  /*8bd80*/  ISETP.GE.AND P2, PT, R154, UR45, PT ;  /* 0x0000002d9a007c0c */ /* 0x000fe4000bf46270 */
[----:B------:R0:W-:Y:S01]  /*8bd90*/  STL [R1+0xd50], R153 ;  /* 0x000d509901007387 */ /* 0x0001e20000100800 */
[----:B------:R-:W-:Y:S02]  /*8bda0*/  @P3 LOP3.LUT R14, R14, 0x800000, RZ, 0xfc, !PT ;  /* 0x008000000e0e3812 */ /* 0x000fe400078efcff */
[----:B------:R-:W-:Y:S01]  /*8bdb0*/  ISETP.LT.AND P3, PT, R10, UR29, !P2 ;  /* 0x0000001d0a007c0c */ /* 0x000fe2000d761270 */
[----:B0-----:R-:W-:-:S05]  /*8bdc0*/  VIADD R153, R153, UR56 ;  /* 0x0000003899997c36 */ /* 0x001fca0008000000 */
[----:B------:R0:W-:Y:S01]  /*8bdd0*/  STL [R1+0xd54], R153 ;  /* 0x000d549901007387 */ /* 0x0001e20000100800 */
[----:B------:R-:W-:Y:S01]  /*8bde0*/  ISETP.LT.AND P5, PT, R11, UR28, !P2 ;  /* 0x0000001c0b007c0c */ /* 0x000fe2000d7a1270 */
[----:B0-----:R-:W-:Y:S01]  /*8bdf0*/  VIADD R153, R153, UR55 ;  /* 0x0000003799997c36 */ /* 0x001fe20008000000 */
[----:B------:R-:W-:-:S04]  /*8be00*/  LOP3.LUT R14, R14, 0xffbfffff, RZ, 0xc0, !PT ;  /* 0xffbfffff0e0e7812 */ /* 0x000fc800078ec0ff */
[----:B------:R0:W-:Y:S01]  /*8be10*/  STL [R1+0xd58], R153 ;  /* 0x000d589901007387 */ /* 0x0001e20000100800 */
[----:B------:R-:W-:Y:S01]  /*8be20*/  @P3 LOP3.LUT R14, R14, 0x400000, RZ, 0xfc, !PT ;  /* 0x004000000e0e3812 */ /* 0x000fe200078efcff */
[----:B0-----:R-:W-:-:S05]  /*8be30*/  VIADD R153, R153, UR40 ;  /* 0x0000002899997c36 */ /* 0x001fca0008000000 */
[----:B------:R0:W-:Y:S01]  /*8be40*/  STL [R1+0xd5c], R153 ;  /* 0x000d5c9901007387 */ /* 0x0001e20000100800 */
[----:B------:R-:W-:Y:S02]  /*8be50*/  ISETP.LT.AND P4, PT, R12, UR8, !P2 ;  /* 0x000000080c007c0c */ /* 0x000fe4000d781270 */
[----:B------:R-:W-:Y:S01]  /*8be60*/  LOP3.LUT R14, R14, 0xffdfffff, RZ, 0xc0, !PT ;  /* 0xffdfffff0e0e7812 */ /* 0x000fe200078ec0ff */
[----:B0-----:R-:W-:-:S03]  /*8be70*/  VIADD R153, R153, UR57 ;  /* 0x0000003999997c36 */ /* 0x001fc60008000000 */
[----:B------:R-:W-:Y:S02]  /*8be80*/  @P5 LOP3.LUT R14, R14, 0x200000, RZ, 0xfc, !PT ;  /* 0x002000000e0e5812 */ /* 0x000fe400078efcff */
[----:B------:R0:W-:Y:S01]  /*8be90*/  STL [R1+0xd60], R153 ;  /* 0x000d609901007387 */ /* 0x0001e20000100800 */
[----:B------:R-:W-:Y:S02]  /*8bea0*/  ISETP.LT.AND P3, PT, R9, UR30, !P2 ;  /* 0x0000001e09007c0c */ /* 0x000fe4000d761270 */
[----:B------:R-:W-:Y:S01]  /*8beb0*/  LOP3.LUT R14, R14, 0xffefffff, RZ, 0xc0, !PT ;  /* 0xffefffff0e0e7812 */ /* 0x000fe200078ec0ff */
[----:B0-----:R-:W-:-:S05]  /*8bec0*/  VIADD R153, R153, UR31 ;  /* 0x0000001f99997c36 */ /* 0x001fca0008000000 */
[----:B------:R0:W-:Y:S01]  /*8bed0*/  STL [R1+0xd64], R153 ;  /* 0x000d649901007387 */ /* 0x0001e20000100800 */
[----:B------:R-:W-:Y:S02]  /*8bee0*/  ISETP.GE.AND P2, PT, R8, UR39, PT ;  /* 0x0000002708007c0c */ /* 0x000fe4000bf46270 */
        /* <DEDUP_REMOVED lines=12> */
[----:B------:R-:W-:Y:S01]  /*8bfb0*/  STL [R1+0xd70], R153 ;  /* 0x000d709901007387 */ /* 0x000fe20000100800 */
[----:B------:R-:W-:Y:S02]  /*8bfc0*/  ISETP.LT.AND P2, PT, R12, UR7, !P2 ;  /* 0x000000070c007c0c */ /* 0x000fe4000d741270 */
[----:B------:R-:W-:-:S04]  /*8bfd0*/  LOP3.LUT R14, R14, 0xfffeffff, RZ, 0xc0, !PT ;  /* 0xfffeffff0e0e7812 */ /* 0x000fc800078ec0ff */
[----:B------:R-:W-:-:S04]  /*8bfe0*/  @P3 LOP3.LUT R14, R14, 0x10000, RZ, 0xfc, !PT ;  /* 0x000100000e0e3812 */ /* 0x000fc800078efcff */
[----:B------:R-:W-:Y:S02]  /*8bff0*/  LOP3.LUT R14, R14, 0xffff7fff, RZ, 0xc0, !PT ;  /* 0xffff7fff0e0e7812 */ /* 0x000fe400078ec0ff */
[----:B------:R-:W-:Y:S02]  /*8c000*/  PRMT R155, R160, 0x5410, R155 ;  /* 0x00005410a09b7816 */ /* 0x000fe4000000009b */
[----:B------:R-:W-:Y:S01]  /*8c010*/  @P2 LOP3.LUT R14, R14, 0x8000, RZ, 0xfc, !PT ;  /* 0x000080000e0e2812 */ /* 0x000fe200078efcff */
[----:B------:R-:W2:Y:S01]  /*8c020*/  LDL.LU R157, [R1+0xc54] ;  /* 0x000c5400019d7983 */ /* 0x000ea20000300800 */
[----:B------:R-:W-:Y:S01]  /*8c030*/  ULDC.64 UR20, c[0x0][0x228] ;  /* 0x00008a0000147ab9 */ /* 0x000fe20000000a00 */
[----:B------:R-:W-:Y:S01]  /*8c040*/  ULDC.64 UR22, c[0x0][0x228] ;  /* 0x00008a0000167ab9 */ /* 0x000fe20000000a00 */
[----:B------:R-:W-:Y:S01]  /*8c050*/  ULDC.64 UR24, c[0x0][0x228] ;  /* 0x00008a0000187ab9 */ /* 0x000fe20000000a00 */
[----:B------:R-:W3:Y:S01]  /*8c060*/  LDL.LU R156, [R1+0xc30] ;  /* 0x000c3000019c7983 */ /* 0x000ee20000300800 */
[----:B------:R-:W-:Y:S01]  /*8c070*/  ULDC UR36, c[0x0][0x22c] ;  /* 0x00008b0000247ab9 */ /* 0x000fe20000000800 */
[----:B------:R-:W-:Y:S01]  /*8c080*/  ULDC.64 UR26, c[0x0][0x228] ;  /* 0x00008a00001a7ab9 */ /* 0x000fe20000000a00 */
[----:B------:R-:W-:Y:S01]  /*8c090*/  ULDC.64 UR28, c[0x0][0x228] ;  /* 0x00008a00001c7ab9 */ /* 0x000fe20000000a00 */
[----:B------:R-:W4:Y:S01]  /*8c0a0*/  LDL.LU R160, [R1+0x804] ;  /* 0x0008040001a07983 */ /* 0x000f220000300800 */
[----:B------:R-:W-:Y:S01]  /*8c0b0*/  ULDC.64 UR30, c[0x0][0x228] ;  /* 0x00008a00001e7ab9 */ /* 0x000fe20000000a00 */
[----:B------:R-:W-:Y:S01]  /*8c0c0*/  ULDC.64 UR32, c[0x0][0x228] ;  /* 0x00008a0000207ab9 */ /* 0x000fe20000000a00 */
[----:B------:R-:W-:Y:S01]  /*8c0d0*/  ULDC UR42, c[0x0][0x22c] ;  /* 0x00008b00002a7ab9 */ /* 0x000fe20000000800 */
[----:B------:R-:W3:Y:S01]  /*8c0e0*/  LDL.LU R158, [R1+0x824] ;  /* 0x00082400019e7983 */ /* 0x000ee20000300800 */
[----:B------:R-:W-:Y:S01]  /*8c0f0*/  ULDC.64 UR34, c[0x0][0x228] ;  /* 0x00008a0000227ab9 */ /* 0x000fe20000000a00 */
[----:B------:R-:W-:Y:S01]  /*8c100*/  ULDC.64 UR38, c[0x0][0x228] ;  /* 0x00008a0000267ab9 */ /* 0x000fe20000000a00 */
[----:B------:R-:W-:Y:S01]  /*8c110*/  ULDC.64 UR40, c[0x0][0x228] ;  /* 0x00008a0000287ab9 */ /* 0x000fe20000000a00 */
[----:B------:R-:W3:Y:S01]  /*8c120*/  LDL.LU R159, [R1+0x400] ;  /* 0x00040000019f7983 */ /* 0x000ee20000300800 */
[----:B------:R-:W-:Y:S01]  /*8c130*/  ULDC UR5, c[0x0][0x22c] ;  /* 0x00008b0000057ab9 */ /* 0x000fe20000000800 */
[----:B------:R-:W-:Y:S01]  /*8c140*/  ULDC UR6, c[0x0][0x22c] ;  /* 0x00008b0000067ab9 */ /* 0x000fe20000000800 */
[----:B------:R-:W-:Y:S01]  /*8c150*/  ULDC UR7, c[0x0][0x22c] ;  /* 0x00008b0000077ab9 */ /* 0x000fe20000000800 */
[----:B------:R0:W-:Y:S01]  /*8c160*/  STL [R1+0x5280], R8 ;  /* 0x0052800801007387 */ /* 0x0001e20000100800 */
[----:B------:R-:W-:Y:S01]  /*8c170*/  ULDC UR8, c[0x0][0x22c] ;  /* 0x00008b0000087ab9 */ /* 0x000fe20000000800 */
        /* <DEDUP_REMOVED lines=8> */
[----:B0-----:R-:W3:Y:S01]  /*8c200*/  LDL.LU R8, [R1+0xc58] ;  /* 0x000c580001087983 */ /* 0x001ee20000300800 */
        /* <DEDUP_REMOVED lines=22> */
[----:B0-----:R-:W3:Y:S04]  /*8c370*/  LDL.LU R11, [R1+0xc24] ;  /* 0x000c2400010b7983 */ /* 0x001ee80000300800 */
[----:B------:R0:W-:Y:S04]  /*8c380*/  STL [R1+0x5274], R10 ;  /* 0x0052740a01007387 */ /* 0x0001e80000100800 */
[----:B------:R1:W-:Y:S01]  /*8c390*/  STL [R1+0x5270], R9 ;  /* 0x0052700901007387 */ /* 0x0003e20000100800 */
[----:B0-----:R-:W-:-:S03]  /*8c3a0*/  IMAD.MOV.U32 R10, RZ, RZ, R222 ;  /* 0x000000ffff0a7224 */ /* 0x001fc600078e00de */
[----:B-1----:R-:W3:Y:S04]  /*8c3b0*/  LDL.LU R9, [R1+0xc10] ;  /* 0x000c100001097983 */ /* 0x002ee80000300800 */
[----:B------:R0:W-:Y:S04]  /*8c3c0*/  STL [R1+0x526c], R12 ;  /* 0x00526c0c01007387 */ /* 0x0001e80000100800 */
[----:B0-----:R-:W3:Y:S04]  /*8c3d0*/  LDL.LU R12, [R1+0xc14] ;  /* 0x000c1400010c7983 */ /* 0x001ee80000300800 */
        /* <DEDUP_REMOVED lines=9> */
[----:B0-----:R-:W3:Y:S01]  /*8c470*/  LDL.LU R244, [R1+0xc18] ;  /* 0x000c180001f47983 */ /* 0x001ee20000300800 */
[----:B------:R-:W0:Y:S03]  /*8c480*/  S2R R222, SR_TID.X ;  /* 0x0000000000de7919 */ /* 0x000e260000002100 */
[----:B------:R1:W-:Y:S04]  /*8c490*/  STL [R1+0x5254], R243 ;  /* 0x005254f301007387 */ /* 0x0003e80000100800 */
[----:B------:R-:W-:Y:S04]  /*8c4a0*/  STL [R1+0x5250], R242 ;  /* 0x005250f201007387 */ /* 0x000fe80000100800 */
[----:B------:R-:W-:Y:S04]  /*8c4b0*/  STL [R1+0x524c], R241 ;  /* 0x00524cf101007387 */ /* 0x000fe80000100800 */
[----:B------:R-:W-:Y:S04]  /*8c4c0*/  STL [R1+0x5248], R240 ;  /* 0x005248f001007387 */ /* 0x000fe80000100800 */
[----:B------:R-:W-:Y:S04]  /*8c4d0*/  STL [R1+0x5244], R239 ;  /* 0x005244ef01007387 */ /* 0x000fe80000100800 */
[----:B------:R-:W-:Y:S04]  /*8c4e0*/  STL [R1+0x5240], R238 ;  /* 0x005240ee01007387 */ /* 0x000fe80000100800 */
[----:B------:R-:W-:Y:S04]  /*8c4f0*/  STL [R1+0x523c], R237 ;  /* 0x00523ced01007387 */ /* 0x000fe80000100800 */
[----:B------:R-:W-:Y:S01]  /*8c500*/  STL [R1+0x5238], R236 ;  /* 0x005238ec01007387 */ /* 0x000fe20000100800 */
[----:B0-----:R-:W-:-:S02]  /*8c510*/  IMAD.SHL.U32 R153, R222, 0x10, RZ ;  /* 0x00000010de997824 */ /* 0x001fc400078e00ff */
[----:B------:R-:W-:Y:S01]  /*8c520*/  IMAD.SHL.U32 R222, R222, 0x40, RZ ;  /* 0x00000040dede7824 */ /* 0x000fe200078e00ff */
[----:B------:R-:W-:Y:S02]  /*8c530*/  STL [R1+0x5234], R235 ;  /* 0x005234eb01007387 */ /* 0x000fe40000100800 */
[----:B------:R-:W-:Y:S02]  /*8c540*/  LOP3.LUT R153, R153, 0xf0, RZ, 0xc0, !PT ;  /* 0x000000f099997812 */ /* 0x000fe400078ec0ff */
[----:B------:R-:W-:Y:S01]  /*8c550*/  STL [R1+0x5230], R234 ;  /* 0x005230ea01007387 */ /* 0x000fe20000100800 */
[----:B------:R-:W-:-:S03]  /*8c560*/  LOP3.LUT R222, R222, 0x400, RZ, 0xc0, !PT ;  /* 0x00000400dede7812 */ /* 0x000fc600078ec0ff */
[----:B------:R0:W-:Y:S01]  /*8c570*/  STL [R1+0x522c], R233 ;  /* 0x00522ce901007387 */ /* 0x0001e20000100800 */
[----:B------:R-:W-:-:S03]  /*8c580*/  IADD3 R222, R222, UR4, R153 ;  /* 0x00000004dede7c10 */ /* 0x000fc6000fffe099 */
        /* <DEDUP_REMOVED lines=23> */
[----:B--2---:R-:W-:-:S03]  /*8c700*/  PRMT R157, R157, 0x3340, R10 ;  /* 0x000033409d9d7816 */ /* 0x004fc6000000000a */
[----:B------:R-:W-:Y:S04]  /*8c710*/  STL [R1+0x51cc], R16 ;  /* 0x0051cc1001007387 */ /* 0x000fe80000100800 */
[----:B------:R-:W-:Y:S04]  /*8c720*/  STL [R1+0x51c8], R15 ;  /* 0x0051c80f01007387 */ /* 0x000fe80000100800 */
[----:B------:R-:W2:Y:S01]  /*8c730*/  LDL.LU R10, [R1+0x80c] ;  /* 0x00080c00010a7983 */ /* 0x000ea20000300800 */
[----:B----4-:R-:W-:Y:S01]  /*8c740*/  LOP3.LUT R160, R160, 0xffff, RZ, 0xc0, !PT ;  /* 0x0000ffffa0a07812 */ /* 0x010fe200078ec0ff */
[----:B-1----:R-:W1:Y:S01]  /*8c750*/  S2R R243, SR_TID.X ;  /* 0x0000000000f37919 */ /* 0x002e620000002100 */
[----:B---3--:R-:W-:-:S02]  /*8c760*/  PRMT R153, R8, 0x3340, R0 ;  /* 0x0000334008997816 */ /* 0x008fc40000000000 */
[----:B------:R-:W-:Y:S02]  /*8c770*/  PRMT R156, R156, 0x3340, R11 ;  /* 0x000033409c9c7816 */ /* 0x000fe4000000000b */
[----:B------:R-:W3:Y:S01]  /*8c780*/  LDL.LU R11, [R1+0x4678] ;  /* 0x00467800010b7983 */ /* 0x000ee20000300800 */
[----:B-1----:R-:W-:-:S03]  /*8c790*/  LOP3.LUT R243, R243, 0x60, RZ, 0xc0, !PT ;  /* 0x00000060f3f37812 */ /* 0x002fc600078ec0ff */
[----:B------:R-:W4:Y:S01]  /*8c7a0*/  LDL.LU R8, [R1+0x1000] ;  /* 0x0010000001087983 */ /* 0x000f220000300800 */
[----:B------:R-:W-:Y:S01]  /*8c7b0*/  PRMT R153, R157, 0x5410, R153 ;  /* 0x000054109d997816 */ /* 0x000fe20000000099 */
[----:B------:R-:W-:Y:S01]  /*8c7c0*/  IMAD R222, R243, 0x8, R222 ;  /* 0x00000008f3de7824 */ /* 0x000fe200078e02de */
[----:B------:R-:W-:Y:S02]  /*8c7d0*/  PRMT R158, R158, 0x3340, R246 ;  /* 0x000033409e9e7816 */ /* 0x000fe400000000f6 */
[----:B------:R-:W-:-:S04]  /*8c7e0*/  PRMT R154, R244, 0x3340, R154 ;  /* 0x00003340f49a7816 */ /* 0x000fc8000000009a */
[----:B------:R-:W-:Y:S02]  /*8c7f0*/  PRMT R154, R156, 0x5410, R154 ;  /* 0x000054109c9a7816 */ /* 0x000fe4000000009a */
[--C-:B------:R-:W-:Y:S02]  /*8c800*/  PRMT R156, R155, 0x5210, R160.reuse ;  /* 0x000052109b9c7816 */ /* 0x100fe400000000a0 */
[----:B------:R-:W-:Y:S02]  /*8c810*/  PRMT R160, R154, 0x4210, R160 ;  /* 0x000042109aa07816 */ /* 0x000fe400000000a0 */
[----:B------:R-:W-:Y:S02]  /*8c820*/  LOP3.LUT R154, R245, 0xffff, RZ, 0xc0, !PT ;  /* 0x0000fffff59a7812 */ /* 0x000fe400078ec0ff */
[----:B------:R-:W-:Y:S02]  /*8c830*/  PRMT R155, R248, 0x3340, R247 ;  /* 0x00003340f89b7816 */ /* 0x000fe400000000f7 */
[----:B------:R-:W-:-:S02]  /*8c840*/  PRMT R157, R161, 0x5210, R154 ;  /* 0x00005210a19d7816 */ /* 0x000fc4000000009a */
[----:B------:R-:W-:Y:S02]  /*8c850*/  PRMT R161, R153, 0x4210, R154 ;  /* 0x0000421099a17816 */ /* 0x000fe4000000009a */
[--C-:B------:R-:W-:Y:S02]  /*8c860*/  PRMT R154, R12, 0x3340, R0.reuse ;  /* 0x000033400c9a7816 */ /* 0x100fe40000000000 */
[----:B------:R-:W-:Y:S02]  /*8c870*/  PRMT R153, R9, 0x3340, R0 ;  /* 0x0000334009997816 */ /* 0x000fe40000000000 */
[----:B------:R-:W-:Y:S01]  /*8c880*/  PRMT R154, R155, 0x5410, R154 ;  /* 0x000054109b9a7816 */ /* 0x000fe2000000009a */
[----:B------:R-:W3:Y:S01]  /*8c890*/  LDL.LU R9, [R1+0x808] ;  /* 0x0008080001097983 */ /* 0x000ee20000300800 */
[----:B------:R-:W-:-:S03]  /*8c8a0*/  LOP3.LUT R155, R14, 0xffff, RZ, 0xc0, !PT ;  /* 0x0000ffff0e9b7812 */ /* 0x000fc600078ec0ff */
[----:B------:R-:W3:Y:S04]  /*8c8b0*/  LDL.LU R245, [R1+0x41c] ;  /* 0x00041c0001f57983 */ /* 0x000ee80000300800 */
[----:B------:R-:W3:Y:S04]  /*8c8c0*/  LDL.LU R14, [R1+0x418] ;  /* 0x00041800010e7983 */ /* 0x000ee80000300800 */
[----:B------:R-:W3:Y:S04]  /*8c8d0*/  LDL.LU R246, [R1+0x414] ;  /* 0x0004140001f67983 */ /* 0x000ee80000300800 */
[----:B------:R-:W3:Y:S04]  /*8c8e0*/  LDL.LU R247, [R1+0x81c] ;  /* 0x00081c0001f77983 */ /* 0x000ee80000300800 */
[----:B------:R-:W3:Y:S04]  /*8c8f0*/  LDL.LU R248, [R1+0x818] ;  /* 0x0008180001f87983 */ /* 0x000ee80000300800 */
[----:B------:R-:W3:Y:S01]  /*8c900*/  LDL.LU R12, [R1+0x814] ;  /* 0x00081400010c7983 */ /* 0x000ee20000300800 */
[----:B------:R-:W-:-:S02]  /*8c910*/  PRMT R153, R158, 0x5410, R153 ;  /* 0x000054109e997816 */ /* 0x000fc40000000099 */
[--C-:B------:R-:W-:Y:S01]  /*8c920*/  PRMT R158, R162, 0x5210, R155.reuse ;  /* 0x00005210a29e7816 */ /* 0x100fe2000000009b */
[----:B0-----:R-:W3:Y:S01]  /*8c930*/  LDL.LU R233, [R1+0x828] ;  /* 0x0008280001e97983 */ /* 0x001ee20000300800 */
[----:B------:R-:W-:Y:S02]  /*8c940*/  PRMT R162, R154, 0x4210, R155 ;  /* 0x000042109aa27816 */ /* 0x000fe4000000009b */
[----:B------:R-:W-:Y:S01]  /*8c950*/  LOP3.LUT R154, R159, 0xffff, RZ, 0xc0, !PT ;  /* 0x0000ffff9f9a7812 */ /* 0x000fe200078ec0ff */
[----:B------:R-:W3:Y:S03]  /*8c960*/  LDL.LU R234, [R1+0x82c] ;  /* 0x00082c0001ea7983 */ /* 0x000ee60000300800 */
[--C-:B------:R-:W-:Y:S01]  /*8c970*/  PRMT R159, R163, 0x5210, R154.reuse ;  /* 0x00005210a39f7816 */ /* 0x100fe2000000009a */
[----:B------:R-:W-:Y:S01]  /*8c980*/  BAR.SYNC.DEFER_BLOCKING 0x0 ;  /* 0x0000000000007b1d */ /* 0x000fe20000010000 */
[----:B------:R-:W-:-:S05]  /*8c990*/  PRMT R163, R153, 0x4210, R154 ;  /* 0x0000421099a37816 */ /* 0x000fca000000009a */
[----:B------:R-:W3:Y:S04]  /*8c9a0*/  LDL.LU R235, [R1+0x420] ;  /* 0x0004200001eb7983 */ /* 0x000ee80000300800 */
[----:B------:R-:W3:Y:S04]  /*8c9b0*/  LDL.LU R236, [R1+0x424] ;  /* 0x0004240001ec7983 */ /* 0x000ee80000300800 */
[----:B------:R-:W3:Y:S04]  /*8c9c0*/  LDL.LU R237, [R1+0xc3c] ;  /* 0x000c3c0001ed7983 */ /* 0x000ee80000300800 */
[----:B------:R-:W3:Y:S04]  /*8c9d0*/  LDL.LU R238, [R1+0xc20] ;  /* 0x000c200001ee7983 */ /* 0x000ee80000300800 */
[----:B------:R4:W-:Y:S04]  /*8c9e0*/  STSM.16.M88.4 [R222], R160 ;  /* 0x000000a0de007844 */ /* 0x0009e80000000200 */
[----:B------:R-:W3:Y:S04]  /*8c9f0*/  LDL.LU R239, [R1+0x428] ;  /* 0x0004280001ef7983 */ /* 0x000ee80000300800 */
[----:B------:R-:W3:Y:S04]  /*8ca00*/  LDL.LU R240, [R1+0x42c] ;  /* 0x00042c0001f07983 */ /* 0x000ee80000300800 */
[----:B------:R-:W3:Y:S04]  /*8ca10*/  LDL.LU R241, [R1+0xe00] ;  /* 0x000e000001f17983 */ /* 0x000ee80000300800 */
[----:B------:R-:W3:Y:S01]  /*8ca20*/  LDL.LU R242, [R1+0xe04] ;  /* 0x000e040001f27983 */ /* 0x000ee20000300800 */
[----:B----4-:R-:W-:-:S02]  /*8ca30*/  LOP3.LUT R163, R8, 0xffff, RZ, 0xc0, !PT ;  /* 0x0000ffff08a37812 */ /* 0x010fc400078ec0ff */
[----:B------:R-:W-:Y:S01]  /*8ca40*/  LEA R8, R152, UR4, 0x4 ;  /* 0x0000000498087c11 */ /* 0x000fe2000f8e20ff */
[----:B------:R-:W-:Y:S01]  /*8ca50*/  BAR.SYNC.DEFER_BLOCKING 0x0 ;  /* 0x0000000000007b1d */ /* 0x000fe20000010000 */
[----:B--2---:R-:W-:Y:S02]  /*8ca60*/  LOP3.LUT R10, R10, 0xffff, RZ, 0xc0, !PT ;  /* 0x0000ffff0a0a7812 */ /* 0x004fe400078ec0ff */
[----:B---3--:R-:W-:-:S03]  /*8ca70*/  LOP3.LUT R11, R11, 0xffff, RZ, 0xc0, !PT ;  /* 0x0000ffff0b0b7812 */ /* 0x008fc600078ec0ff */
[----:B------:R-:W-:Y:S01]  /*8ca80*/  ULDC UR4, c[0x0][0x22c] ;  /* 0x00008b0000047ab9 */ /* 0x000fe20000000800 */
[----:B------:R-:W0:Y:S01]  /*8ca90*/  LDS.128 R16, [R8] ;  /* 0x0000000008107984 */ /* 0x000e220000000c00 */
[----:B------:R-:W-:Y:S06]  /*8caa0*/  BAR.SYNC.DEFER_BLOCKING 0x0 ;  /* 0x0000000000007b1d */ /* 0x000fec0000010000 */
[----:B------:R-:W-:Y:S02]  /*8cab0*/  STSM.16.M88.4 [R222], R156 ;  /* 0x0000009cde007844 */ /* 0x000fe40000000200 */
[----:B------:R-:W-:Y:S06]  /*8cac0*/  BAR.SYNC.DEFER_BLOCKING 0x0 ;  /* 0x0000000000007b1d */ /* 0x000fec0000010000 */
[----:B------:R-:W1:Y:S01]  /*8cad0*/  LDS.128 R20, [R8] ;  /* 0x0000000008147984 */ /* 0x000e620000000c00 */
[----:B------:R-:W-:-:S03]  /*8cae0*/  PRMT R153, R10, 0x3340, R0 ;  /* 0x000033400a997816 */ /* 0x000fc60000000000 */
[----:B------:R-:W-:Y:S01]  /*8caf0*/  STL [R1+0x400], R8 ;  /* 0x0004000801007387 */ /* 0x000fe20000100800 */
[----:B------:R-:W-:-:S03]  /*8cb00*/  PRMT R155, R11, 0x3340, R163 ;  /* 0x000033400b9b7816 */ /* 0x000fc600000000a3 */
[----:B0-----:R0:W-:Y:S04]  /*8cb10*/  STL.64 [R1+0xc60], R16 ;  /* 0x000c601001007387 */ /* 0x0011e80000100a00 */
[----:B------:R2:W-:Y:S04]  /*8cb20*/  STL.64 [R1+0xc68], R18 ;  /* 0x000c681201007387 */ /* 0x0005e80000100a00 */
[----:B------:R-:W3:Y:S01]  /*8cb30*/  LDL.LU R243, [R1+0xc4c] ;  /* 0x000c4c0001f37983 */ /* 0x000ee20000300800 */
[----:B------:R-:W-:-:S03]  /*8cb40*/  PRMT R155, R155, 0x5410, R153 ;  /* 0x000054109b9b7816 */ /* 0x000fc60000000099 */
[----:B------:R-:W4:Y:S01]  /*8cb50*/  LDL.LU R244, [R1+0xc40] ;  /* 0x000c400001f47983 */ /* 0x000f220000300800 */
[----:B------:R-:W-:Y:S02]  /*8cb60*/  LOP3.LUT R9, R9, 0xffff, RZ, 0xc0, !PT ;  /* 0x0000ffff09097812 */ /* 0x000fe400078ec0ff */
[----:B0-----:R-:W-:Y:S02]  /*8cb70*/  LOP3.LUT R16, R245, 0xffff, RZ, 0xc0, !PT ;  /* 0x0000fffff5107812 */ /* 0x001fe400078ec0ff */
[----:B------:R-:W3:Y:S01]  /*8cb80*/  LDL.LU R245, [R1+0xc28] ;  /* 0x000c280001f57983 */ /* 0x000ee20000300800 */
[----:B------:R-:W-:Y:S02]  /*8cb90*/  LOP3.LUT R14, R14, 0xffff, RZ, 0xc0, !PT ;  /* 0x0000ffff0e0e7812 */ /* 0x000fe400078ec0ff */
[----:B------:R-:W-:Y:S02]  /*8cba0*/  LOP3.LUT R15, R246, 0xffff, RZ, 0xc0, !PT ;  /* 0x0000fffff60f7812 */ /* 0x000fe400078ec0ff */
[----:B------:R-:W3:Y:S01]  /*8cbb0*/  LDL.LU R246, [R1+0xc34] ;  /* 0x000c340001f67983 */ /* 0x000ee20000300800 */
[----:B------:R-:W-:-:S03]  /*8cbc0*/  PRMT R152, R247, 0x4210, R9 ;  /* 0x00004210f7987816 */ /* 0x000fc60000000009 */
[----:B------:R-:W3:Y:S01]  /*8cbd0*/  LDL.LU R247, [R1+0xc48] ;  /* 0x000c480001f77983 */ /* 0x000ee20000300800 */
[----:B------:R-:W-:-:S03]  /*8cbe0*/  PRMT R153, R248, 0x4210, R16 ;  /* 0x00004210f8997816 */ /* 0x000fc60000000010 */
[----:B------:R-:W3:Y:S01]  /*8cbf0*/  LDL.LU R248, [R1+0xc38] ;  /* 0x000c380001f87983 */ /* 0x000ee20000300800 */
[----:B------:R-:W-:-:S03]  /*8cc00*/  PRMT R154, R12, 0x4210, R14 ;  /* 0x000042100c9a7816 */ /* 0x000fc6000000000e */
[----:B-1----:R-:W-:Y:S04]  /*8cc10*/  STL.64 [R1+0xc50], R20 ;  /* 0x000c501401007387 */ /* 0x002fe80000100a00 */
[----:B------:R-:W-:Y:S04]  /*8cc20*/  STL.64 [R1+0xc58], R22 ;  /* 0x000c581601007387 */ /* 0x000fe80000100a00 */
[----:B------:R-:W3:Y:S01]  /*8cc30*/  LDL.LU R12, [R1+0xc44] ;  /* 0x000c4400010c7983 */ /* 0x000ee20000300800 */
[----:B------:R-:W-:Y:S01]  /*8cc40*/  PRMT R155, R155, 0x4210, R15 ;  /* 0x000042109b9b7816 */ /* 0x000fe2000000000f */
[----:B------:R-:W-:Y:S01]  /*8cc50*/  BAR.SYNC.DEFER_BLOCKING 0x0 ;  /* 0x0000000000007b1d */ /* 0x000fe20000010000 */
[----:B------:R-:W-:-:S02]  /*8cc60*/  SHF.R.U32.HI R162, RZ, 0x8, R238 ;  /* 0x00000008ffa27819 */ /* 0x000fc400000116ee */
[----:B--2---:R-:W-:-:S05]  /*8cc70*/  IADD3 R18, P2, R241, R0, RZ ;  /* 0x00000000f1127210 */ /* 0x004fca0007f5e0ff */
[----:B------:R-:W-:Y:S01]  /*8cc80*/  IMAD.X R19, R242, 0x1, R7, P2 ;  /* 0x00000001f2137824 */ /* 0x000fe200010e0607 */
[----:B------:R-:W-:Y:S04]  /*8cc90*/  STSM.16.M88.4 [R222], R152 ;  /* 0x00000098de007844 */ /* 0x000fe80000000200 */
[----:B------:R0:W-:Y:S01]  /*8cca0*/  STL.64 [R1+0x16e0], R18 ;  /* 0x0016e01201007387 */ /* 0x0001e20000100a00 */
[----:B------:R-:W-:Y:S02]  /*8ccb0*/  LOP3.LUT R162, R162, 0xffff, RZ, 0xc0, !PT ;  /* 0x0000ffffa2a27812 */ /* 0x000fe400078ec0ff */
[----:B0-----:R-:W-:Y:S02]  /*8ccc0*/  IADD3 R18, P2, R241, R6, RZ ;  /* 0x00000006f1127210 */ /* 0x001fe40007f5e0ff */
[----:B------:R-:W-:-:S03]  /*8ccd0*/  SHF.R.U32.HI R152, RZ, 0x8, R237 ;  /* 0x00000008ff987819 */ /* 0x000fc600000116ed */
[----:B------:R-:W-:Y:S01]  /*8cce0*/  IMAD.X R19, R242, 0x1, R5, P2 ;  /* 0x00000001f2137824 */ /* 0x000fe200010e0605 */
[----:B------:R-:W-:-:S04]  /*8ccf0*/  LOP3.LUT R152, R152, 0xffff, RZ, 0xc0, !PT ;  /* 0x0000ffff98987812 */ /* 0x000fc800078ec0ff */
[----:B------:R0:W-:Y:S01]  /*8cd00*/  STL.64 [R1+0x16d8], R18 ;  /* 0x0016d81201007387 */ /* 0x0001e20000100a00 */
[----:B------:R-:W-:Y:S02]  /*8cd10*/  PRMT R162, R152, 0x3340, R162 ;  /* 0x0000334098a27816 */ /* 0x000fe400000000a2 */
[----:B0-----:R-:W-:-:S05]  /*8cd20*/  IADD3 R18, P2, R241, R4, RZ ;  /* 0x00000004f1127210 */ /* 0x001fca0007f5e0ff */
[----:B------:R-:W-:-:S05]  /*8cd30*/  IMAD.X R19, R242, 0x1, R3, P2 ;  /* 0x00000001f2137824 */ /* 0x000fca00010e0603 */
[----:B------:R0:W-:Y:S01]  /*8cd40*/  STL.64 [R1+0x16d0], R18 ;  /* 0x0016d01201007387 */ /* 0x0001e20000100a00 */
[----:B------:R-:W-:Y:S02]  /*8cd50*/  SHF.R.U32.HI R163, RZ, 0x8, R163 ;  /* 0x00000008ffa37819 */ /* 0x000fe400000116a3 */
[----:B------:R-:W-:Y:S02]  /*8cd60*/  SHF.R.U32.HI R10, RZ, 0x8, R10 ;  /* 0x00000008ff0a7819 */ /* 0x000fe4000001160a */
[----:B0-----:R-:W-:Y:S02]  /*8cd70*/  IADD3 R18, P2, R164, R2, RZ ;  /* 0x00000002a4127210 */ /* 0x001fe40007f5e0ff */
[----:B------:R-:W-:Y:S02]  /*8cd80*/  LOP3.LUT R163, R163, 0xffff, RZ, 0xc0, !PT ;  /* 0x0000ffffa3a37812 */ /* 0x000fe400078ec0ff */
[----:B------:R-:W-:Y:S02]  /*8cd90*/  LOP3.LUT R10, R10, 0xffff, RZ, 0xc0, !PT ;  /* 0x0000ffff0a0a7812 */ /* 0x000fe400078ec0ff */
[----:B------:R-:W-:-:S02]  /*8cda0*/  F2FP.SATFINITE.E4M3.F32.PACK_AB_MERGE_C R157, R240, R239, RZ ;  /* 0x000000eff09d723e */ /* 0x000fc400048070ff */
[----:B----4-:R-:W-:-:S04]  /*8cdb0*/  SHF.R.U32.HI R152, RZ, 0x8, R244 ;  /* 0x00000008ff987819 */ /* 0x010fc800000116f4 */
[----:B------:R-:W-:Y:S02]  /*8cdc0*/  LOP3.LUT R152, R152, 0xffff, RZ, 0xc0, !PT ;  /* 0x0000ffff98987812 */ /* 0x000fe400078ec0ff */
[----:B---3--:R-:W-:-:S04]  /*8cdd0*/  SHF.R.U32.HI R160, RZ, 0x8, R245 ;  /* 0x00000008ffa07819 */ /* 0x008fc800000116f5 */
[----:B------:R-:W-:-:S04]  /*8cde0*/  LOP3.LUT R160, R160, 0xffff, RZ, 0xc0, !PT ;  /* 0x0000ffffa0a07812 */ /* 0x000fc800078ec0ff */
[----:B------:R-:W-:Y:S02]  /*8cdf0*/  PRMT R160, R152, 0x3340, R160 ;  /* 0x0000334098a07816 */ /* 0x000fe400000000a0 */
[----:B------:R-:W-:Y:S02]  /*8ce00*/  SHF.R.U32.HI R155, RZ, 0x8, R247 ;  /* 0x00000008ff9b7819 */ /* 0x000fe400000116f7 */
[----:B------:R-:W-:Y:S02]  /*8ce10*/  SHF.R.U32.HI R161, RZ, 0x8, R248 ;  /* 0x00000008ffa17819 */ /* 0x000fe400000116f8 */
[----:B------:R-:W-:Y:S02]  /*8ce20*/  SHF.R.S32.HI R152, RZ, 0x1f, R164 ;  /* 0x0000001fff987819 */ /* 0x000fe400000114a4 */
[----:B------:R-:W-:Y:S02]  /*8ce30*/  LOP3.LUT R155, R155, 0xffff, RZ, 0xc0, !PT ;  /* 0x0000ffff9b9b7812 */ /* 0x000fe400078ec0ff */
[----:B------:R-:W-:-:S02]  /*8ce40*/  LOP3.LUT R161, R161, 0xffff, RZ, 0xc0, !PT ;  /* 0x0000ffffa1a17812 */ /* 0x000fc400078ec0ff */
[----:B------:R-:W-:Y:S01]  /*8ce50*/  SHF.R.U32.HI R156, RZ, 0x8, R12 ;  /* 0x00000008ff9c7819 */ /* 0x000fe2000001160c */
[----:B------:R-:W-:-:S03]  /*8ce60*/  IMAD.X R19, R152, 0x1, R13, P2 ;  /* 0x0000000198137824 */ /* 0x000fc600010e060d */
[----:B------:R-:W-:Y:S02]  /*8ce70*/  LOP3.LUT R156, R156, 0xffff, RZ, 0xc0, !PT ;  /* 0x0000ffff9c9c7812 */ /* 0x000fe400078ec0ff */
[----:B------:R-:W-:Y:S02]  /*8ce80*/  PRMT R161, R155, 0x3340, R161 ;  /* 0x000033409ba17816 */ /* 0x000fe400000000a1 */
[----:B------:R-:W-:Y:S02]  /*8ce90*/  PRMT R155, R156, 0x3340, R1 ;  /* 0x000033409c9b7816 */ /* 0x000fe40000000001 */
[----:B------:R-:W-:Y:S01]  /*8cea0*/  SHF.R.U32.HI R156, RZ, 0x8, R11 ;  /* 0x00000008ff9c7819 */ /* 0x000fe2000001160b */
[----:B------:R0:W-:Y:S03]  /*8ceb0*/  STL.64 [R1+0x16c8], R18 ;  /* 0x0016c81201007387 */ /* 0x0001e60000100a00 */
[----:B------:R-:W-:-:S04]  /*8cec0*/  LOP3.LUT R156, R156, 0xffff, RZ, 0xc0, !PT ;  /* 0x0000ffff9c9c7812 */ /* 0x000fc800078ec0ff */
[----:B------:R-:W-:Y:S01]  /*8ced0*/  PRMT R163, R156, 0x3340, R163 ;  /* 0x000033409ca37816 */ /* 0x000fe200000000a3 */
[----:B------:R-:W-:Y:S01]  /*8cee0*/  BAR.SYNC.DEFER_BLOCKING 0x0 ;  /* 0x0000000000007b1d */ /* 0x000fe20000010000 */
[----:B0-----:R-:W-:Y:S02]  /*8cef0*/  IADD3 R18, P2, R164, R0, RZ ;  /* 0x00000000a4127210 */ /* 0x001fe40007f5e0ff */
[----:B------:R-:W-:-:S03]  /*8cf00*/  PRMT R156, R10, 0x3340, R0 ;  /* 0x000033400a9c7816 */ /* 0x000fc60000000000 */
[----:B------:R-:W-:Y:S01]  /*8cf10*/  IMAD.X R19, R152, 0x1, R7, P2 ;  /* 0x0000000198137824 */ /* 0x000fe200010e0607 */
[----:B------:R-:W-:-:S05]  /*8cf20*/  IADD3 R10, P2, R164, R6, RZ ;  /* 0x00000006a40a7210 */ /* 0x000fca0007f5e0ff */
[----:B------:R-:W-:Y:S01]  /*8cf30*/  IMAD.X R11, R152, 0x1, R5, P2 ;  /* 0x00000001980b7824 */ /* 0x000fe200010e0605 */
[----:B------:R-:W-:Y:S04]  /*8cf40*/  STL.64 [R1+0x16e8], R18 ;  /* 0x0016e81201007387 */ /* 0x000fe80000100a00 */
[----:B------:R0:W-:Y:S04]  /*8cf50*/  STL.64 [R1+0x16f8], R10 ;  /* 0x0016f80a01007387 */ /* 0x0001e80000100a00 */
[----:B------:R-:W2:Y:S04]  /*8cf60*/  LDL.LU R239, [R1+0x20] ;  /* 0x0000200001ef7983 */ /* 0x000ea80000300800 */
[----:B------:R-:W2:Y:S01]  /*8cf70*/  LDL.LU R240, [R1+0x24] ;  /* 0x0000240001f07983 */ /* 0x000ea20000300800 */
[----:B0-----:R-:W-:-:S03]  /*8cf80*/  IADD3 R10, P2, R164, R4, RZ ;  /* 0x00000004a40a7210 */ /* 0x001fc60007f5e0ff */
[----:B------:R-:W3:Y:S02]  /*8cf90*/  LDL.LU R241, [R1+0x28] ;  /* 0x0000280001f17983 */ /* 0x000ee40000300800 */
[----:B------:R-:W-:-:S05]  /*8cfa0*/  IMAD.X R11, R152, 0x1, R3, P2 ;  /* 0x00000001980b7824 */ /* 0x000fca00010e0603 */
[----:B------:R0:W-:Y:S04]  /*8cfb0*/  STL.64 [R1+0x16f0], R10 ;  /* 0x0016f00a01007387 */ /* 0x0001e80000100a00 */
[----:B------:R-:W3:Y:S01]  /*8cfc0*/  LDL.LU R242, [R1+0x2c] ;  /* 0x00002c0001f27983 */ /* 0x000ee20000300800 */
[----:B------:R-:W-:-:S03]  /*8cfd0*/  SHF.R.U32.HI R153, RZ, 0x8, R243 ;  /* 0x00000008ff997819 */ /* 0x000fc600000116f3 */
[----:B------:R-:W4:Y:S04]  /*8cfe0*/  LDL.LU R243, [R1+0x46a0] ;  /* 0x0046a00001f37983 */ /* 0x000f280000300800 */
[----:B------:R-:W4:Y:S01]  /*8cff0*/  LDL.LU R244, [R1+0xc04] ;  /* 0x000c040001f47983 */ /* 0x000f220000300800 */
[----:B------:R-:W-:-:S03]  /*8d000*/  SHF.R.U32.HI R154, RZ, 0x8, R246 ;  /* 0x00000008ff9a7819 */ /* 0x000fc600000116f6 */
[----:B------:R-:W4:Y:S04]  /*8d010*/  LDL.LU R245, [R1+0x1404] ;  /* 0x0014040001f57983 */ /* 0x000f280000300800 */
[----:B------:R-:W4:Y:S04]  /*8d020*/  LDL.LU R246, [R1+0x469c] ;  /* 0x00469c0001f67983 */ /* 0x000f280000300800 */
[----:B------:R-:W4:Y:S04]  /*8d030*/  LDL.LU R247, [R1+0xc00] ;  /* 0x000c000001f77983 */ /* 0x000f280000300800 */
[----:B------:R-:W4:Y:S01]  /*8d040*/  LDL.LU R248, [R1+0x1400] ;  /* 0x0014000001f87983 */ /* 0x000f220000300800 */
[----:B------:R-:W-:-:S02]  /*8d050*/  LOP3.LUT R153, R153, 0xffff, RZ, 0xc0, !PT ;  /* 0x0000ffff99997812 */ /* 0x000fc400078ec0ff */
[----:B------:R-:W-:Y:S01]  /*8d060*/  LOP3.LUT R154, R154, 0xffff, RZ, 0xc0, !PT ;  /* 0x0000ffff9a9a7812 */ /* 0x000fe200078ec0ff */
[----:B------:R-:W4:Y:S01]  /*8d070*/  LDL.LU R12, [R1+0x4680] ;  /* 0x00468000010c7983 */ /* 0x000f220000300800 */
[----:B------:R-:W-:Y:S02]  /*8d080*/  PRMT R153, R153, 0x3340, R0 ;  /* 0x0000334099997816 */ /* 0x000fe40000000000 */
[----:B------:R-:W-:Y:S02]  /*8d090*/  PRMT R154, R154, 0x3340, R1 ;  /* 0x000033409a9a7816 */ /* 0x000fe40000000001 */
[----:B------:R-:W-:Y:S02]  /*8d0a0*/  PRMT R152, R162, 0x5410, R153 ;  /* 0x00005410a2987816 */ /* 0x000fe40000000099 */
[----:B------:R-:W-:Y:S02]  /*8d0b0*/  PRMT R153, R160, 0x5410, R154 ;  /* 0x00005410a0997816 */ /* 0x000fe4000000009a */
[----:B------:R-:W-:-:S02]  /*8d0c0*/  PRMT R154, R161, 0x5410, R155 ;  /* 0x00005410a19a7816 */ /* 0x000fc4000000009b */
[----:B------:R-:W-:Y:S02]  /*8d0d0*/  SHF.R.S32.HI R155, RZ, 0x1f, R165 ;  /* 0x0000001fff9b7819 */ /* 0x000fe400000114a5 */
[----:B0-----:R-:W-:-:S05]  /*8d0e0*/  IADD3 R10, P2, R165, R2, RZ ;  /* 0x00000002a50a7210 */ /* 0x001fca0007f5e0ff */
[----:B------:R-:W-:Y:S01]  /*8d0f0*/  IMAD.X R11, R155, 0x1, R13, P2 ;  /* 0x000000019b0b7824 */ /* 0x000fe200010e060d */
[----:B------:R-:W-:Y:S02]  /*8d100*/  IADD3 R18, P2, R165, R0, RZ ;  /* 0x00000000a5127210 */ /* 0x000fe40007f5e0ff */
[----:B------:R-:W-:-:S03]  /*8d110*/  PRMT R153, R153, 0x5210, R16 ;  /* 0x0000521099997816 */ /* 0x000fc60000000010 */
[----:B------:R-:W-:Y:S01]  /*8d120*/  IMAD.X R19, R155, 0x1, R7, P2 ;  /* 0x000000019b137824 */ /* 0x000fe200010e0607 */
[----:B------:R-:W-:Y:S01]  /*8d130*/  IADD3 R16, P2, R165, R6, RZ ;  /* 0x00000006a5107210 */ /* 0x000fe20007f5e0ff */
[----:B------:R0:W-:Y:S01]  /*8d140*/  STL.64 [R1+0x16c0], R10 ;  /* 0x0016c00a01007387 */ /* 0x0001e20000100a00 */
[----:B------:R-:W-:-:S03]  /*8d150*/  PRMT R152, R152, 0x5210, R9 ;  /* 0x0000521098987816 */ /* 0x000fc60000000009 */
[----:B------:R-:W4:Y:S01]  /*8d160*/  LDL.LU R9, [R1+0x810] ;  /* 0x0008100001097983 */ /* 0x000f220000300800 */
[----:B------:R-:W-:Y:S01]  /*8d170*/  IMAD.X R17, R155, 0x1, R5, P2 ;  /* 0x000000019b117824 */ /* 0x000fe200010e0605 */
[----:B------:R-:W-:Y:S02]  /*8d180*/  PRMT R154, R154, 0x5210, R14 ;  /* 0x000052109a9a7816 */ /* 0x000fe4000000000e */
[----:B0-----:R-:W4:Y:S04]  /*8d190*/  LDL.LU R10, [R1+0x1008] ;  /* 0x00100800010a7983 */ /* 0x001f280000300800 */
[----:B------:R-:W4:Y:S04]  /*8d1a0*/  LDL.LU R11, [R1+0x467c] ;  /* 0x00467c00010b7983 */ /* 0x000f280000300800 */
[----:B------:R-:W4:Y:S04]  /*8d1b0*/  LDL.LU R14, [R1+0x1004] ;  /* 0x00100400010e7983 */ /* 0x000f280000300800 */
[----:B------:R-:W-:Y:S04]  /*8d1c0*/  STL.64 [R1+0x16b8], R18 ;  /* 0x0016b81201007387 */ /* 0x000fe80000100a00 */
[----:B------:R0:W-:Y:S02]  /*8d1d0*/  STL.64 [R1+0x16b0], R16 ;  /* 0x0016b01001007387 */ /* 0x0001e40000100a00 */
[----:B0-----:R-:W-:-:S05]  /*8d1e0*/  IADD3 R16, P2, R165, R4, RZ ;  /* 0x00000004a5107210 */ /* 0x001fca0007f5e0ff */
[----:B------:R-:W-:-:S05]  /*8d1f0*/  IMAD.X R17, R155, 0x1, R3, P2 ;  /* 0x000000019b117824 */ /* 0x000fca00010e0603 */
[----:B------:R-:W-:Y:S04]  /*8d200*/  STL.64 [R1+0x16a8], R16 ;  /* 0x0016a81001007387 */ /* 0x000fe80000100a00 */
[----:B------:R-:W0:Y:S01]  /*8d210*/  LDS.128 R16, [R8] ;  /* 0x0000000008107984 */ /* 0x000e220000000c00 */
[----:B------:R-:W-:Y:S02]  /*8d220*/  F2FP.SATFINITE.E4M3.F32.PACK_AB_MERGE_C R159, R234, R233, RZ ;  /* 0x000000e9ea9f723e */ /* 0x000fe400048070ff */
[----:B------:R-:W-:Y:S01]  /*8d230*/  F2FP.SATFINITE.E4M3.F32.PACK_AB_MERGE_C R158, R236, R235, RZ ;  /* 0x000000ebec9e723e */ /* 0x000fe200048070ff */
[----:B0-----:R-:W-:Y:S04]  /*8d240*/  STL.64 [R1+0xc40], R16 ;  /* 0x000c401001007387 */ /* 0x001fe80000100a00 */
[----:B------:R-:W-:Y:S04]  /*8d250*/  STL.64 [R1+0xc48], R18 ;  /* 0x000c481201007387 */ /* 0x000fe80000100a00 */
        /* <DEDUP_REMOVED lines=8> */
[----:B------:R-:W-:-:S03]  /*8d2e0*/  PRMT R156, R163, 0x5410, R156 ;  /* 0x00005410a39c7816 */ /* 0x000fc6000000009c */
[----:B------:R-:W4:Y:S01]  /*8d2f0*/  LDL.LU R237, [R1+0xdf8] ;  /* 0x000df80001ed7983 */ /* 0x000f220000300800 */
[----:B------:R-:W-:Y:S01]  /*8d300*/  PRMT R155, R156, 0x5210, R15 ;  /* 0x000052109c9b7816 */ /* 0x000fe2000000000f */
[----:B------:R-:W-:Y:S06]  /*8d310*/  BAR.SYNC.DEFER_BLOCKING 0x0 ;  /* 0x0000000000007b1d */ /* 0x000fec0000010000 */
[----:B------:R-:W4:Y:S04]  /*8d320*/  LDL.LU R238, [R1+0xdfc] ;  /* 0x000dfc0001ee7983 */ /* 0x000f280000300800 */
[----:B------:R2:W-:Y:S02]  /*8d330*/  STSM.16.M88.4 [R222], R152 ;  /* 0x00000098de007844 */ /* 0x0005e40000000200 */
[----:B--2---:R-:W-:-:S02]  /*8d340*/  F2FP.SATFINITE.E4M3.F32.PACK_AB_MERGE_C R154, R240, R239, RZ ;  /* 0x000000eff09a723e */ /* 0x004fc400048070ff */
[----:B------:R-:W2:Y:S04]  /*8d350*/  LDL.LU R239, [R1+0xa00] ;  /* 0x000a000001ef7983 */ /* 0x000ea80000300800 */
[----:B------:R-:W2:Y:S01]  /*8d360*/  LDL.LU R240, [R1+0xa04] ;  /* 0x000a040001f07983 */ /* 0x000ea20000300800 */
[----:B---3--:R-:W-:-:S03]  /*8d370*/  F2FP.SATFINITE.E4M3.F32.PACK_AB_MERGE_C R153, R242, R241, RZ ;  /* 0x000000f1f299723e */ /* 0x008fc600048070ff */
[----:B------:R-:W3:Y:S04]  /*8d380*/  LDL.LU R241, [R1+0x830] ;  /* 0x0008300001f17983 */ /* 0x000ee80000300800 */
[----:B------:R-:W3:Y:S01]  /*8d390*/  LDL.LU R242, [R1+0x834] ;  /* 0x0008340001f27983 */ /* 0x000ee20000300800 */
[----:B----4-:R-:W-:Y:S02]  /*8d3a0*/  LOP3.LUT R163, R243, 0xffff, RZ, 0xc0, !PT ;  /* 0x0000fffff3a37812 */ /* 0x010fe400078ec0ff */
[----:B------:R-:W-:Y:S01]  /*8d3b0*/  LOP3.LUT R22, R244, 0xffff, RZ, 0xc0, !PT ;  /* 0x0000fffff4167812 */ /* 0x000fe200078ec0ff */
[----:B------:R-:W4:Y:S04]  /*8d3c0*/  LDL.LU R243, [R1+0x838] ;  /* 0x0008380001f37983 */ /* 0x000f280000300800 */
[----:B------:R-:W4:Y:S01]  /*8d3d0*/  LDL.LU R244, [R1+0x83c] ;  /* 0x00083c0001f47983 */ /* 0x000f220000300800 */
[----:B------:R-:W-:-:S02]  /*8d3e0*/  LOP3.LUT R162, R245, 0xffff, RZ, 0xc0, !PT ;  /* 0x0000fffff5a27812 */ /* 0x000fc400078ec0ff */
[----:B------:R-:W-:Y:S01]  /*8d3f0*/  LOP3.LUT R21, R246, 0xffff, RZ, 0xc0, !PT ;  /* 0x0000fffff6157812 */ /* 0x000fe200078ec0ff */
[----:B------:R-:W4:Y:S01]  /*8d400*/  LDL.LU R245, [R1+0x430] ;  /* 0x0004300001f57983 */ /* 0x000f220000300800 */
[----:B------:R-:W-:-:S03]  /*8d410*/  LOP3.LUT R165, R247, 0xffff, RZ, 0xc0, !PT ;  /* 0x0000fffff7a57812 */ /* 0x000fc600078ec0ff */
[----:B------:R-:W4:Y:S01]  /*8d420*/  LDL.LU R246, [R1+0x434] ;  /* 0x0004340001f67983 */ /* 0x000f220000300800 */
[----:B------:R-:W-:-:S03]  /*8d430*/  LOP3.LUT R164, R248, 0xffff, RZ, 0xc0, !PT ;  /* 0x0000fffff8a47812 */ /* 0x000fc600078ec0ff */
[----:B------:R-:W4:Y:S04]  /*8d440*/  LDL.LU R247, [R1+0x438] ;  /* 0x0004380001f77983 */ /* 0x000f280000300800 */
[----:B------:R-:W4:Y:S01]  /*8d450*/  LDL.LU R248, [R1+0x43c] ;  /* 0x00043c0001f87983 */ /* 0x000f220000300800 */
[----:B------:R-:W-:Y:S02]  /*8d460*/  PRMT R152, R22, 0x3340, R0 ;  /* 0x0000334016987816 */ /* 0x000fe40000000000 */
[----:B------:R-:W-:Y:S02]  /*8d470*/  PRMT R161, R163, 0x3340, R162 ;  /* 0x00003340a3a17816 */ /* 0x000fe400000000a2 */
[----:B------:R-:W-:Y:S02]  /*8d480*/  PRMT R160, R21, 0x3340, R164 ;  /* 0x0000334015a07816 */ /* 0x000fe400000000a4 */
[----:B------:R-:W-:-:S02]  /*8d490*/  PRMT R161, R161, 0x5410, R152 ;  /* 0x00005410a1a17816 */ /* 0x000fc40000000098 */
[----:B------:R-:W-:Y:S02]  /*8d4a0*/  PRMT R152, R165, 0x3340, R0 ;  /* 0x00003340a5987816 */ /* 0x000fe40000000000 */
[----:B------:R-:W-:Y:S02]  /*8d4b0*/  LOP3.LUT R20, R12, 0xffff, RZ, 0xc0, !PT ;  /* 0x0000ffff0c147812 */ /* 0x000fe400078ec0ff */
[----:B------:R-:W-:Y:S02]  /*8d4c0*/  PRMT R160, R160, 0x5410, R152 ;  /* 0x00005410a0a07816 */ /* 0x000fe40000000098 */
[----:B------:R-:W-:Y:S02]  /*8d4d0*/  LOP3.LUT R17, R157, 0xffff, RZ, 0xc0, !PT ;  /* 0x0000ffff9d117812 */ /* 0x000fe400078ec0ff */
[----:B------:R-:W-:-:S04]  /*8d4e0*/  LOP3.LUT R18, R9, 0xffff, RZ, 0xc0, !PT ;  /* 0x0000ffff09127812 */ /* 0x000fc800078ec0ff */
[----:B------:R-:W-:Y:S02]  /*8d4f0*/  PRMT R152, R18, 0x3340, R0 ;  /* 0x0000334012987816 */ /* 0x000fe40000000000 */
[----:B------:R-:W-:-:S04]  /*8d500*/  LOP3.LUT R19, R10, 0xffff, RZ, 0xc0, !PT ;  /* 0x0000ffff0a137812 */ /* 0x000fc800078ec0ff */
[----:B------:R-:W-:Y:S02]  /*8d510*/  PRMT R156, R20, 0x3340, R19 ;  /* 0x00003340149c7816 */ /* 0x000fe40000000013 */
[----:B------:R-:W-:Y:S02]  /*8d520*/  LOP3.LUT R12, R11, 0xffff, RZ, 0xc0, !PT ;  /* 0x0000ffff0b0c7812 */ /* 0x000fe400078ec0ff */
[----:B------:R-:W-:Y:S02]  /*8d530*/  LOP3.LUT R11, R14, 0xffff, RZ, 0xc0, !PT ;  /* 0x0000ffff0e0b7812 */ /* 0x000fe400078ec0ff */
[----:B------:R-:W-:Y:S02]  /*8d540*/  PRMT R156, R156, 0x5410, R152 ;  /* 0x000054109c9c7816 */ /* 0x000fe40000000098 */
[----:B------:R-:W-:Y:S02]  /*8d550*/  LOP3.LUT R14, R154, 0xffff, RZ, 0xc0, !PT ;  /* 0x0000ffff9a0e7812 */ /* 0x000fe400078ec0ff */
[----:B------:R-:W-:-:S02]  /*8d560*/  LOP3.LUT R10, R159, 0xffff, RZ, 0xc0, !PT ;  /* 0x0000ffff9f0a7812 */ /* 0x000fc400078ec0ff */
[----:B------:R-:W-:Y:S02]  /*8d570*/  LOP3.LUT R9, R158, 0xffff, RZ, 0xc0, !PT ;  /* 0x0000ffff9e097812 */ /* 0x000fe400078ec0ff */
[----:B------:R-:W-:Y:S01]  /*8d580*/  PRMT R154, R156, 0x4210, R14 ;  /* 0x000042109c9a7816 */ /* 0x000fe2000000000e */
[----:B------:R-:W-:Y:S06]  /*8d590*/  BAR.SYNC.DEFER_BLOCKING 0x0 ;  /* 0x0000000000007b1d */ /* 0x000fec0000010000 */
[----:B------:R-:W0:Y:S01]  /*8d5a0*/  LDS.128 R156, [R8] ;  /* 0x00000000089c7984 */ /* 0x000e220000000c00 */
[----:B------:R-:W-:-:S02]  /*8d5b0*/  PRMT R152, R10, 0x3340, R0 ;  /* 0x000033400a987816 */ /* 0x000fc40000000000 */
[----:B------:R-:W-:Y:S02]  /*8d5c0*/  PRMT R155, R12, 0x3340, R11 ;  /* 0x000033400c9b7816 */ /* 0x000fe4000000000b */
[----:B------:R-:W-:Y:S02]  /*8d5d0*/  LOP3.LUT R15, R153, 0xffff, RZ, 0xc0, !PT ;  /* 0x0000ffff990f7812 */ /* 0x000fe400078ec0ff */
[----:B------:R-:W-:Y:S02]  /*8d5e0*/  PRMT R155, R155, 0x5410, R152 ;  /* 0x000054109b9b7816 */ /* 0x000fe40000000098 */
[----:B------:R-:W-:Y:S02]  /*8d5f0*/  PRMT R152, R161, 0x4210, R9 ;  /* 0x00004210a1987816 */ /* 0x000fe40000000009 */
[----:B------:R-:W-:Y:S02]  /*8d600*/  PRMT R153, R160, 0x4210, R17 ;  /* 0x00004210a0997816 */ /* 0x000fe40000000011 */
[----:B------:R-:W-:Y:S01]  /*8d610*/  PRMT R155, R155, 0x4210, R15 ;  /* 0x000042109b9b7816 */ /* 0x000fe2000000000f */
[----:B------:R-:W-:Y:S06]  /*8d620*/  BAR.SYNC.DEFER_BLOCKING 0x0 ;  /* 0x0000000000007b1d */ /* 0x000fec0000010000 */
[----:B------:R1:W-:Y:S04]  /*8d630*/  STSM.16.M88.4 [R222], R152 ;  /* 0x00000098de007844 */ /* 0x0003e80000000200 */
[----:B0-----:R0:W-:Y:S04]  /*8d640*/  STL.64 [R1+0xc30], R156 ;  /* 0x000c309c01007387 */ /* 0x0011e80000100a00 */
[----:B------:R-:W-:Y:S01]  /*8d650*/  STL.64 [R1+0xc38], R158 ;  /* 0x000c389e01007387 */ /* 0x000fe20000100a00 */
[----:B------:R-:W-:-:S02]  /*8d660*/  F2FP.SATFINITE.E4M3.F32.PACK_AB_MERGE_C R16, R230, R229, RZ ;  /* 0x000000e5e610723e */ /* 0x000fc400048070ff */
[----:B-1----:R-:W-:Y:S02]  /*8d670*/  SHF.R.S32.HI R152, RZ, 0x1f, R168 ;  /* 0x0000001fff987819 */ /* 0x002fe400000114a8 */
[----:B0-----:R-:W-:Y:S01]  /*8d680*/  IADD3 R156, P2, R168, R2, RZ ;  /* 0x00000002a89c7210 */ /* 0x001fe20007f5e0ff */
[----:B------:R0:W-:Y:S04]  /*8d690*/  STL [R1+0x5510], R16 ;  /* 0x0055101001007387 */ /* 0x0001e80000100800 */
[----:B------:R-:W-:Y:S01]  /*8d6a0*/  IMAD.X R157, R152, 0x1, R13, P2 ;  /* 0x00000001989d7824 */ /* 0x000fe200010e060d */
[----:B------:R-:W-:Y:S02]  /*8d6b0*/  IADD3 R154, P2, R168, R0, RZ ;  /* 0x00000000a89a7210 */ /* 0x000fe40007f5e0ff */
[----:B0-----:R-:W-:-:S02]  /*8d6c0*/  F2FP.SATFINITE.E4M3.F32.PACK_AB_MERGE_C R16, R232, R231, RZ ;  /* 0x000000e7e810723e */ /* 0x001fc400048070ff */
[----:B------:R-:W-:Y:S01]  /*8d6d0*/  STL.64 [R1+0x16a0], R156 ;  /* 0x0016a09c01007387 */ /* 0x000fe20000100a00 */
[----:B------:R-:W-:-:S03]  /*8d6e0*/  IMAD.X R155, R152, 0x1, R7, P2 ;  /* 0x00000001989b7824 */ /* 0x000fc600010e0607 */
[----:B------:R0:W-:Y:S02]  /*8d6f0*/  STL [R1+0x4acc], R16 ;  /* 0x004acc1001007387 */ /* 0x0001e40000100800 */
[----:B0-----:R-:W-:-:S05]  /*8d700*/  F2FP.SATFINITE.E4M3.F32.PACK_AB_MERGE_C R16, R234, R233, RZ ;  /* 0x000000e9ea10723e */ /* 0x001fca00048070ff */
[----:B------:R0:W-:Y:S04]  /*8d710*/  STL [R1+0x5514], R16 ;  /* 0x0055141001007387 */ /* 0x0001e80000100800 */
[----:B------:R1:W-:Y:S01]  /*8d720*/  STL.64 [R1+0x1698], R154 ;  /* 0x0016989a01007387 */ /* 0x0003e20000100a00 */
[----:B0-----:R-:W-:Y:S02]  /*8d730*/  F2FP.SATFINITE.E4M3.F32.PACK_AB_MERGE_C R16, R236, R235, RZ ;  /* 0x000000ebec10723e */ /* 0x001fe400048070ff */
[----:B-1----:R-:W-:-:S03]  /*8d740*/  IADD3 R154, P2, R168, R6, RZ ;  /* 0x00000006a89a7210 */ /* 0x002fc60007f5e0ff */
[----:B------:R-:W-:Y:S02]  /*8d750*/  STL [R1+0x4a60], R16 ;  /* 0x004a601001007387 */ /* 0x000fe40000100800 */
[----:B------:R-:W-:-:S05]  /*8d760*/  IMAD.X R155, R152, 0x1, R5, P2 ;  /* 0x00000001989b7824 */ /* 0x000fca00010e0605 */
[----:B------:R0:W-:Y:S02]  /*8d770*/  STL.64 [R1+0x1690], R154 ;  /* 0x0016909a01007387 */ /* 0x0001e40000100a00 */
[----:B0-----:R-:W-:-:S05]  /*8d780*/  IADD3 R154, P2, R168, R4, RZ ;  /* 0x00000004a89a7210 */ /* 0x001fca0007f5e0ff */
[----:B------:R-:W-:Y:S01]  /*8d790*/  IMAD.X R155, R152, 0x1, R3, P2 ;  /* 0x00000001989b7824 */ /* 0x000fe200010e0603 */
[----:B------:R-:W-:-:S04]  /*8d7a0*/  SHF.R.S32.HI R152, RZ, 0x1f, R167 ;  /* 0x0000001fff987819 */ /* 0x000fc800000114a7 */
[----:B------:R0:W-:Y:S01]  /*8d7b0*/  STL.64 [R1+0x1688], R154 ;  /* 0x0016889a01007387 */ /* 0x0001e20000100a00 */
[----:B------:R-:W-:Y:S02]  /*8d7c0*/  F2FP.SATFINITE.E4M3.F32.PACK_AB_MERGE_C R23, R238, R237, RZ ;  /* 0x000000edee17723e */ /* 0x000fe400048070ff */
[----:B0-----:R-:W-:-:S03]  /*8d7d0*/  IADD3 R154, P2, R167, R2, RZ ;  /* 0x00000002a79a7210 */ /* 0x001fc60007f5e0ff */
[----:B------:R-:W-:Y:S02]  /*8d7e0*/  STL [R1+0x4a74], R23 ;  /* 0x004a741701007387 */ /* 0x000fe40000100800 */
[----:B------:R-:W-:Y:S01]  /*8d7f0*/  IMAD.X R155, R152, 0x1, R13, P2 ;  /* 0x00000001989b7824 */ /* 0x000fe200010e060d */
[----:B--2---:R-:W-:-:S05]  /*8d800*/  F2FP.SATFINITE.E4M3.F32.PACK_AB_MERGE_C R16, R240, R239, RZ ;  /* 0x000000eff010723e */ /* 0x004fca00048070ff */
[----:B------:R-:W-:Y:S04]  /*8d810*/  STL [R1+0x49f0], R16 ;  /* 0x0049f01001007387 */ /* 0x000fe80000100800 */
[----:B------:R0:W-:Y:S02]  /*8d820*/  STL.64 [R1+0x15f8], R154 ;  /* 0x0015f89a01007387 */ /* 0x0001e40000100a00 */
[----:B0-----:R-:W-:-:S05]  /*8d830*/  IADD3 R154, P2, R167, R0, RZ ;  /* 0x00000000a79a7210 */ /* 0x001fca0007f5e0ff */
[----:B------:R-:W-:-:S05]  /*8d840*/  IMAD.X R155, R152, 0x1, R7, P2 ;  /* 0x00000001989b7824 */ /* 0x000fca00010e0607 */
[----:B------:R0:W-:Y:S02]  /*8d850*/  STL.64 [R1+0x15e8], R154 ;  /* 0x0015e89a01007387 */ /* 0x0001e40000100a00 */
[----:B0-----:R-:W-:-:S05]  /*8d860*/  IADD3 R154, P2, R167, R6, RZ ;  /* 0x00000006a79a7210 */ /* 0x001fca0007f5e0ff */
[----:B------:R-:W-:-:S05]  /*8d870*/  IMAD.X R155, R152, 0x1, R5, P2 ;  /* 0x00000001989b7824 */ /* 0x000fca00010e0605 */
[----:B------:R0:W-:Y:S01]  /*8d880*/  STL.64 [R1+0x15e0], R154 ;  /* 0x0015e09a01007387 */ /* 0x0001e20000100a00 */
[----:B------:R-:W-:Y:S02]  /*8d890*/  SHF.R.U32.HI R153, RZ, 0x8, R163 ;  /* 0x00000008ff997819 */ /* 0x000fe400000116a3 */
[----:B------:R-:W-:Y:S02]  /*8d8a0*/  SHF.R.U32.HI R163, RZ, 0x8, R162 ;  /* 0x00000008ffa37819 */ /* 0x000fe400000116a2 */
[----:B------:R-:W-:Y:S02]  /*8d8b0*/  SHF.R.U32.HI R161, RZ, 0x8, R164 ;  /* 0x00000008ffa17819 */ /* 0x000fe400000116a4 */
[----:B0-----:R-:W-:-:S05]  /*8d8c0*/  IADD3 R154, P2, R167, R4, RZ ;  /* 0x00000004a79a7210 */ /* 0x001fca0007f5e0ff */
[----:B------:R-:W-:Y:S01]  /*8d8d0*/  IMAD.X R155, R152, 0x1, R3, P2 ;  /* 0x00000001989b7824 */ /* 0x000fe200010e0603 */
[----:B------:R-:W-:Y:S02]  /*8d8e0*/  SHF.R.U32.HI R152, RZ, 0x8, R21 ;  /* 0x00000008ff987819 */ /* 0x000fe40000011615 */
[----:B------:R-:W-:Y:S02]  /*8d8f0*/  LOP3.LUT R153, R153, 0xffff, RZ, 0xc0, !PT ;  /* 0x0000ffff99997812 */ /* 0x000fe400078ec0ff */
[----:B------:R-:W-:Y:S02]  /*8d900*/  LOP3.LUT R163, R163, 0xffff, RZ, 0xc0, !PT ;  /* 0x0000ffffa3a37812 */ /* 0x000fe400078ec0ff */
[----:B------:R-:W-:Y:S02]  /*8d910*/  LOP3.LUT R152, R152, 0xffff, RZ, 0xc0, !PT ;  /* 0x0000ffff98987812 */ /* 0x000fe400078ec0ff */
[----:B------:R-:W-:Y:S02]  /*8d920*/  LOP3.LUT R161, R161, 0xffff, RZ, 0xc0, !PT ;  /* 0x0000ffffa1a17812 */ /* 0x000fe400078ec0ff */
[----:B------:R-:W-:-:S02]  /*8d930*/  PRMT R163, R153, 0x3340, R163 ;  /* 0x0000334099a37816 */ /* 0x000fc400000000a3 */
[----:B------:R-:W-:Y:S02]  /*8d940*/  SHF.R.U32.HI R153, RZ, 0x8, R22 ;  /* 0x00000008ff997819 */ /* 0x000fe40000011616 */
[----:B------:R-:W-:Y:S02]  /*8d950*/  PRMT R161, R152, 0x3340, R161 ;  /* 0x0000334098a17816 */ /* 0x000fe400000000a1 */
[----:B------:R-:W-:Y:S02]  /*8d960*/  SHF.R.S32.HI R152, RZ, 0x1f, R166 ;  /* 0x0000001fff987819 */ /* 0x000fe400000114a6 */
[----:B------:R-:W-:Y:S02]  /*8d970*/  IADD3 R22, P2, R166, R2, RZ ;  /* 0x00000002a6167210 */ /* 0x000fe40007f5e0ff */
[----:B------:R-:W-:-:S03]  /*8d980*/  SHF.R.U32.HI R156, RZ, 0x8, R18 ;  /* 0x00000008ff9c7819 */ /* 0x000fc60000011612 */
[----:B------:R-:W-:Y:S01]  /*8d990*/  IMAD.X R23, R152, 0x1, R13, P2 ;  /* 0x0000000198177824 */ /* 0x000fe200010e060d */
[----:B------:R-:W-:Y:S01]  /*8d9a0*/  IADD3 R18, P2, R166, R0, RZ ;  /* 0x00000000a6127210 */ /* 0x000fe20007f5e0ff */
[----:B------:R0:W-:Y:S01]  /*8d9b0*/  STL.64 [R1+0x15d8], R154 ;  /* 0x0015d89a01007387 */ /* 0x0001e20000100a00 */
[----:B------:R-:W-:-:S03]  /*8d9c0*/  SHF.R.U32.HI R162, RZ, 0x8, R19 ;  /* 0x00000008ffa27819 */ /* 0x000fc60000011613 */
[----:B------:R-:W-:Y:S01]  /*8d9d0*/  IMAD.X R19, R152, 0x1, R7, P2 ;  /* 0x0000000198137824 */ /* 0x000fe200010e0607 */
[----:B------:R-:W-:Y:S02]  /*8d9e0*/  SHF.R.U32.HI R164, RZ, 0x8, R11 ;  /* 0x00000008ffa47819 */ /* 0x000fe4000001160b */
[----:B0-----:R-:W-:Y:S02]  /*8d9f0*/  SHF.R.U32.HI R154, RZ, 0x8, R165 ;  /* 0x00000008ff9a7819 */ /* 0x001fe400000116a5 */
[----:B------:R-:W-:Y:S02]  /*8da00*/  SHF.R.U32.HI R165, RZ, 0x8, R10 ;  /* 0x00000008ffa57819 */ /* 0x000fe4000001160a */
[----:B------:R-:W-:Y:S01]  /*8da10*/  IADD3 R10, P2, R166, R6, RZ ;  /* 0x00000006a60a7210 */ /* 0x000fe20007f5e0ff */
[----:B------:R-:W-:Y:S04]  /*8da20*/  STL.64 [R1+0x15d0], R22 ;  /* 0x0015d01601007387 */ /* 0x000fe80000100a00 */
[----:B------:R-:W-:Y:S01]  /*8da30*/  IMAD.X R11, R152, 0x1, R5, P2 ;  /* 0x00000001980b7824 */ /* 0x000fe200010e0605 */
[----:B------:R-:W-:Y:S01]  /*8da40*/  STL.64 [R1+0x15f0], R18 ;  /* 0x0015f01201007387 */ /* 0x000fe20000100a00 */
[----:B---3--:R-:W-:-:S03]  /*8da50*/  F2FP.SATFINITE.E4M3.F32.PACK_AB_MERGE_C R160, R242, R241, RZ ;  /* 0x000000f1f2a0723e */ /* 0x008fc600048070ff */
[----:B------:R0:W-:Y:S04]  /*8da60*/  STL.64 [R1+0x1680], R10 ;  /* 0x0016800a01007387 */ /* 0x0001e80000100a00 */
[----:B------:R-:W2:Y:S04]  /*8da70*/  LDL.LU R240, [R1+0x30] ;  /* 0x0000300001f07983 */ /* 0x000ea80000300800 */
[----:B------:R-:W2:Y:S01]  /*8da80*/  LDL.LU R241, [R1+0x34] ;  /* 0x0000340001f17983 */ /* 0x000ea20000300800 */
[----:B0-----:R-:W-:-:S03]  /*8da90*/  IADD3 R10, P2, R166, R4, RZ ;  /* 0x00000004a60a7210 */ /* 0x001fc60007f5e0ff */
[----:B------:R-:W3:Y:S02]  /*8daa0*/  LDL.LU R242, [R1+0x38] ;  /* 0x0000380001f27983 */ /* 0x000ee40000300800 */
[----:B------:R-:W-:Y:S01]  /*8dab0*/  IMAD.X R11, R152, 0x1, R3, P2 ;  /* 0x00000001980b7824 */ /* 0x000fe200010e0603 */
[----:B----4-:R-:W-:-:S04]  /*8dac0*/  F2FP.SATFINITE.E4M3.F32.PACK_AB_MERGE_C R159, R244, R243, RZ ;  /* 0x000000f3f49f723e */ /* 0x010fc800048070ff */
[----:B------:R0:W-:Y:S04]  /*8dad0*/  STL.64 [R1+0x1678], R10 ;  /* 0x0016780a01007387 */ /* 0x0001e80000100a00 */
[----:B------:R-:W3:Y:S01]  /*8dae0*/  LDL.LU R243, [R1+0x3c] ;  /* 0x00003c0001f37983 */ /* 0x000ee20000300800 */
[----:B------:R-:W-:-:S03]  /*8daf0*/  F2FP.SATFINITE.E4M3.F32.PACK_AB_MERGE_C R158, R246, R245, RZ ;  /* 0x000000f5f69e723e */ /* 0x000fc600048070ff */
[----:B------:R-:W4:Y:S01]  /*8db00*/  LDL.LU R244, [R1+0x46b0] ;  /* 0x0046b00001f47983 */ /* 0x000f220000300800 */
[----:B------:R-:W-:-:S03]  /*8db10*/  F2FP.SATFINITE.E4M3.F32.PACK_AB_MERGE_C R157, R248, R247, RZ ;  /* 0x000000f7f89d723e */ /* 0x000fc600048070ff */
[----:B------:R-:W3:Y:S04]  /*8db20*/  LDL.LU R245, [R1+0xc0c] ;  /* 0x000c0c0001f57983 */ /* 0x000ee80000300800 */
[----:B------:R-:W3:Y:S04]  /*8db30*/  LDL.LU R246, [R1+0x140c] ;  /* 0x00140c0001f67983 */ /* 0x000ee80000300800 */
[----:B------:R-:W3:Y:S04]  /*8db40*/  LDL.LU R247, [R1+0x46ac] ;  /* 0x0046ac0001f77983 */ /* 0x000ee80000300800 */
[----:B------:R-:W3:Y:S01]  /*8db50*/  LDL.LU R248, [R1+0xc08] ;  /* 0x000c080001f87983 */ /* 0x000ee20000300800 */
[----:B------:R-:W-:-:S02]  /*8db60*/  SHF.R.U32.HI R155, RZ, 0x8, R20 ;  /* 0x00000008ff9b7819 */ /* 0x000fc40000011614 */
[----:B------:R-:W-:Y:S01]  /*8db70*/  LOP3.LUT R153, R153, 0xffff, RZ, 0xc0, !PT ;  /* 0x0000ffff99997812 */ /* 0x000fe200078ec0ff */
[----:B------:R-:W-:Y:S01]  /*8db80*/  BAR.SYNC.DEFER_BLOCKING 0x0 ;  /* 0x0000000000007b1d */ /* 0x000fe20000010000 */
[----:B------:R-:W-:Y:S02]  /*8db90*/  LOP3.LUT R154, R154, 0xffff, RZ, 0xc0, !PT ;  /* 0x0000ffff9a9a7812 */ /* 0x000fe400078ec0ff */
[----:B------:R-:W-:Y:S02]  /*8dba0*/  LOP3.LUT R155, R155, 0xffff, RZ, 0xc0, !PT ;  /* 0x0000ffff9b9b7812 */ /* 0x000fe400078ec0ff */
[----:B------:R-:W-:Y:S02]  /*8dbb0*/  LOP3.LUT R162, R162, 0xffff, RZ, 0xc0, !PT ;  /* 0x0000ffffa2a27812 */ /* 0x000fe400078ec0ff */
[----:B------:R-:W-:Y:S02]  /*8dbc0*/  LOP3.LUT R156, R156, 0xffff, RZ, 0xc0, !PT ;  /* 0x0000ffff9c9c7812 */ /* 0x000fe400078ec0ff */
[----:B------:R-:W-:-:S02]  /*8dbd0*/  PRMT R153, R153, 0x3340, R0 ;  /* 0x0000334099997816 */ /* 0x000fc40000000000 */
[--C-:B------:R-:W-:Y:S02]  /*8dbe0*/  PRMT R154, R154, 0x3340, R1.reuse ;  /* 0x000033409a9a7816 */ /* 0x100fe40000000001 */
        /* <DEDUP_REMOVED lines=9> */
[----:B------:R-:W-:Y:S02]  /*8dc80*/  SHF.R.U32.HI R156, RZ, 0x8, R12 ;  /* 0x00000008ff9c7819 */ /* 0x000fe4000001160c */
[----:B------:R-:W3:Y:S01]  /*8dc90*/  LDL.LU R12, [R1+0x1408] ;  /* 0x00140800010c7983 */ /* 0x000ee20000300800 */
[----:B------:R-:W-:Y:S01]  /*8dca0*/  IMAD.X R19, R155, 0x1, R7, P2 ;  /* 0x000000019b137824 */ /* 0x000fe200010e0607 */
[----:B------:R-:W-:Y:S02]  /*8dcb0*/  IADD3 R16, P2, R169, R6, RZ ;  /* 0x00000006a9107210 */ /* 0x000fe40007f5e0ff */
[----:B------:R-:W-:Y:S02]  /*8dcc0*/  PRMT R152, R152, 0x5210, R9 ;  /* 0x0000521098987816 */ /* 0x000fe40000000009 */
[----:B------:R-:W3:Y:S01]  /*8dcd0*/  LDL.LU R9, [R1+0x4688] ;  /* 0x0046880001097983 */ /* 0x000ee20000300800 */
[----:B------:R-:W-:Y:S01]  /*8dce0*/  PRMT R153, R153, 0x5210, R17 ;  /* 0x0000521099997816 */ /* 0x000fe20000000011 */
[----:B------:R-:W-:-:S02]  /*8dcf0*/  IMAD.X R17, R155, 0x1, R5, P2 ;  /* 0x000000019b117824 */ /* 0x000fc400010e0605 */
[----:B------:R0:W-:Y:S01]  /*8dd00*/  STL.64 [R1+0x15c8], R10 ;  /* 0x0015c80a01007387 */ /* 0x0001e20000100a00 */
[----:B------:R-:W-:-:S03]  /*8dd10*/  PRMT R154, R154, 0x5210, R14 ;  /* 0x000052109a9a7816 */ /* 0x000fc6000000000e */
[----:B0-----:R-:W3:Y:S04]  /*8dd20*/  LDL.LU R10, [R1+0x1010] ;  /* 0x00101000010a7983 */ /* 0x001ee80000300800 */
[----:B------:R-:W3:Y:S04]  /*8dd30*/  LDL.LU R11, [R1+0x4684] ;  /* 0x00468400010b7983 */ /* 0x000ee80000300800 */
[----:B------:R-:W3:Y:S04]  /*8dd40*/  LDL.LU R14, [R1+0x100c] ;  /* 0x00100c00010e7983 */ /* 0x000ee80000300800 */
[----:B------:R-:W-:Y:S04]  /*8dd50*/  STL.64 [R1+0x15c0], R18 ;  /* 0x0015c01201007387 */ /* 0x000fe80000100a00 */
[----:B------:R0:W-:Y:S02]  /*8dd60*/  STL.64 [R1+0x15b8], R16 ;  /* 0x0015b81001007387 */ /* 0x0001e40000100a00 */
[----:B0-----:R-:W-:-:S05]  /*8dd70*/  IADD3 R16, P2, R169, R4, RZ ;  /* 0x00000004a9107210 */ /* 0x001fca0007f5e0ff */
[----:B------:R-:W-:-:S05]  /*8dd80*/  IMAD.X R17, R155, 0x1, R3, P2 ;  /* 0x000000019b117824 */ /* 0x000fca00010e0603 */
[----:B------:R-:W-:Y:S04]  /*8dd90*/  STL.64 [R1+0x15b0], R16 ;  /* 0x0015b01001007387 */ /* 0x000fe80000100a00 */
[----:B------:R-:W0:Y:S01]  /*8dda0*/  LDS.128 R16, [R8] ;  /* 0x0000000008107984 */ /* 0x000e220000000c00 */
[----:B------:R-:W-:Y:S02]  /*8ddb0*/  LOP3.LUT R156, R156, 0xffff, RZ, 0xc0, !PT ;  /* 0x0000ffff9c9c7812 */ /* 0x000fe400078ec0ff */
[----:B------:R-:W-:Y:S02]  /*8ddc0*/  LOP3.LUT R164, R164, 0xffff, RZ, 0xc0, !PT ;  /* 0x0000ffffa4a47812 */ /* 0x000fe400078ec0ff */
[----:B------:R-:W-:Y:S02]  /*8ddd0*/  LOP3.LUT R165, R165, 0xffff, RZ, 0xc0, !PT ;  /* 0x0000ffffa5a57812 */ /* 0x000fe400078ec0ff */
[----:B------:R-:W-:-:S02]  /*8dde0*/  PRMT R164, R156, 0x3340, R164 ;  /* 0x000033409ca47816 */ /* 0x000fc400000000a4 */
[----:B------:R-:W-:Y:S01]  /*8ddf0*/  PRMT R156, R165, 0x3340, R0 ;  /* 0x00003340a59c7816 */ /* 0x000fe20000000000 */
[----:B0-----:R-:W-:Y:S04]  /*8de00*/  STL.64 [R1+0xc20], R16 ;  /* 0x000c201001007387 */ /* 0x001fe80000100a00 */
[----:B------:R-:W-:Y:S04]  /*8de10*/  STL.64 [R1+0xc28], R18 ;  /* 0x000c281201007387 */ /* 0x000fe80000100a00 */
        /* <DEDUP_REMOVED lines=8> */
[----:B------:R-:W-:-:S03]  /*8dea0*/  PRMT R156, R164, 0x5410, R156 ;  /* 0x00005410a49c7816 */ /* 0x000fc6000000009c */
[----:B------:R-:W3:Y:S01]  /*8deb0*/  LDL.LU R237, [R1+0xa28] ;  /* 0x000a280001ed7983 */ /* 0x000ee20000300800 */
[----:B------:R-:W-:Y:S01]  /*8dec0*/  PRMT R155, R156, 0x5210, R15 ;  /* 0x000052109c9b7816 */ /* 0x000fe2000000000f */
[----:B------:R-:W-:Y:S06]  /*8ded0*/  BAR.SYNC.DEFER_BLOCKING 0x0 ;  /* 0x0000000000007b1d */ /* 0x000fec0000010000 */
[----:B------:R-:W3:Y:S04]  /*8dee0*/  LDL.LU R238, [R1+0xa2c] ;  /* 0x000a2c0001ee7983 */ /* 0x000ee80000300800 */
[----:B------:R-:W3:Y:S04]  /*8def0*/  LDL.LU R239, [R1+0xa30] ;  /* 0x000a300001ef7983 */ /* 0x000ee80000300800 */
[----:B------:R2:W-:Y:S01]  /*8df00*/  STSM.16.M88.4 [R222], R152 ;  /* 0x00000098de007844 */ /* 0x0005e20000000200 */
[----:B------:R-:W-:Y:S01]  /*8df10*/  BAR.SYNC.DEFER_BLOCKING 0x0 ;  /* 0x0000000000007b1d */ /* 0x000fe20000010000 */
[----:B----4-:R-:W-:-:S05]  /*8df20*/  LOP3.LUT R166, R244, 0xffff, RZ, 0xc0, !PT ;  /* 0x0000fffff4a67812 */ /* 0x010fca00078ec0ff */
[----:B------:R-:W0:Y:S01]  /*8df30*/  LDS.128 R20, [R8] ;  /* 0x0000000008147984 */ /* 0x000e220000000c00 */
[----:B--2---:R-:W-:-:S03]  /*8df40*/  F2FP.SATFINITE.E4M3.F32.PACK_AB_MERGE_C R154, R241, R240, RZ ;  /* 0x000000f0f19a723e */ /* 0x004fc600048070ff */
[----:B------:R-:W2:Y:S01]  /*8df50*/  LDL.LU R240, [R1+0xa34] ;  /* 0x000a340001f07983 */ /* 0x000ea20000300800 */
[----:B---3--:R-:W-:-:S03]  /*8df60*/  F2FP.SATFINITE.E4M3.F32.PACK_AB_MERGE_C R153, R243, R242, RZ ;  /* 0x000000f2f399723e */ /* 0x008fc600048070ff */
[----:B------:R-:W3:Y:S04]  /*8df70*/  LDL.LU R241, [R1+0x840] ;  /* 0x0008400001f17983 */ /* 0x000ee80000300800 */
[----:B------:R-:W3:Y:S04]  /*8df80*/  LDL.LU R242, [R1+0x844] ;  /* 0x0008440001f27983 */ /* 0x000ee80000300800 */
[----:B------:R-:W4:Y:S01]  /*8df90*/  LDL.LU R243, [R1+0x848] ;  /* 0x0008480001f37983 */ /* 0x000f220000300800 */
[----:B------:R-:W-:-:S03]  /*8dfa0*/  LOP3.LUT R168, R245, 0xffff, RZ, 0xc0, !PT ;  /* 0x0000fffff5a87812 */ /* 0x000fc600078ec0ff */
[----:B------:R-:W4:Y:S01]  /*8dfb0*/  LDL.LU R244, [R1+0x84c] ;  /* 0x00084c0001f47983 */ /* 0x000f220000300800 */
[----:B------:R-:W-:Y:S02]  /*8dfc0*/  LOP3.LUT R163, R246, 0xffff, RZ, 0xc0, !PT ;  /* 0x0000fffff6a37812 */ /* 0x000fe400078ec0ff */
[----:B------:R-:W-:Y:S01]  /*8dfd0*/  LOP3.LUT R169, R247, 0xffff, RZ, 0xc0, !PT ;  /* 0x0000fffff7a97812 */ /* 0x000fe200078ec0ff */
[----:B------:R-:W4:Y:S01]  /*8dfe0*/  LDL.LU R245, [R1+0x440] ;  /* 0x0004400001f57983 */ /* 0x000f220000300800 */
[----:B------:R-:W-:-:S03]  /*8dff0*/  LOP3.LUT R17, R248, 0xffff, RZ, 0xc0, !PT ;  /* 0x0000fffff8117812 */ /* 0x000fc600078ec0ff */
[----:B------:R-:W4:Y:S04]  /*8e000*/  LDL.LU R246, [R1+0x444] ;  /* 0x0004440001f67983 */ /* 0x000f280000300800 */
[----:B------:R-:W4:Y:S04]  /*8e010*/  LDL.LU R247, [R1+0x448] ;  /* 0x0004480001f77983 */ /* 0x000f280000300800 */
[----:B------:R-:W4:Y:S01]  /*8e020*/  LDL.LU R248, [R1+0x44c] ;  /* 0x00044c0001f87983 */ /* 0x000f220000300800 */
[----:B------:R-:W-:Y:S02]  /*8e030*/  PRMT R152, R168, 0x3340, R0 ;  /* 0x00003340a8987816 */ /* 0x000fe40000000000 */
[----:B------:R-:W-:-:S02]  /*8e040*/  PRMT R162, R166, 0x3340, R163 ;  /* 0x00003340a6a27816 */ /* 0x000fc400000000a3 */
[----:B------:R-:W-:Y:S02]  /*8e050*/  LOP3.LUT R18, R160, 0xffff, RZ, 0xc0, !PT ;  /* 0x0000ffffa0127812 */ /* 0x000fe400078ec0ff */
[----:B------:R-:W-:Y:S02]  /*8e060*/  PRMT R162, R162, 0x5410, R152 ;  /* 0x00005410a2a27816 */ /* 0x000fe40000000098 */
[----:B------:R-:W-:Y:S02]  /*8e070*/  PRMT R152, R17, 0x3340, R0 ;  /* 0x0000334011987816 */ /* 0x000fe40000000000 */
[----:B------:R-:W-:-:S04]  /*8e080*/  LOP3.LUT R167, R12, 0xffff, RZ, 0xc0, !PT ;  /* 0x0000ffff0ca77812 */ /* 0x000fc800078ec0ff */
[----:B------:R-:W-:Y:S02]  /*8e090*/  PRMT R161, R169, 0x3340, R167 ;  /* 0x00003340a9a17816 */ /* 0x000fe400000000a7 */
[----:B------:R-:W-:Y:S02]  /*8e0a0*/  LOP3.LUT R165, R9, 0xffff, RZ, 0xc0, !PT ;  /* 0x0000ffff09a57812 */ /* 0x000fe400078ec0ff */
[----:B------:R-:W-:Y:S02]  /*8e0b0*/  PRMT R161, R161, 0x5410, R152 ;  /* 0x00005410a1a17816 */ /* 0x000fe40000000098 */
[----:B------:R-:W-:Y:S02]  /*8e0c0*/  PRMT R152, R18, 0x3340, R0 ;  /* 0x0000334012987816 */ /* 0x000fe40000000000 */
[----:B------:R-:W-:Y:S02]  /*8e0d0*/  LOP3.LUT R164, R10, 0xffff, RZ, 0xc0, !PT ;  /* 0x0000ffff0aa47812 */ /* 0x000fe400078ec0ff */
[----:B------:R-:W-:-:S02]  /*8e0e0*/  LOP3.LUT R10, R159, 0xffff, RZ, 0xc0, !PT ;  /* 0x0000ffff9f0a7812 */ /* 0x000fc400078ec0ff */
[----:B------:R-:W-:Y:S02]  /*8e0f0*/  LOP3.LUT R12, R11, 0xffff, RZ, 0xc0, !PT ;  /* 0x0000ffff0b0c7812 */ /* 0x000fe400078ec0ff */
[----:B------:R-:W-:Y:S02]  /*8e100*/  PRMT R156, R165, 0x3340, R164 ;  /* 0x00003340a59c7816 */ /* 0x000fe400000000a4 */
[----:B------:R-:W-:Y:S02]  /*8e110*/  LOP3.LUT R11, R14, 0xffff, RZ, 0xc0, !PT ;  /* 0x0000ffff0e0b7812 */ /* 0x000fe400078ec0ff */
[----:B------:R-:W-:Y:S02]  /*8e120*/  PRMT R156, R156, 0x5410, R152 ;  /* 0x000054109c9c7816 */ /* 0x000fe40000000098 */
[----:B------:R-:W-:Y:S02]  /*8e130*/  PRMT R152, R10, 0x3340, R0 ;  /* 0x000033400a987816 */ /* 0x000fe40000000000 */
[----:B------:R-:W-:-:S02]  /*8e140*/  PRMT R155, R12, 0x3340, R11 ;  /* 0x000033400c9b7816 */ /* 0x000fc4000000000b */
[----:B------:R-:W-:Y:S02]  /*8e150*/  LOP3.LUT R9, R158, 0xffff, RZ, 0xc0, !PT ;  /* 0x0000ffff9e097812 */ /* 0x000fe400078ec0ff */
[----:B------:R-:W-:Y:S02]  /*8e160*/  PRMT R155, R155, 0x5410, R152 ;  /* 0x000054109b9b7816 */ /* 0x000fe40000000098 */
[----:B------:R-:W-:Y:S02]  /*8e170*/  LOP3.LUT R16, R157, 0xffff, RZ, 0xc0, !PT ;  /* 0x0000ffff9d107812 */ /* 0x000fe400078ec0ff */
[----:B------:R-:W-:Y:S02]  /*8e180*/  LOP3.LUT R14, R154, 0xffff, RZ, 0xc0, !PT ;  /* 0x0000ffff9a0e7812 */ /* 0x000fe400078ec0ff */
[----:B------:R-:W-:Y:S02]  /*8e190*/  LOP3.LUT R15, R153, 0xffff, RZ, 0xc0, !PT ;  /* 0x0000ffff990f7812 */ /* 0x000fe400078ec0ff */
[----:B------:R-:W-:-:S02]  /*8e1a0*/  PRMT R152, R162, 0x4210, R9 ;  /* 0x00004210a2987816 */ /* 0x000fc40000000009 */
[----:B------:R-:W-:Y:S02]  /*8e1b0*/  PRMT R153, R161, 0x4210, R16 ;  /* 0x00004210a1997816 */ /* 0x000fe40000000010 */
[----:B------:R-:W-:Y:S02]  /*8e1c0*/  PRMT R154, R156, 0x4210, R14 ;  /* 0x000042109c9a7816 */ /* 0x000fe4000000000e */
[----:B------:R-:W-:Y:S01]  /*8e1d0*/  PRMT R155, R155, 0x4210, R15 ;  /* 0x000042109b9b7816 */ /* 0x000fe2000000000f */
[----:B------:R-:W-:Y:S06]  /*8e1e0*/  BAR.SYNC.DEFER_BLOCKING 0x0 ;  /* 0x0000000000007b1d */ /* 0x000fec0000010000 */
[----:B0-----:R0:W-:Y:S02]  /*8e1f0*/  STL.64 [R1+0xc10], R20 ;  /* 0x000c101401007387 */ /* 0x0011e40000100a00 */
[----:B0-----:R-:W-:-:S02]  /*8e200*/  IADD3 R20, P2, R172, R2, RZ ;  /* 0x00000002ac147210 */ /* 0x001fc40007f5e0ff */
[----:B------:R0:W-:Y:S04]  /*8e210*/  STSM.16.M88.4 [R222], R152 ;  /* 0x00000098de007844 */ /* 0x0001e80000000200 */
[----:B------:R-:W-:Y:S01]  /*8e220*/  STL.64 [R1+0xc18], R22 ;  /* 0x000c181601007387 */ /* 0x000fe20000100a00 */
[----:B0-----:R-:W-:-:S05]  /*8e230*/  SHF.R.S32.HI R152, RZ, 0x1f, R172 ;  /* 0x0000001fff987819 */ /* 0x001fca00000114ac */
[----:B------:R-:W-:-:S05]  /*8e240*/  IMAD.X R21, R152, 0x1, R13, P2 ;  /* 0x0000000198157824 */ /* 0x000fca00010e060d */
[----:B------:R0:W-:Y:S02]  /*8e250*/  STL.64 [R1+0x15a8], R20 ;  /* 0x0015a81401007387 */ /* 0x0001e40000100a00 */
[----:B0-----:R-:W-:Y:S02]  /*8e260*/  IADD3 R20, P2, R172, R0, RZ ;  /* 0x00000000ac147210 */ /* 0x001fe40007f5e0ff */
[----:B------:R-:W-:-:S03]  /*8e270*/  F2FP.SATFINITE.E4M3.F32.PACK_AB_MERGE_C R22, R230, R229, RZ ;  /* 0x000000e5e616723e */ /* 0x000fc600048070ff */
[----:B------:R-:W-:Y:S01]  /*8e280*/  IMAD.X R21, R152, 0x1, R7, P2 ;  /* 0x0000000198157824 */ /* 0x000fe200010e0607 */
[----:B------:R-:W-:Y:S01]  /*8e290*/  F2FP.SATFINITE.E4M3.F32.PACK_AB_MERGE_C R19, R232, R231, RZ ;  /* 0x000000e7e813723e */ /* 0x000fe200048070ff */
[----:B------:R0:W-:Y:S04]  /*8e2a0*/  STL [R1+0x4970], R22 ;  /* 0x0049701601007387 */ /* 0x0001e80000100800 */
[----:B------:R1:W-:Y:S04]  /*8e2b0*/  STL [R1+0x4920], R19 ;  /* 0x0049201301007387 */ /* 0x0003e80000100800 */
[----:B------:R1:W-:Y:S01]  /*8e2c0*/  STL.64 [R1+0x15a0], R20 ;  /* 0x0015a01401007387 */ /* 0x0003e20000100a00 */
[----:B0-----:R-:W-:-:S02]  /*8e2d0*/  F2FP.SATFINITE.E4M3.F32.PACK_AB_MERGE_C R22, R234, R233, RZ ;  /* 0x000000e9ea16723e */ /* 0x001fc400048070ff */
[----:B-1----:R-:W-:Y:S02]  /*8e2e0*/  F2FP.SATFINITE.E4M3.F32.PACK_AB_MERGE_C R19, R236, R235, RZ ;  /* 0x000000ebec13723e */ /* 0x002fe400048070ff */
[----:B------:R-:W-:Y:S01]  /*8e2f0*/  IADD3 R20, P2, R172, R6, RZ ;  /* 0x00000006ac147210 */ /* 0x000fe20007f5e0ff */
[----:B------:R-:W-:Y:S04]  /*8e300*/  STL [R1+0x4934], R22 ;  /* 0x0049341601007387 */ /* 0x000fe80000100800 */
[----:B------:R-:W-:Y:S01]  /*8e310*/  IMAD.X R21, R152, 0x1, R5, P2 ;  /* 0x0000000198157824 */ /* 0x000fe200010e0605 */
[----:B------:R-:W-:Y:S04]  /*8e320*/  STL [R1+0x48d4], R19 ;  /* 0x0048d41301007387 */ /* 0x000fe80000100800 */
[----:B------:R0:W-:Y:S02]  /*8e330*/  STL.64 [R1+0x1598], R20 ;  /* 0x0015981401007387 */ /* 0x0001e40000100a00 */
[----:B0-----:R-:W-:-:S05]  /*8e340*/  IADD3 R20, P2, R172, R4, RZ ;  /* 0x00000004ac147210 */ /* 0x001fca0007f5e0ff */
[----:B------:R-:W-:-:S05]  /*8e350*/  IMAD.X R21, R152, 0x1, R3, P2 ;  /* 0x0000000198157824 */ /* 0x000fca00010e0603 */
[----:B------:R0:W-:Y:S01]  /*8e360*/  STL.64 [R1+0x1590], R20 ;  /* 0x0015901401007387 */ /* 0x0001e20000100a00 */
[----:B------:R-:W-:Y:S02]  /*8e370*/  SHF.R.S32.HI R152, RZ, 0x1f, R171 ;  /* 0x0000001fff987819 */ /* 0x000fe400000114ab */
[----:B0-----:R-:W-:-:S05]  /*8e380*/  F2FP.SATFINITE.E4M3.F32.PACK_AB_MERGE_C R20, R238, R237, RZ ;  /* 0x000000edee14723e */ /* 0x001fca00048070ff */
[----:B------:R0:W-:Y:S02]  /*8e390*/  STL [R1+0x48e0], R20 ;  /* 0x0048e01401007387 */ /* 0x0001e40000100800 */
[----:B0-----:R-:W-:-:S05]  /*8e3a0*/  IADD3 R20, P2, R171, R2, RZ ;  /* 0x00000002ab147210 */ /* 0x001fca0007f5e0ff */
[----:B------:R-:W-:Y:S01]  /*8e3b0*/  IMAD.X R21, R152, 0x1, R13, P2 ;  /* 0x0000000198157824 */ /* 0x000fe200010e060d */
[----:B------:R-:W-:Y:S02]  /*8e3c0*/  SHF.R.U32.HI R162, RZ, 0x8, R167 ;  /* 0x00000008ffa27819 */ /* 0x000fe400000116a7 */
        /* <DEDUP_REMOVED lines=9> */
[----:B------:R-:W-:Y:S02]  /*8e460*/  LOP3.LUT R162, R162, 0xffff, RZ, 0xc0, !PT ;  /* 0x0000ffffa2a27812 */ /* 0x000fe400078ec0ff */
[----:B0-----:R-:W-:-:S05]  /*8e470*/  IADD3 R20, P2, R171, R4, RZ ;  /* 0x00000004ab147210 */ /* 0x001fca0007f5e0ff */
[----:B------:R-:W-:Y:S01]  /*8e480*/  IMAD.X R21, R152, 0x1, R3, P2 ;  /* 0x0000000198157824 */ /* 0x000fe200010e0603 */
[----:B------:R-:W-:-:S04]  /*8e490*/  SHF.R.U32.HI R152, RZ, 0x8, R169 ;  /* 0x00000008ff987819 */ /* 0x000fc800000116a9 */
[----:B------:R-:W-:Y:S01]  /*8e4a0*/  LOP3.LUT R152, R152, 0xffff, RZ, 0xc0, !PT ;  /* 0x0000ffff98987812 */ /* 0x000fe200078ec0ff */
[----:B------:R0:W-:Y:S03]  /*8e4b0*/  STL.64 [R1+0x1558], R20 ;  /* 0x0015581401007387 */ /* 0x0001e60000100a00 */
[----:B------:R-:W-:Y:S02]  /*8e4c0*/  PRMT R162, R152, 0x3340, R162 ;  /* 0x0000334098a27816 */ /* 0x000fe400000000a2 */
[----:B------:R-:W-:Y:S02]  /*8e4d0*/  SHF.R.S32.HI R152, RZ, 0x1f, R170 ;  /* 0x0000001fff987819 */ /* 0x000fe400000114aa */
[----:B------:R-:W-:Y:S02]  /*8e4e0*/  SHF.R.U32.HI R155, RZ, 0x8, R18 ;  /* 0x00000008ff9b7819 */ /* 0x000fe40000011612 */
[----:B0-----:R-:W-:-:S05]  /*8e4f0*/  IADD3 R20, P2, R170, R2, RZ ;  /* 0x00000002aa147210 */ /* 0x001fca0007f5e0ff */
[----:B------:R-:W-:Y:S01]  /*8e500*/  IMAD.X R21, R152, 0x1, R13, P2 ;  /* 0x0000000198157824 */ /* 0x000fe200010e060d */
[----:B------:R-:W-:Y:S02]  /*8e510*/  IADD3 R18, P2, R170, R0, RZ ;  /* 0x00000000aa127210 */ /* 0x000fe40007f5e0ff */
[----:B------:R-:W-:Y:S02]  /*8e520*/  SHF.R.U32.HI R154, RZ, 0x8, R165 ;  /* 0x00000008ff9a7819 */ /* 0x000fe400000116a5 */
[----:B------:R-:W-:Y:S01]  /*8e530*/  SHF.R.U32.HI R165, RZ, 0x8, R10 ;  /* 0x00000008ffa57819 */ /* 0x000fe2000001160a */
[----:B------:R-:W-:Y:S01]  /*8e540*/  IMAD.X R19, R152, 0x1, R7, P2 ;  /* 0x0000000198137824 */ /* 0x000fe200010e0607 */
[----:B------:R-:W-:Y:S02]  /*8e550*/  IADD3 R10, P2, R170, R6, RZ ;  /* 0x00000006aa0a7210 */ /* 0x000fe40007f5e0ff */
[----:B------:R-:W-:Y:S02]  /*8e560*/  SHF.R.U32.HI R157, RZ, 0x8, R164 ;  /* 0x00000008ff9d7819 */ /* 0x000fe400000116a4 */
[----:B------:R-:W-:Y:S01]  /*8e570*/  SHF.R.U32.HI R164, RZ, 0x8, R11 ;  /* 0x00000008ffa47819 */ /* 0x000fe2000001160b */
[----:B------:R-:W-:Y:S01]  /*8e580*/  IMAD.X R11, R152, 0x1, R5, P2 ;  /* 0x00000001980b7824 */ /* 0x000fe200010e0605 */
[----:B------:R-:W-:-:S02]  /*8e590*/  SHF.R.U32.HI R153, RZ, 0x8, R166 ;  /* 0x00000008ff997819 */ /* 0x000fc400000116a6 */
[----:B------:R-:W-:Y:S01]  /*8e5a0*/  SHF.R.U32.HI R163, RZ, 0x8, R163 ;  /* 0x00000008ffa37819 */ /* 0x000fe200000116a3 */
[----:B------:R-:W-:Y:S01]  /*8e5b0*/  STL.64 [R1+0x1550], R20 ;  /* 0x0015501401007387 */ /* 0x000fe20000100a00 */
[----:B------:R-:W-:Y:S02]  /*8e5c0*/  LOP3.LUT R153, R153, 0xffff, RZ, 0xc0, !PT ;  /* 0x0000ffff99997812 */ /* 0x000fe400078ec0ff */
[----:B------:R-:W-:Y:S01]  /*8e5d0*/  LOP3.LUT R163, R163, 0xffff, RZ, 0xc0, !PT ;  /* 0x0000ffffa3a37812 */ /* 0x000fe200078ec0ff */
[----:B------:R-:W-:Y:S01]  /*8e5e0*/  STL.64 [R1+0x1570], R18 ;  /* 0x0015701201007387 */ /* 0x000fe20000100a00 */
[----:B---3--:R-:W-:-:S03]  /*8e5f0*/  F2FP.SATFINITE.E4M3.F32.PACK_AB_MERGE_C R161, R242, R241, RZ ;  /* 0x000000f1f2a1723e */ /* 0x008fc600048070ff */
[----:B------:R0:W-:Y:S01]  /*8e600*/  STL.64 [R1+0x1588], R10 ;  /* 0x0015880a01007387 */ /* 0x0001e20000100a00 */
[----:B------:R-:W-:-:S03]  /*8e610*/  PRMT R163, R153, 0x3340, R163 ;  /* 0x0000334099a37816 */ /* 0x000fc600000000a3 */
[----:B------:R-:W2:Y:S01]  /*8e620*/  LDL.LU R240, [R1+0x40] ;  /* 0x0000400001f07983 */ /* 0x000ea20000300800 */
[----:B------:R-:W-:-:S03]  /*8e630*/  LOP3.LUT R154, R154, 0xffff, RZ, 0xc0, !PT ;  /* 0x0000ffff9a9a7812 */ /* 0x000fc600078ec0ff */
[----:B------:R-:W2:Y:S01]  /*8e640*/  LDL.LU R241, [R1+0x44] ;  /* 0x0000440001f17983 */ /* 0x000ea20000300800 */
[----:B------:R-:W-:Y:S02]  /*8e650*/  LOP3.LUT R157, R157, 0xffff, RZ, 0xc0, !PT ;  /* 0x0000ffff9d9d7812 */ /* 0x000fe400078ec0ff */
[----:B0-----:R-:W-:Y:S01]  /*8e660*/  IADD3 R10, P2, R170, R4, RZ ;  /* 0x00000004aa0a7210 */ /* 0x001fe20007f5e0ff */
[----:B------:R-:W3:Y:S01]  /*8e670*/  LDL.LU R242, [R1+0x48] ;  /* 0x0000480001f27983 */ /* 0x000ee20000300800 */
[----:B------:R-:W-:Y:S02]  /*8e680*/  LOP3.LUT R155, R155, 0xffff, RZ, 0xc0, !PT ;  /* 0x0000ffff9b9b7812 */ /* 0x000fe400078ec0ff */
[----:B------:R-:W-:Y:S01]  /*8e690*/  SHF.R.U32.HI R153, RZ, 0x8, R168 ;  /* 0x00000008ff997819 */ /* 0x000fe200000116a8 */
[----:B------:R-:W-:Y:S01]  /*8e6a0*/  IMAD.X R11, R152, 0x1, R3, P2 ;  /* 0x00000001980b7824 */ /* 0x000fe200010e0603 */
[----:B------:R-:W-:Y:S01]  /*8e6b0*/  PRMT R157, R154, 0x3340, R157 ;  /* 0x000033409a9d7816 */ /* 0x000fe2000000009d */
[----:B------:R-:W-:Y:S01]  /*8e6c0*/  BAR.SYNC.DEFER_BLOCKING 0x0 ;  /* 0x0000000000007b1d */ /* 0x000fe20000010000 */
[----:B------:R-:W-:-:S02]  /*8e6d0*/  PRMT R155, R155, 0x3340, R0 ;  /* 0x000033409b9b7816 */ /* 0x000fc40000000000 */
[----:B------:R-:W-:Y:S02]  /*8e6e0*/  LOP3.LUT R153, R153, 0xffff, RZ, 0xc0, !PT ;  /* 0x0000ffff99997812 */ /* 0x000fe400078ec0ff */
[----:B----4-:R-:W-:Y:S02]  /*8e6f0*/  F2FP.SATFINITE.E4M3.F32.PACK_AB_MERGE_C R160, R244, R243, RZ ;  /* 0x000000f3f4a0723e */ /* 0x010fe400048070ff */
[----:B------:R-:W-:Y:S01]  /*8e700*/  PRMT R157, R157, 0x5410, R155 ;  /* 0x000054109d9d7816 */ /* 0x000fe2000000009b */
[----:B------:R0:W-:Y:S01]  /*8e710*/  STL.64 [R1+0x1580], R10 ;  /* 0x0015800a01007387 */ /* 0x0001e20000100a00 */
[----:B------:R-:W-:Y:S02]  /*8e720*/  PRMT R153, R153, 0x3340, R0 ;  /* 0x0000334099997816 */ /* 0x000fe40000000000 */
[----:B------:R-:W-:Y:S01]  /*8e730*/  SHF.R.S32.HI R155, RZ, 0x1f, R173 ;  /* 0x0000001fff9b7819 */ /* 0x000fe200000114ad */
[----:B------:R-:W3:Y:S01]  /*8e740*/  LDL.LU R243, [R1+0x4c] ;  /* 0x00004c0001f37983 */ /* 0x000ee20000300800 */
[----:B------:R-:W-:-:S02]  /*8e750*/  F2FP.SATFINITE.E4M3.F32.PACK_AB_MERGE_C R159, R246, R245, RZ ;  /* 0x000000f5f69f723e */ /* 0x000fc400048070ff */
[----:B------:R-:W-:Y:S01]  /*8e760*/  PRMT R152, R163, 0x5410, R153 ;  /* 0x00005410a3987816 */ /* 0x000fe20000000099 */
[----:B------:R-:W4:Y:S01]  /*8e770*/  LDL.LU R244, [R1+0x46c0] ;  /* 0x0046c00001f47983 */ /* 0x000f220000300800 */
[----:B0-----:R-:W-:-:S03]  /*8e780*/  IADD3 R10, P2, R173, R2, RZ ;  /* 0x00000002ad0a7210 */ /* 0x001fc60007f5e0ff */
[----:B------:R-:W3:Y:S01]  /*8e790*/  LDL.LU R245, [R1+0xe0c] ;  /* 0x000e0c0001f57983 */ /* 0x000ee20000300800 */
[----:B------:R-:W-:-:S03]  /*8e7a0*/  F2FP.SATFINITE.E4M3.F32.PACK_AB_MERGE_C R158, R248, R247, RZ ;  /* 0x000000f7f89e723e */ /* 0x000fc600048070ff */
[----:B------:R-:W3:Y:S01]  /*8e7b0*/  LDL.LU R246, [R1+0x1414] ;  /* 0x0014140001f67983 */ /* 0x000ee20000300800 */
[----:B------:R-:W-:Y:S01]  /*8e7c0*/  IMAD.X R11, R155, 0x1, R13, P2 ;  /* 0x000000019b0b7824 */ /* 0x000fe200010e060d */
[----:B------:R-:W-:Y:S02]  /*8e7d0*/  SHF.R.U32.HI R156, RZ, 0x8, R12 ;  /* 0x00000008ff9c7819 */ /* 0x000fe4000001160c */
[----:B------:R-:W3:Y:S01]  /*8e7e0*/  LDL.LU R247, [R1+0x46bc] ;  /* 0x0046bc0001f77983 */ /* 0x000ee20000300800 */
[----:B------:R-:W-:-:S03]  /*8e7f0*/  PRMT R152, R152, 0x5210, R9 ;  /* 0x0000521098987816 */ /* 0x000fc60000000009 */
[----:B------:R-:W3:Y:S04]  /*8e800*/  LDL.LU R248, [R1+0xe08] ;  /* 0x000e080001f87983 */ /* 0x000ee80000300800 */
[----:B------:R-:W3:Y:S04]  /*8e810*/  LDL.LU R12, [R1+0x1410] ;  /* 0x00141000010c7983 */ /* 0x000ee80000300800 */
[----:B------:R-:W3:Y:S04]  /*8e820*/  LDL.LU R9, [R1+0x4690] ;  /* 0x0046900001097983 */ /* 0x000ee80000300800 */
[----:B------:R0:W-:Y:S04]  /*8e830*/  STL.64 [R1+0x1548], R10 ;  /* 0x0015480a01007387 */ /* 0x0001e80000100a00 */
[----:B0-----:R-:W3:Y:S04]  /*8e840*/  LDL.LU R10, [R1+0x1018] ;  /* 0x00101800010a7983 */ /* 0x001ee80000300800 */
[----:B------:R-:W3:Y:S01]  /*8e850*/  LDL.LU R11, [R1+0x468c] ;  /* 0x00468c00010b7983 */ /* 0x000ee20000300800 */
[----:B------:R-:W-:-:S04]  /*8e860*/  SHF.R.U32.HI R154, RZ, 0x8, R17 ;  /* 0x00000008ff9a7819 */ /* 0x000fc80000011611 */
[----:B------:R-:W-:-:S04]  /*8e870*/  LOP3.LUT R154, R154, 0xffff, RZ, 0xc0, !PT ;  /* 0x0000ffff9a9a7812 */ /* 0x000fc800078ec0ff */
[----:B------:R-:W-:Y:S02]  /*8e880*/  PRMT R154, R154, 0x3340, R0 ;  /* 0x000033409a9a7816 */ /* 0x000fe40000000000 */
[----:B------:R-:W-:Y:S02]  /*8e890*/  IADD3 R18, P2, R173, R0, RZ ;  /* 0x00000000ad127210 */ /* 0x000fe40007f5e0ff */
[----:B------:R-:W-:-:S03]  /*8e8a0*/  PRMT R153, R162, 0x5410, R154 ;  /* 0x00005410a2997816 */ /* 0x000fc6000000009a */
[----:B------:R-:W-:Y:S01]  /*8e8b0*/  IMAD.X R19, R155, 0x1, R7, P2 ;  /* 0x000000019b137824 */ /* 0x000fe200010e0607 */
[----:B------:R-:W-:Y:S02]  /*8e8c0*/  PRMT R153, R153, 0x5210, R16 ;  /* 0x0000521099997816 */ /* 0x000fe40000000010 */
[----:B------:R-:W-:Y:S02]  /*8e8d0*/  IADD3 R16, P2, R173, R6, RZ ;  /* 0x00000006ad107210 */ /* 0x000fe40007f5e0ff */
[----:B------:R-:W-:Y:S02]  /*8e8e0*/  PRMT R154, R157, 0x5210, R14 ;  /* 0x000052109d9a7816 */ /* 0x000fe4000000000e */
[----:B------:R-:W3:Y:S01]  /*8e8f0*/  LDL.LU R14, [R1+0x1014] ;  /* 0x00101400010e7983 */ /* 0x000ee20000300800 */
[----:B------:R-:W-:-:S03]  /*8e900*/  IMAD.X R17, R155, 0x1, R5, P2 ;  /* 0x000000019b117824 */ /* 0x000fc600010e0605 */
        /* <DEDUP_REMOVED lines=10> */
[----:B------:R-:W-:-:S04]  /*8e9b0*/  PRMT R156, R165, 0x3340, R0 ;  /* 0x00003340a59c7816 */ /* 0x000fc80000000000 */
        /* <DEDUP_REMOVED lines=11> */
[----:B------:R-:W-:Y:S01]  /*8ea70*/  PRMT R155, R156, 0x5210, R15 ;  /* 0x000052109c9b7816 */ /* 0x000fe2000000000f */
[----:B------:R-:W-:Y:S01]  /*8ea80*/  BAR.SYNC.DEFER_BLOCKING 0x0 ;  /* 0x0000000000007b1d */ /* 0x000fe20000010000 */
[----:B------:R-:W-:-:S05]  /*8ea90*/  LOP3.LUT R166, R161, 0xffff, RZ, 0xc0, !PT ;  /* 0x0000ffffa1a67812 */ /* 0x000fca00078ec0ff */
[----:B------:R2:W-:Y:S02]  /*8eaa0*/  STSM.16.M88.4 [R222], R152 ;  /* 0x00000098de007844 */ /* 0x0005e40000000200 */
[----:B------:R-:W-:Y:S01]  /*8eab0*/  BAR.SYNC.DEFER_BLOCKING 0x0 ;  /* 0x0000000000007b1d */ /* 0x000fe20000010000 */
[----:B----4-:R-:W-:-:S05]  /*8eac0*/  LOP3.LUT R164, R244, 0xffff, RZ, 0xc0, !PT ;  /* 0x0000fffff4a47812 */ /* 0x010fca00078ec0ff */
[----:B------:R-:W0:Y:S01]  /*8ead0*/  LDS.128 R20, [R8] ;  /* 0x0000000008147984 */ /* 0x000e220000000c00 */
[----:B--2---:R-:W-:-:S03]  /*8eae0*/  F2FP.SATFINITE.E4M3.F32.PACK_AB_MERGE_C R154, R241, R240, RZ ;  /* 0x000000f0f19a723e */ /* 0x004fc600048070ff */
[----:B------:R-:W2:Y:S04]  /*8eaf0*/  LDL.LU R240, [R1+0xa58] ;  /* 0x000a580001f07983 */ /* 0x000ea80000300800 */
[----:B------:R-:W2:Y:S01]  /*8eb00*/  LDL.LU R241, [R1+0xa5c] ;  /* 0x000a5c0001f17983 */ /* 0x000ea20000300800 */
[----:B---3--:R-:W-:-:S03]  /*8eb10*/  F2FP.SATFINITE.E4M3.F32.PACK_AB_MERGE_C R153, R243, R242, RZ ;  /* 0x000000f2f399723e */ /* 0x008fc600048070ff */
[----:B------:R-:W3:Y:S04]  /*8eb20*/  LDL.LU R242, [R1+0xa60] ;  /* 0x000a600001f27983 */ /* 0x000ee80000300800 */
[----:B------:R-:W3:Y:S01]  /*8eb30*/  LDL.LU R243, [R1+0xa64] ;  /* 0x000a640001f37983 */ /* 0x000ee20000300800 */
[----:B------:R-:W-:Y:S02]  /*8eb40*/  LOP3.LUT R169, R245, 0xffff, RZ, 0xc0, !PT ;  /* 0x0000fffff5a97812 */ /* 0x000fe400078ec0ff */
[----:B------:R-:W-:Y:S01]  /*8eb50*/  LOP3.LUT R163, R246, 0xffff, RZ, 0xc0, !PT ;  /* 0x0000fffff6a37812 */ /* 0x000fe200078ec0ff */
[----:B------:R-:W4:Y:S01]  /*8eb60*/  LDL.LU R244, [R1+0x850] ;  /* 0x0008500001f47983 */ /* 0x000f220000300800 */
[----:B------:R-:W-:-:S03]  /*8eb70*/  LOP3.LUT R171, R247, 0xffff, RZ, 0xc0, !PT ;  /* 0x0000fffff7ab7812 */ /* 0x000fc600078ec0ff */
[----:B------:R-:W4:Y:S01]  /*8eb80*/  LDL.LU R245, [R1+0x854] ;  /* 0x0008540001f57983 */ /* 0x000f220000300800 */
[----:B------:R-:W-:-:S03]  /*8eb90*/  LOP3.LUT R167, R248, 0xffff, RZ, 0xc0, !PT ;  /* 0x0000fffff8a77812 */ /* 0x000fc600078ec0ff */
[----:B------:R-:W4:Y:S01]  /*8eba0*/  LDL.LU R246, [R1+0x858] ;  /* 0x0008580001f67983 */ /* 0x000f220000300800 */
[----:B------:R-:W-:-:S03]  /*8ebb0*/  LOP3.LUT R165, R12, 0xffff, RZ, 0xc0, !PT ;  /* 0x0000ffff0ca57812 */ /* 0x000fc600078ec0ff */
[----:B------:R-:W4:Y:S04]  /*8ebc0*/  LDL.LU R247, [R1+0x85c] ;  /* 0x00085c0001f77983 */ /* 0x000f280000300800 */
        /* <DEDUP_REMOVED lines=13> */
[----:B------:R-:W-:Y:S02]  /*8eca0*/  PRMT R152, R166, 0x3340, R0 ;  /* 0x00003340a6987816 */ /* 0x000fe40000000000 */
[----:B------:R-:W-:Y:S02]  /*8ecb0*/  PRMT R156, R168, 0x3340, R161 ;  /* 0x00003340a89c7816 */ /* 0x000fe400000000a1 */
[----:B------:R-:W-:-:S02]  /*8ecc0*/  LOP3.LUT R172, R160, 0xffff, RZ, 0xc0, !PT ;  /* 0x0000ffffa0ac7812 */ /* 0x000fc400078ec0ff */
[----:B------:R-:W-:Y:S02]  /*8ecd0*/  LOP3.LUT R170, R14, 0xffff, RZ, 0xc0, !PT ;  /* 0x0000ffff0eaa7812 */ /* 0x000fe400078ec0ff */
[----:B------:R-:W-:Y:S02]  /*8ece0*/  PRMT R156, R156, 0x5410, R152 ;  /* 0x000054109c9c7816 */ /* 0x000fe40000000098 */
[----:B------:R-:W-:Y:S02]  /*8ecf0*/  PRMT R152, R172, 0x3340, R0 ;  /* 0x00003340ac987816 */ /* 0x000fe40000000000 */
[----:B------:R-:W-:Y:S02]  /*8ed00*/  PRMT R155, R173, 0x3340, R170 ;  /* 0x00003340ad9b7816 */ /* 0x000fe400000000aa */
[----:B------:R-:W-:Y:S02]  /*8ed10*/  LOP3.LUT R9, R159, 0xffff, RZ, 0xc0, !PT ;  /* 0x0000ffff9f097812 */ /* 0x000fe400078ec0ff */
[----:B------:R-:W-:-:S02]  /*8ed20*/  PRMT R155, R155, 0x5410, R152 ;  /* 0x000054109b9b7816 */ /* 0x000fc40000000098 */
[----:B------:R-:W-:Y:S02]  /*8ed30*/  LOP3.LUT R16, R158, 0xffff, RZ, 0xc0, !PT ;  /* 0x0000ffff9e107812 */ /* 0x000fe400078ec0ff */
[----:B------:R-:W-:Y:S02]  /*8ed40*/  LOP3.LUT R14, R154, 0xffff, RZ, 0xc0, !PT ;  /* 0x0000ffff9a0e7812 */ /* 0x000fe400078ec0ff */
[----:B------:R-:W-:Y:S02]  /*8ed50*/  LOP3.LUT R15, R153, 0xffff, RZ, 0xc0, !PT ;  /* 0x0000ffff990f7812 */ /* 0x000fe400078ec0ff */
[----:B------:R-:W-:Y:S02]  /*8ed60*/  PRMT R152, R162, 0x4210, R9 ;  /* 0x00004210a2987816 */ /* 0x000fe40000000009 */
[----:B------:R-:W-:Y:S02]  /*8ed70*/  PRMT R153, R157, 0x4210, R16 ;  /* 0x000042109d997816 */ /* 0x000fe40000000010 */
[----:B------:R-:W-:-:S02]  /*8ed80*/  PRMT R154, R156, 0x4210, R14 ;  /* 0x000042109c9a7816 */ /* 0x000fc4000000000e */
[----:B------:R-:W-:Y:S01]  /*8ed90*/  PRMT R155, R155, 0x4210, R15 ;  /* 0x000042109b9b7816 */ /* 0x000fe2000000000f */
[----:B------:R-:W-:Y:S01]  /*8eda0*/  BAR.SYNC.DEFER_BLOCKING 0x0 ;  /* 0x0000000000007b1d */ /* 0x000fe20000010000 */
[----:B------:R-:W-:-:S05]  /*8edb0*/  IADD3 R18, P2, R176, R2, RZ ;  /* 0x00000002b0127210 */ /* 0x000fca0007f5e0ff */
[----:B0-----:R-:W-:Y:S04]  /*8edc0*/  STL.64 [R1+0xa20], R20 ;  /* 0x000a201401007387 */ /* 0x001fe80000100a00 */
[----:B------:R-:W-:Y:S04]  /*8edd0*/  STL.64 [R1+0xa28], R22 ;  /* 0x000a281601007387 */ /* 0x000fe80000100a00 */
[----:B------:R0:W-:Y:S02]  /*8ede0*/  STSM.16.M88.4 [R222], R152 ;  /* 0x00000098de007844 */ /* 0x0001e40000000200 */
[----:B0-----:R-:W-:-:S05]  /*8edf0*/  SHF.R.S32.HI R152, RZ, 0x1f, R176 ;  /* 0x0000001fff987819 */ /* 0x001fca00000114b0 */
[----:B------:R-:W-:-:S05]  /*8ee00*/  IMAD.X R19, R152, 0x1, R13, P2 ;  /* 0x0000000198137824 */ /* 0x000fca00010e060d */
[----:B------:R0:W-:Y:S01]  /*8ee10*/  STL.64 [R1+0x1528], R18 ;  /* 0x0015281201007387 */ /* 0x0001e20000100a00 */
[----:B------:R-:W-:Y:S02]  /*8ee20*/  F2FP.SATFINITE.E4M3.F32.PACK_AB_MERGE_C R20, R233, R232, RZ ;  /* 0x000000e8e914723e */ /* 0x000fe400048070ff */
[----:B0-----:R-:W-:Y:S02]  /*8ee30*/  IADD3 R18, P2, R176, R0, RZ ;  /* 0x00000000b0127210 */ /* 0x001fe40007f5e0ff */
[----:B------:R-:W-:-:S03]  /*8ee40*/  F2FP.SATFINITE.E4M3.F32.PACK_AB_MERGE_C R17, R235, R234, RZ ;  /* 0x000000eaeb11723e */ /* 0x000fc600048070ff */
[----:B------:R-:W-:Y:S01]  /*8ee50*/  IMAD.X R19, R152, 0x1, R7, P2 ;  /* 0x0000000198137824 */ /* 0x000fe200010e0607 */
        /* <DEDUP_REMOVED lines=14> */
[----:B------:R-:W-:-:S04]  /*8ef40*/  SHF.R.U32.HI R162, RZ, 0x8, R165 ;  /* 0x00000008ffa27819 */ /* 0x000fc800000116a5 */
[----:B------:R-:W-:Y:S02]  /*8ef50*/  LOP3.LUT R162, R162, 0xffff, RZ, 0xc0, !PT ;  /* 0x0000ffffa2a27812 */ /* 0x000fe400078ec0ff */
[----:B--2---:R-:W-:-:S05]  /*8ef60*/  F2FP.SATFINITE.E4M3.F32.PACK_AB_MERGE_C R18, R241, R240, RZ ;  /* 0x000000f0f112723e */ /* 0x004fca00048070ff */
[----:B------:R0:W-:Y:S01]  /*8ef70*/  STL [R1+0x481c], R18 ;  /* 0x00481c1201007387 */ /* 0x0001e20000100800 */
[----:B---3--:R-:W-:Y:S02]  /*8ef80*/  F2FP.SATFINITE.E4M3.F32.PACK_AB_MERGE_C R17, R243, R242, RZ ;  /* 0x000000f2f311723e */ /* 0x008fe400048070ff */
[----:B0-----:R-:W-:-:S03]  /*8ef90*/  IADD3 R18, P2, R175, R2, RZ ;  /* 0x00000002af127210 */ /* 0x001fc60007f5e0ff */
[----:B------:R-:W-:Y:S02]  /*8efa0*/  STL [R1+0x4700], R17 ;  /* 0x0047001101007387 */ /* 0x000fe40000100800 */
[----:B------:R-:W-:-:S05]  /*8efb0*/  IMAD.X R19, R152, 0x1, R13, P2 ;  /* 0x0000000198137824 */ /* 0x000fca00010e060d */
[----:B------:R0:W-:Y:S02]  /*8efc0*/  STL.64 [R1+0x14f8], R18 ;  /* 0x0014f81201007387 */ /* 0x0001e40000100a00 */
[----:B0-----:R-:W-:Y:S02]  /*8efd0*/  IADD3 R18, P2, R175, R0, RZ ;  /* 0x00000000af127210 */ /* 0x001fe40007f5e0ff */
[----:B----4-:R-:W-:-:S03]  /*8efe0*/  F2FP.SATFINITE.E4M3.F32.PACK_AB_MERGE_C R157, R11, R10, RZ ;  /* 0x0000000a0b9d723e */ /* 0x010fc600048070ff */
[----:B------:R-:W-:Y:S01]  /*8eff0*/  IMAD.X R19, R152, 0x1, R7, P2 ;  /* 0x0000000198137824 */ /* 0x000fe200010e0607 */
[----:B------:R-:W-:-:S05]  /*8f000*/  IADD3 R10, P2, R175, R6, RZ ;  /* 0x00000006af0a7210 */ /* 0x000fca0007f5e0ff */
[----:B------:R-:W-:Y:S01]  /*8f010*/  IMAD.X R11, R152, 0x1, R5, P2 ;  /* 0x00000001980b7824 */ /* 0x000fe200010e0605 */
[----:B------:R-:W-:Y:S04]  /*8f020*/  STL.64 [R1+0x14e8], R18 ;  /* 0x0014e81201007387 */ /* 0x000fe80000100a00 */
[----:B------:R0:W-:Y:S02]  /*8f030*/  STL.64 [R1+0x14e0], R10 ;  /* 0x0014e00a01007387 */ /* 0x0001e40000100a00 */
[----:B0-----:R-:W-:-:S05]  /*8f040*/  IADD3 R10, P2, R175, R4, RZ ;  /* 0x00000004af0a7210 */ /* 0x001fca0007f5e0ff */
[----:B------:R-:W-:Y:S01]  /*8f050*/  IMAD.X R11, R152, 0x1, R3, P2 ;  /* 0x00000001980b7824 */ /* 0x000fe200010e0603 */
[----:B------:R-:W-:-:S04]  /*8f060*/  SHF.R.U32.HI R152, RZ, 0x8, R171 ;  /* 0x00000008ff987819 */ /* 0x000fc800000116ab */
[----:B------:R-:W-:Y:S01]  /*8f070*/  LOP3.LUT R152, R152, 0xffff, RZ, 0xc0, !PT ;  /* 0x0000ffff98987812 */ /* 0x000fe200078ec0ff */
[----:B------:R0:W-:Y:S03]  /*8f080*/  STL.64 [R1+0x14d8], R10 ;  /* 0x0014d80a01007387 */ /* 0x0001e60000100a00 */
[----:B------:R-:W-:Y:S02]  /*8f090*/  PRMT R162, R152, 0x3340, R162 ;  /* 0x0000334098a27816 */ /* 0x000fe400000000a2 */
[----:B------:R-:W-:Y:S02]  /*8f0a0*/  SHF.R.S32.HI R152, RZ, 0x1f, R174 ;  /* 0x0000001fff987819 */ /* 0x000fe400000114ae */
[----:B0-----:R-:W-:-:S05]  /*8f0b0*/  IADD3 R10, P2, R174, R2, RZ ;  /* 0x00000002ae0a7210 */ /* 0x001fca0007f5e0ff */
[----:B------:R-:W-:-:S05]  /*8f0c0*/  IMAD.X R11, R152, 0x1, R13, P2 ;  /* 0x00000001980b7824 */ /* 0x000fca00010e060d */
[----:B------:R0:W-:Y:S02]  /*8f0d0*/  STL.64 [R1+0x14d0], R10 ;  /* 0x0014d00a01007387 */ /* 0x0001e40000100a00 */
[----:B0-----:R-:W-:-:S05]  /*8f0e0*/  IADD3 R10, P2, R174, R0, RZ ;  /* 0x00000000ae0a7210 */ /* 0x001fca0007f5e0ff */
[----:B------:R-:W-:-:S05]  /*8f0f0*/  IMAD.X R11, R152, 0x1, R7, P2 ;  /* 0x00000001980b7824 */ /* 0x000fca00010e0607 */
[----:B------:R0:W-:Y:S02]  /*8f100*/  STL.64 [R1+0x14f0], R10 ;  /* 0x0014f00a01007387 */ /* 0x0001e40000100a00 */
[----:B0-----:R-:W-:-:S05]  /*8f110*/  IADD3 R10, P2, R174, R6, RZ ;  /* 0x00000006ae0a7210 */ /* 0x001fca0007f5e0ff */
[----:B------:R-:W-:-:S05]  /*8f120*/  IMAD.X R11, R152, 0x1, R5, P2 ;  /* 0x00000001980b7824 */ /* 0x000fca00010e0605 */
[----:B------:R0:W-:Y:S04]  /*8f130*/  STL.64 [R1+0x1508], R10 ;  /* 0x0015080a01007387 */ /* 0x0001e80000100a00 */
[----:B------:R-:W2:Y:S04]  /*8f140*/  LDL.LU R240, [R1+0x50] ;  /* 0x0000500001f07983 */ /* 0x000ea80000300800 */
[----:B------:R-:W2:Y:S01]  /*8f150*/  LDL.LU R241, [R1+0x54] ;  /* 0x0000540001f17983 */ /* 0x000ea20000300800 */
[----:B------:R-:W-:Y:S02]  /*8f160*/  SHF.R.U32.HI R153, RZ, 0x8, R164 ;  /* 0x00000008ff997819 */ /* 0x000fe400000116a4 */
[----:B------:R-:W-:Y:S01]  /*8f170*/  SHF.R.U32.HI R163, RZ, 0x8, R163 ;  /* 0x00000008ffa37819 */ /* 0x000fe200000116a3 */
[----:B------:R-:W3:Y:S01]  /*8f180*/  LDL.LU R242, [R1+0x58] ;  /* 0x0000580001f27983 */ /* 0x000ee20000300800 */
[----:B0-----:R-:W-:-:S02]  /*8f190*/  IADD3 R10, P2, R174, R4, RZ ;  /* 0x00000004ae0a7210 */ /* 0x001fc40007f5e0ff */
[----:B------:R-:W-:Y:S02]  /*8f1a0*/  LOP3.LUT R153, R153, 0xffff, RZ, 0xc0, !PT ;  /* 0x0000ffff99997812 */ /* 0x000fe400078ec0ff */
[----:B------:R-:W-:Y:S01]  /*8f1b0*/  LOP3.LUT R163, R163, 0xffff, RZ, 0xc0, !PT ;  /* 0x0000ffffa3a37812 */ /* 0x000fe200078ec0ff */
[----:B------:R-:W-:Y:S01]  /*8f1c0*/  IMAD.X R11, R152, 0x1, R3, P2 ;  /* 0x00000001980b7824 */ /* 0x000fe200010e0603 */
[----:B------:R-:W-:Y:S02]  /*8f1d0*/  SHF.R.U32.HI R154, RZ, 0x8, R167 ;  /* 0x00000008ff9a7819 */ /* 0x000fe400000116a7 */
[----:B------:R-:W-:Y:S02]  /*8f1e0*/  PRMT R163, R153, 0x3340, R163 ;  /* 0x0000334099a37816 */ /* 0x000fe400000000a3 */
[----:B------:R-:W-:Y:S01]  /*8f1f0*/  SHF.R.U32.HI R153, RZ, 0x8, R169 ;  /* 0x00000008ff997819 */ /* 0x000fe200000116a9 */
[----:B------:R0:W-:Y:S01]  /*8f200*/  STL.64 [R1+0x1500], R10 ;  /* 0x0015000a01007387 */ /* 0x0001e20000100a00 */
[----:B------:R-:W-:-:S02]  /*8f210*/  SHF.R.U32.HI R155, RZ, 0x8, R168 ;  /* 0x00000008ff9b7819 */ /* 0x000fc400000116a8 */
[----:B------:R-:W-:Y:S01]  /*8f220*/  SHF.R.U32.HI R161, RZ, 0x8, R161 ;  /* 0x00000008ffa17819 */ /* 0x000fe200000116a1 */
[----:B------:R-:W3:Y:S01]  /*8f230*/  LDL.LU R243, [R1+0x5c] ;  /* 0x00005c0001f37983 */ /* 0x000ee20000300800 */
[----:B------:R-:W-:Y:S02]  /*8f240*/  F2FP.SATFINITE.E4M3.F32.PACK_AB_MERGE_C R160, R245, R244, RZ ;  /* 0x000000f4f5a0723e */ /* 0x000fe400048070ff */
[----:B------:R-:W-:Y:S01]  /*8f250*/  SHF.R.U32.HI R156, RZ, 0x8, R166 ;  /* 0x00000008ff9c7819 */ /* 0x000fe200000116a6 */
[----:B------:R-:W4:Y:S01]  /*8f260*/  LDL.LU R244, [R1+0x46d0] ;  /* 0x0046d00001f47983 */ /* 0x000f220000300800 */
[----:B------:R-:W-:Y:S02]  /*8f270*/  LOP3.LUT R153, R153, 0xffff, RZ, 0xc0, !PT ;  /* 0x0000ffff99997812 */ /* 0x000fe400078ec0ff */
[----:B------:R-:W-:Y:S01]  /*8f280*/  LOP3.LUT R154, R154, 0xffff, RZ, 0xc0, !PT ;  /* 0x0000ffff9a9a7812 */ /* 0x000fe200078ec0ff */
[----:B------:R-:W3:Y:S01]  /*8f290*/  LDL.LU R245, [R1+0xe14] ;  /* 0x000e140001f57983 */ /* 0x000ee20000300800 */
[----:B------:R-:W-:-:S02]  /*8f2a0*/  LOP3.LUT R155, R155, 0xffff, RZ, 0xc0, !PT ;  /* 0x0000ffff9b9b7812 */ /* 0x000fc400078ec0ff */
[----:B------:R-:W-:Y:S02]  /*8f2b0*/  LOP3.LUT R161, R161, 0xffff, RZ, 0xc0, !PT ;  /* 0x0000ffffa1a17812 */ /* 0x000fe400078ec0ff */
[----:B------:R-:W-:Y:S02]  /*8f2c0*/  LOP3.LUT R156, R156, 0xffff, RZ, 0xc0, !PT ;  /* 0x0000ffff9c9c7812 */ /* 0x000fe400078ec0ff */
[--C-:B------:R-:W-:Y:S02]  /*8f2d0*/  PRMT R153, R153, 0x3340, R0.reuse ;  /* 0x0000334099997816 */ /* 0x100fe40000000000 */
[--C-:B------:R-:W-:Y:S02]  /*8f2e0*/  PRMT R154, R154, 0x3340, R0.reuse ;  /* 0x000033409a9a7816 */ /* 0x100fe40000000000 */
[----:B------:R-:W-:Y:S02]  /*8f2f0*/  PRMT R161, R155, 0x3340, R161 ;  /* 0x000033409ba17816 */ /* 0x000fe400000000a1 */
[----:B------:R-:W-:-:S02]  /*8f300*/  PRMT R155, R156, 0x3340, R0 ;  /* 0x000033409c9b7816 */ /* 0x000fc40000000000 */
[----:B------:R-:W-:Y:S02]  /*8f310*/  PRMT R152, R163, 0x5410, R153 ;  /* 0x00005410a3987816 */ /* 0x000fe40000000099 */
[----:B------:R-:W-:Y:S02]  /*8f320*/  PRMT R153, R162, 0x5410, R154 ;  /* 0x00005410a2997816 */ /* 0x000fe4000000009a */
[----:B------:R-:W-:Y:S02]  /*8f330*/  PRMT R154, R161, 0x5410, R155 ;  /* 0x00005410a19a7816 */ /* 0x000fe4000000009b */
[----:B------:R-:W-:Y:S02]  /*8f340*/  SHF.R.S32.HI R155, RZ, 0x1f, R177 ;  /* 0x0000001fff9b7819 */ /* 0x000fe400000114b1 */
[----:B0-----:R-:W-:Y:S02]  /*8f350*/  IADD3 R10, P2, R177, R2, RZ ;  /* 0x00000002b10a7210 */ /* 0x001fe40007f5e0ff */
[----:B------:R-:W-:-:S02]  /*8f360*/  F2FP.SATFINITE.E4M3.F32.PACK_AB_MERGE_C R159, R247, R246, RZ ;  /* 0x000000f6f79f723e */ /* 0x000fc400048070ff */
[----:B------:R-:W3:Y:S01]  /*8f370*/  LDL.LU R246, [R1+0x141c] ;  /* 0x00141c0001f67983 */ /* 0x000ee20000300800 */
[----:B------:R-:W-:Y:S01]  /*8f380*/  IMAD.X R11, R155, 0x1, R13, P2 ;  /* 0x000000019b0b7824 */ /* 0x000fe200010e060d */
[----:B------:R-:W-:Y:S02]  /*8f390*/  F2FP.SATFINITE.E4M3.F32.PACK_AB_MERGE_C R158, R12, R248, RZ ;  /* 0x000000f80c9e723e */ /* 0x000fe400048070ff */
[----:B------:R-:W3:Y:S01]  /*8f3a0*/  LDL.LU R247, [R1+0x46cc] ;  /* 0x0046cc0001f77983 */ /* 0x000ee20000300800 */
[----:B------:R-:W-:-:S03]  /*8f3b0*/  PRMT R152, R152, 0x5210, R9 ;  /* 0x0000521098987816 */ /* 0x000fc60000000009 */
[----:B------:R-:W3:Y:S04]  /*8f3c0*/  LDL.LU R248, [R1+0xe10] ;  /* 0x000e100001f87983 */ /* 0x000ee80000300800 */
[----:B------:R-:W3:Y:S04]  /*8f3d0*/  LDL.LU R12, [R1+0x1418] ;  /* 0x00141800010c7983 */ /* 0x000ee80000300800 */
[----:B------:R-:W3:Y:S04]  /*8f3e0*/  LDL.LU R9, [R1+0x4698] ;  /* 0x0046980001097983 */ /* 0x000ee80000300800 */
[----:B------:R0:W-:Y:S01]  /*8f3f0*/  STL.64 [R1+0x14c8], R10 ;  /* 0x0014c80a01007387 */ /* 0x0001e20000100a00 */
[----:B------:R-:W-:-:S03]  /*8f400*/  PRMT R154, R154, 0x5210, R14 ;  /* 0x000052109a9a7816 */ /* 0x000fc6000000000e */
[----:B0-----:R-:W3:Y:S04]  /*8f410*/  LDL.LU R10, [R1+0x1020] ;  /* 0x00102000010a7983 */ /* 0x001ee80000300800 */
[----:B------:R-:W3:Y:S04]  /*8f420*/  LDL.LU R11, [R1+0x4694] ;  /* 0x00469400010b7983 */ /* 0x000ee80000300800 */
[----:B------:R-:W3:Y:S01]  /*8f430*/  LDL.LU R14, [R1+0x101c] ;  /* 0x00101c00010e7983 */ /* 0x000ee20000300800 */
[----:B------:R-:W-:Y:S02]  /*8f440*/  IADD3 R18, P2, R177, R0, RZ ;  /* 0x00000000b1127210 */ /* 0x000fe40007f5e0ff */
[----:B------:R-:W-:-:S03]  /*8f450*/  PRMT R153, R153, 0x5210, R16 ;  /* 0x0000521099997816 */ /* 0x000fc60000000010 */
[----:B------:R-:W-:Y:S01]  /*8f460*/  IMAD.X R19, R155, 0x1, R7, P2 ;  /* 0x000000019b137824 */ /* 0x000fe200010e0607 */
[----:B------:R-:W-:-:S05]  /*8f470*/  IADD3 R16, P2, R177, R6, RZ ;  /* 0x00000006b1107210 */ /* 0x000fca0007f5e0ff */
[----:B------:R-:W-:Y:S01]  /*8f480*/  IMAD.X R17, R155, 0x1, R5, P2 ;  /* 0x000000019b117824 */ /* 0x000fe200010e0605 */
[----:B------:R-:W-:Y:S04]  /*8f490*/  STL.64 [R1+0x14c0], R18 ;  /* 0x0014c01201007387 */ /* 0x000fe80000100a00 */
[----:B------:R0:W-:Y:S02]  /*8f4a0*/  STL.64 [R1+0x14b8], R16 ;  /* 0x0014b81001007387 */ /* 0x0001e40000100a00 */
[----:B0-----:R-:W-:-:S05]  /*8f4b0*/  IADD3 R16, P2, R177, R4, RZ ;  /* 0x00000004b1107210 */ /* 0x001fca0007f5e0ff */
[----:B------:R-:W-:-:S05]  /*8f4c0*/  IMAD.X R17, R155, 0x1, R3, P2 ;  /* 0x000000019b117824 */ /* 0x000fca00010e0603 */
[----:B------:R-:W-:Y:S01]  /*8f4d0*/  STL.64 [R1+0x14b0], R16 ;  /* 0x0014b01001007387 */ /* 0x000fe20000100a00 */
[----:B------:R-:W-:Y:S06]  /*8f4e0*/  BAR.SYNC.DEFER_BLOCKING 0x0 ;  /* 0x0000000000007b1d */ /* 0x000fec0000010000 */
[----:B------:R-:W0:Y:S01]  /*8f4f0*/  LDS.128 R16, [R8] ;  /* 0x0000000008107984 */ /* 0x000e220000000c00 */
[----:B------:R-:W-:Y:S02]  /*8f500*/  SHF.R.U32.HI R156, RZ, 0x8, R173 ;  /* 0x00000008ff9c7819 */ /* 0x000fe400000116ad */
[----:B------:R-:W-:-:S02]  /*8f510*/  SHF.R.U32.HI R164, RZ, 0x8, R170 ;  /* 0x00000008ffa47819 */ /* 0x000fc400000116aa */
[----:B------:R-:W-:Y:S02]  /*8f520*/  SHF.R.U32.HI R165, RZ, 0x8, R172 ;  /* 0x00000008ffa57819 */ /* 0x000fe400000116ac */
[----:B------:R-:W-:Y:S02]  /*8f530*/  LOP3.LUT R156, R156, 0xffff, RZ, 0xc0, !PT ;  /* 0x0000ffff9c9c7812 */ /* 0x000fe400078ec0ff */
[----:B------:R-:W-:Y:S02]  /*8f540*/  LOP3.LUT R164, R164, 0xffff, RZ, 0xc0, !PT ;  /* 0x0000ffffa4a47812 */ /* 0x000fe400078ec0ff */
[----:B------:R-:W-:Y:S02]  /*8f550*/  LOP3.LUT R165, R165, 0xffff, RZ, 0xc0, !PT ;  /* 0x0000ffffa5a57812 */ /* 0x000fe400078ec0ff */
[----:B------:R-:W-:Y:S02]  /*8f560*/  PRMT R164, R156, 0x3340, R164 ;  /* 0x000033409ca47816 */ /* 0x000fe400000000a4 */
[----:B------:R-:W-:-:S04]  /*8f570*/  PRMT R156, R165, 0x3340, R0 ;  /* 0x00003340a59c7816 */ /* 0x000fc80000000000 */
[----:B------:R-:W-:-:S04]  /*8f580*/  PRMT R156, R164, 0x5410, R156 ;  /* 0x00005410a49c7816 */ /* 0x000fc8000000009c */
[----:B------:R-:W-:Y:S01]  /*8f590*/  PRMT R155, R156, 0x5210, R15 ;  /* 0x000052109c9b7816 */ /* 0x000fe2000000000f */
[----:B------:R-:W-:Y:S06]  /*8f5a0*/  BAR.SYNC.DEFER_BLOCKING 0x0 ;  /* 0x0000000000007b1d */ /* 0x000fec0000010000 */
[----:B0-----:R-:W-:Y:S04]  /*8f5b0*/  STL.64 [R1+0xa10], R16 ;  /* 0x000a101001007387 */ /* 0x001fe80000100a00 */
[----:B------:R-:W-:Y:S04]  /*8f5c0*/  STL.64 [R1+0xa18], R18 ;  /* 0x000a181201007387 */ /* 0x000fe80000100a00 */
[----:B------:R-:W3:Y:S04]  /*8f5d0*/  LDL.LU R234, [R1+0xa68] ;  /* 0x000a680001ea7983 */ /* 0x000ee80000300800 */
[----:B------:R-:W3:Y:S04]  /*8f5e0*/  LDL.LU R235, [R1+0xa6c] ;  /* 0x000a6c0001eb7983 */ /* 0x000ee80000300800 */
[----:B------:R-:W3:Y:S04]  /*8f5f0*/  LDL.LU R236, [R1+0xa70] ;  /* 0x000a700001ec7983 */ /* 0x000ee80000300800 */
[----:B------:R-:W3:Y:S04]  /*8f600*/  LDL.LU R237, [R1+0xa74] ;  /* 0x000a740001ed7983 */ /* 0x000ee80000300800 */
[----:B------:R2:W-:Y:S04]  /*8f610*/  STSM.16.M88.4 [R222], R152 ;  /* 0x00000098de007844 */ /* 0x0005e80000000200 */
[----:B------:R-:W3:Y:S04]  /*8f620*/  LDL.LU R238, [R1+0xa78] ;  /* 0x000a780001ee7983 */ /* 0x000ee80000300800 */
[----:B------:R-:W3:Y:S01]  /*8f630*/  LDL.LU R239, [R1+0xa7c] ;  /* 0x000a7c0001ef7983 */ /* 0x000ee20000300800 */
[----:B------:R-:W-:Y:S01]  /*8f640*/  BAR.SYNC.DEFER_BLOCKING 0x0 ;  /* 0x0000000000007b1d */ /* 0x000fe20000010000 */
[----:B----4-:R-:W-:-:S05]  /*8f650*/  LOP3.LUT R174, R244, 0xffff, RZ, 0xc0, !PT ;  /* 0x0000fffff4ae7812 */ /* 0x010fca00078ec0ff */
[----:B------:R-:W0:Y:S01]  /*8f660*/  LDS.128 R16, [R8] ;  /* 0x0000000008107984 */ /* 0x000e220000000c00 */
[----:B--2---:R-:W-:-:S03]  /*8f670*/  F2FP.SATFINITE.E4M3.F32.PACK_AB_MERGE_C R154, R241, R240, RZ ;  /* 0x000000f0f19a723e */ /* 0x004fc600048070ff */
[----:B------:R-:W2:Y:S04]  /*8f680*/  LDL.LU R240, [R1+0xa80] ;  /* 0x000a800001f07983 */ /* 0x000ea80000300800 */
[----:B------:R-:W2:Y:S01]  /*8f690*/  LDL.LU R241, [R1+0xa84] ;  /* 0x000a840001f17983 */ /* 0x000ea20000300800 */
[----:B---3--:R-:W-:-:S03]  /*8f6a0*/  F2FP.SATFINITE.E4M3.F32.PACK_AB_MERGE_C R153, R243, R242, RZ ;  /* 0x000000f2f399723e */ /* 0x008fc600048070ff */
[----:B------:R-:W3:Y:S01]  /*8f6b0*/  LDL.LU R242, [R1+0xa88] ;  /* 0x000a880001f27983 */ /* 0x000ee20000300800 */
[----:B------:R-:W-:-:S03]  /*8f6c0*/  LOP3.LUT R172, R245, 0xffff, RZ, 0xc0, !PT ;  /* 0x0000fffff5ac7812 */ /* 0x000fc600078ec0ff */
[----:B------:R-:W3:Y:S04]  /*8f6d0*/  LDL.LU R243, [R1+0xa8c] ;  /* 0x000a8c0001f37983 */ /* 0x000ee80000300800 */
[----:B------:R-:W4:Y:S04]  /*8f6e0*/  LDL.LU R244, [R1+0xa90] ;  /* 0x000a900001f47983 */ /* 0x000f280000300800 */
[----:B------:R-:W4:Y:S01]  /*8f6f0*/  LDL.LU R245, [R1+0xa94] ;  /* 0x000a940001f57983 */ /* 0x000f220000300800 */
[----:B------:R-:W-:-:S03]  /*8f700*/  LOP3.LUT R170, R246, 0xffff, RZ, 0xc0, !PT ;  /* 0x0000fffff6aa7812 */ /* 0x000fc600078ec0ff */
        /* <DEDUP_REMOVED lines=15> */
[----:B------:R-:W-:Y:S02]  /*8f800*/  PRMT R152, R172, 0x3340, R0 ;  /* 0x00003340ac987816 */ /* 0x000fe40000000000 */
[----:B------:R-:W-:Y:S02]  /*8f810*/  PRMT R162, R174, 0x3340, R170 ;  /* 0x00003340aea27816 */ /* 0x000fe400000000aa */
[----:B------:R-:W-:Y:S02]  /*8f820*/  PRMT R161, R164, 0x3340, R163 ;  /* 0x00003340a4a17816 */ /* 0x000fe400000000a3 */
[----:B------:R-:W-:Y:S02]  /*8f830*/  PRMT R162, R162, 0x5410, R152 ;  /* 0x00005410a2a27816 */ /* 0x000fe40000000098 */
[----:B------:R-:W-:Y:S02]  /*8f840*/  PRMT R152, R165, 0x3340, R0 ;  /* 0x00003340a5987816 */ /* 0x000fe40000000000 */
[----:B------:R-:W-:-:S02]  /*8f850*/  LOP3.LUT R167, R160, 0xffff, RZ, 0xc0, !PT ;  /* 0x0000ffffa0a77812 */ /* 0x000fc400078ec0ff */
[----:B------:R-:W-:Y:S02]  /*8f860*/  PRMT R161, R161, 0x5410, R152 ;  /* 0x00005410a1a17816 */ /* 0x000fe40000000098 */
[----:B------:R-:W-:Y:S02]  /*8f870*/  PRMT R152, R167, 0x3340, R0 ;  /* 0x00003340a7987816 */ /* 0x000fe40000000000 */
[----:B------:R-:W-:Y:S02]  /*8f880*/  PRMT R156, R168, 0x3340, R166 ;  /* 0x00003340a89c7816 */ /* 0x000fe400000000a6 */
[----:B------:R-:W-:Y:S02]  /*8f890*/  LOP3.LUT R171, R159, 0xffff, RZ, 0xc0, !PT ;  /* 0x0000ffff9fab7812 */ /* 0x000fe400078ec0ff */
[----:B------:R-:W-:Y:S02]  /*8f8a0*/  PRMT R156, R156, 0x5410, R152 ;  /* 0x000054109c9c7816 */ /* 0x000fe40000000098 */
[----:B------:R-:W-:-:S02]  /*8f8b0*/  PRMT R152, R171, 0x3340, R0 ;  /* 0x00003340ab987816 */ /* 0x000fc40000000000 */
[----:B------:R-:W-:Y:S02]  /*8f8c0*/  PRMT R155, R173, 0x3340, R169 ;  /* 0x00003340ad9b7816 */ /* 0x000fe400000000a9 */
[----:B------:R-:W-:Y:S02]  /*8f8d0*/  LOP3.LUT R175, R158, 0xffff, RZ, 0xc0, !PT ;  /* 0x0000ffff9eaf7812 */ /* 0x000fe400078ec0ff */
[----:B------:R-:W-:Y:S02]  /*8f8e0*/  PRMT R155, R155, 0x5410, R152 ;  /* 0x000054109b9b7816 */ /* 0x000fe40000000098 */
[----:B------:R-:W-:Y:S02]  /*8f8f0*/  LOP3.LUT R177, R157, 0xffff, RZ, 0xc0, !PT ;  /* 0x0000ffff9db17812 */ /* 0x000fe400078ec0ff */
[----:B------:R-:W-:Y:S02]  /*8f900*/  LOP3.LUT R176, R154, 0xffff, RZ, 0xc0, !PT ;  /* 0x0000ffff9ab07812 */ /* 0x000fe400078ec0ff */
[----:B------:R-:W-:-:S02]  /*8f910*/  LOP3.LUT R15, R153, 0xffff, RZ, 0xc0, !PT ;  /* 0x0000ffff990f7812 */ /* 0x000fc400078ec0ff */
[----:B------:R-:W-:Y:S02]  /*8f920*/  PRMT R152, R162, 0x4210, R175 ;  /* 0x00004210a2987816 */ /* 0x000fe400000000af */
        /* <DEDUP_REMOVED lines=11> */
[----:B0-----:R-:W-:-:S05]  /*8f9e0*/  IADD3 R16, P2, R180, R0, RZ ;  /* 0x00000000b4107210 */ /* 0x001fca0007f5e0ff */
[----:B------:R-:W-:Y:S01]  /*8f9f0*/  IMAD.X R17, R152, 0x1, R7, P2 ;  /* 0x0000000198117824 */ /* 0x000fe200010e0607 */
[----:B------:R-:W-:Y:S02]  /*8fa00*/  F2FP.SATFINITE.E4M3.F32.PACK_AB_MERGE_C R19, R235, R234, RZ ;  /* 0x000000eaeb13723e */ /* 0x000fe400048070ff */
[----:B------:R-:W-:-:S03]  /*8fa10*/  F2FP.SATFINITE.E4M3.F32.PACK_AB_MERGE_C R18, R237, R236, RZ ;  /* 0x000000eced12723e */ /* 0x000fc600048070ff */
[----:B------:R0:W-:Y:S04]  /*8fa20*/  STL [R1+0x46e0], R19 ;  /* 0x0046e01301007387 */ /* 0x0001e80000100800 */
[----:B------:R-:W-:Y:S04]  /*8fa30*/  STL [R1+0x46d0], R18 ;  /* 0x0046d01201007387 */ /* 0x000fe80000100800 */
[----:B------:R1:W-:Y:S01]  /*8fa40*/  STL.64 [R1+0x14a0], R16 ;  /* 0x0014a01001007387 */ /* 0x0003e20000100a00 */
[----:B0-----:R-:W-:Y:S02]  /*8fa50*/  F2FP.SATFINITE.E4M3.F32.PACK_AB_MERGE_C R19, R239, R238, RZ ;  /* 0x000000eeef13723e */ /* 0x001fe400048070ff */
[----:B-1----:R-:W-:-:S03]  /*8fa60*/  IADD3 R16, P2, R180, R6, RZ ;  /* 0x00000006b4107210 */ /* 0x002fc60007f5e0ff */
[----:B------:R-:W-:Y:S02]  /*8fa70*/  STL [R1+0x46cc], R19 ;  /* 0x0046cc1301007387 */ /* 0x000fe40000100800 */
[----:B------:R-:W-:Y:S01]  /*8fa80*/  IMAD.X R17, R152, 0x1, R5, P2 ;  /* 0x0000000198117824 */ /* 0x000fe200010e0605 */
[----:B------:R-:W-:Y:S02]  /*8fa90*/  SHF.R.U32.HI R157, RZ, 0x8, R163 ;  /* 0x00000008ff9d7819 */ /* 0x000fe400000116a3 */
[----:B------:R-:W-:-:S04]  /*8faa0*/  SHF.R.U32.HI R163, RZ, 0x8, R170 ;  /* 0x00000008ffa37819 */ /* 0x000fc800000116aa */
[----:B------:R-:W-:Y:S02]  /*8fab0*/  LOP3.LUT R163, R163, 0xffff, RZ, 0xc0, !PT ;  /* 0x0000ffffa3a37812 */ /* 0x000fe400078ec0ff */
[----:B--2---:R-:W-:-:S05]  /*8fac0*/  F2FP.SATFINITE.E4M3.F32.PACK_AB_MERGE_C R18, R241, R240, RZ ;  /* 0x000000f0f112723e */ /* 0x004fca00048070ff */
[----:B------:R-:W-:Y:S04]  /*8fad0*/  STL [R1+0x46c0], R18 ;  /* 0x0046c01201007387 */ /* 0x000fe80000100800 */
[----:B------:R0:W-:Y:S02]  /*8fae0*/  STL.64 [R1+0x1498], R16 ;  /* 0x0014981001007387 */ /* 0x0001e40000100a00 */
[----:B0-----:R-:W-:-:S05]  /*8faf0*/  IADD3 R16, P2, R180, R4, RZ ;  /* 0x00000004b4107210 */ /* 0x001fca0007f5e0ff */
[----:B------:R-:W-:-:S05]  /*8fb00*/  IMAD.X R17, R152, 0x1, R3, P2 ;  /* 0x0000000198117824 */ /* 0x000fca00010e0603 */
[----:B------:R3:W-:Y:S01]  /*8fb10*/  STL.64 [R1+0x1490], R16 ;  /* 0x0014901001007387 */ /* 0x0007e20000100a00 */
[----:B------:R-:W-:Y:S02]  /*8fb20*/  SHF.R.S32.HI R152, RZ, 0x1f, R179 ;  /* 0x0000001fff987819 */ /* 0x000fe400000114b3 */
[----:B---3--:R-:W-:Y:S02]  /*8fb30*/  F2FP.SATFINITE.E4M3.F32.PACK_AB_MERGE_C R17, R243, R242, RZ ;  /* 0x000000f2f311723e */ /* 0x008fe400048070ff */
[----:B----4-:R-:W-:-:S03]  /*8fb40*/  F2FP.SATFINITE.E4M3.F32.PACK_AB_MERGE_C R16, R245, R244, RZ ;  /* 0x000000f4f510723e */ /* 0x010fc600048070ff */
[----:B------:R-:W-:Y:S04]  /*8fb50*/  STL [R1+0x46bc], R17 ;  /* 0x0046bc1101007387 */ /* 0x000fe80000100800 */
[----:B------:R0:W-:Y:S02]  /*8fb60*/  STL [R1+0x46b0], R16 ;  /* 0x0046b01001007387 */ /* 0x0001e40000100800 */
[----:B0-----:R-:W-:-:S05]  /*8fb70*/  IADD3 R16, P2, R179, R2, RZ ;  /* 0x00000002b3107210 */ /* 0x001fca0007f5e0ff */
[----:B------:R-:W-:-:S05]  /*8fb80*/  IMAD.X R17, R152, 0x1, R13, P2 ;  /* 0x0000000198117824 */ /* 0x000fca00010e060d */
[----:B------:R0:W-:Y:S01]  /*8fb90*/  STL.64 [R1+0x1478], R16 ;  /* 0x0014781001007387 */ /* 0x0001e20000100a00 */
[----:B------:R-:W-:Y:S02]  /*8fba0*/  F2FP.SATFINITE.E4M3.F32.PACK_AB_MERGE_C R159, R10, R9, RZ ;  /* 0x000000090a9f723e */ /* 0x000fe400048070ff */
[----:B0-----:R-:W-:-:S05]  /*8fbb0*/  IADD3 R16, P2, R179, R0, RZ ;  /* 0x00000000b3107210 */ /* 0x001fca0007f5e0ff */
[----:B------:R-:W-:Y:S01]  /*8fbc0*/  IMAD.X R17, R152, 0x1, R7, P2 ;  /* 0x0000000198117824 */ /* 0x000fe200010e0607 */
[----:B------:R-:W-:Y:S02]  /*8fbd0*/  IADD3 R10, P2, R179, R6, RZ ;  /* 0x00000006b30a7210 */ /* 0x000fe40007f5e0ff */
[----:B------:R-:W-:-:S03]  /*8fbe0*/  F2FP.SATFINITE.E4M3.F32.PACK_AB_MERGE_C R158, R14, R11, RZ ;  /* 0x0000000b0e9e723e */ /* 0x000fc600048070ff */
        /* <DEDUP_REMOVED lines=21> */
[----:B0-----:R-:W-:-:S03]  /*8fd40*/  IADD3 R10, P2, R178, R4, RZ ;  /* 0x00000004b20a7210 */ /* 0x001fc60007f5e0ff */
[----:B------:R-:W3:Y:S02]  /*8fd50*/  LDL.LU R242, [R1+0x68] ;  /* 0x0000680001f27983 */ /* 0x000ee40000300800 */
[----:B------:R-:W-:Y:S01]  /*8fd60*/  IMAD.X R11, R152, 0x1, R3, P2 ;  /* 0x00000001980b7824 */ /* 0x000fe200010e0603 */
[----:B------:R-:W-:Y:S02]  /*8fd70*/  SHF.R.U32.HI R153, RZ, 0x8, R164 ;  /* 0x00000008ff997819 */ /* 0x000fe400000116a4 */
[----:B------:R-:W-:Y:S02]  /*8fd80*/  SHF.R.U32.HI R154, RZ, 0x8, R165 ;  /* 0x00000008ff9a7819 */ /* 0x000fe400000116a5 */
[----:B------:R-:W-:Y:S01]  /*8fd90*/  SHF.R.U32.HI R155, RZ, 0x8, R168 ;  /* 0x00000008ff9b7819 */ /* 0x000fe200000116a8 */
[----:B------:R0:W-:Y:S01]  /*8fda0*/  STL.64 [R1+0x1480], R10 ;  /* 0x0014800a01007387 */ /* 0x0001e20000100a00 */
[----:B------:R-:W-:Y:S02]  /*8fdb0*/  SHF.R.U32.HI R162, RZ, 0x8, R166 ;  /* 0x00000008ffa27819 */ /* 0x000fe400000116a6 */
[----:B------:R-:W-:Y:S01]  /*8fdc0*/  SHF.R.U32.HI R156, RZ, 0x8, R167 ;  /* 0x00000008ff9c7819 */ /* 0x000fe200000116a7 */
[----:B------:R-:W3:Y:S01]  /*8fdd0*/  LDL.LU R243, [R1+0x6c] ;  /* 0x00006c0001f37983 */ /* 0x000ee20000300800 */
[----:B------:R-:W-:-:S02]  /*8fde0*/  LOP3.LUT R153, R153, 0xffff, RZ, 0xc0, !PT ;  /* 0x0000ffff99997812 */ /* 0x000fc400078ec0ff */
[----:B------:R-:W-:Y:S01]  /*8fdf0*/  LOP3.LUT R157, R157, 0xffff, RZ, 0xc0, !PT ;  /* 0x0000ffff9d9d7812 */ /* 0x000fe200078ec0ff */
[----:B------:R-:W4:Y:S01]  /*8fe00*/  LDL.LU R244, [R1+0x47fc] ;  /* 0x0047fc0001f47983 */ /* 0x000f220000300800 */
[----:B------:R-:W-:Y:S02]  /*8fe10*/  LOP3.LUT R154, R154, 0xffff, RZ, 0xc0, !PT ;  /* 0x0000ffff9a9a7812 */ /* 0x000fe400078ec0ff */
[----:B------:R-:W-:Y:S01]  /*8fe20*/  LOP3.LUT R155, R155, 0xffff, RZ, 0xc0, !PT ;  /* 0x0000ffff9b9b7812 */ /* 0x000fe200078ec0ff */
[----:B------:R-:W3:Y:S01]  /*8fe30*/  LDL.LU R245, [R1+0xe1c] ;  /* 0x000e1c0001f57983 */ /* 0x000ee20000300800 */
[----:B------:R-:W-:Y:S02]  /*8fe40*/  LOP3.LUT R162, R162, 0xffff, RZ, 0xc0, !PT ;  /* 0x0000ffffa2a27812 */ /* 0x000fe400078ec0ff */
[----:B------:R-:W-:Y:S02]  /*8fe50*/  LOP3.LUT R156, R156, 0xffff, RZ, 0xc0, !PT ;  /* 0x0000ffff9c9c7812 */ /* 0x000fe400078ec0ff */
[----:B------:R-:W-:-:S02]  /*8fe60*/  PRMT R157, R153, 0x3340, R157 ;  /* 0x00003340999d7816 */ /* 0x000fc4000000009d */
[----:B------:R-:W-:Y:S02]  /*8fe70*/  PRMT R154, R154, 0x3340, R0 ;  /* 0x000033409a9a7816 */ /* 0x000fe40000000000 */
[----:B------:R-:W-:Y:S02]  /*8fe80*/  PRMT R162, R155, 0x3340, R162 ;  /* 0x000033409ba27816 */ /* 0x000fe400000000a2 */
[----:B------:R-:W-:Y:S02]  /*8fe90*/  PRMT R155, R156, 0x3340, R0 ;  /* 0x000033409c9b7816 */ /* 0x000fe40000000000 */
[----:B------:R-:W-:Y:S02]  /*8fea0*/  PRMT R157, R157, 0x5410, R154 ;  /* 0x000054109d9d7816 */ /* 0x000fe4000000009a */
[----:B------:R-:W-:Y:S02]  /*8feb0*/  PRMT R154, R162, 0x5410, R155 ;  /* 0x00005410a29a7816 */ /* 0x000fe4000000009b */
[----:B------:R-:W-:-:S02]  /*8fec0*/  SHF.R.S32.HI R155, RZ, 0x1f, R181 ;  /* 0x0000001fff9b7819 */ /* 0x000fc400000114b5 */
[----:B0-----:R-:W-:Y:S02]  /*8fed0*/  IADD3 R10, P2, R181, R2, RZ ;  /* 0x00000002b50a7210 */ /* 0x001fe40007f5e0ff */
[----:B------:R-:W-:Y:S02]  /*8fee0*/  F2FP.SATFINITE.E4M3.F32.PACK_AB_MERGE_C R161, R247, R246, RZ ;  /* 0x000000f6f7a1723e */ /* 0x000fe400048070ff */
[----:B------:R-:W3:Y:S01]  /*8fef0*/  LDL.LU R246, [R1+0x1424] ;  /* 0x0014240001f67983 */ /* 0x000ee20000300800 */
[----:B------:R-:W-:Y:S01]  /*8ff00*/  IMAD.X R11, R155, 0x1, R13, P2 ;  /* 0x000000019b0b7824 */ /* 0x000fe200010e060d */
[----:B------:R-:W-:Y:S02]  /*8ff10*/  F2FP.SATFINITE.E4M3.F32.PACK_AB_MERGE_C R160, R12, R248, RZ ;  /* 0x000000f80ca0723e */ /* 0x000fe400048070ff */
[----:B------:R-:W3:Y:S04]  /*8ff20*/  LDL.LU R247, [R1+0x47f4] ;  /* 0x0047f40001f77983 */ /* 0x000ee80000300800 */
[----:B------:R-:W3:Y:S04]  /*8ff30*/  LDL.LU R248, [R1+0xe18] ;  /* 0x000e180001f87983 */ /* 0x000ee80000300800 */
[----:B------:R-:W3:Y:S04]  /*8ff40*/  LDL.LU R12, [R1+0x1420] ;  /* 0x00142000010c7983 */ /* 0x000ee80000300800 */
[----:B------:R-:W3:Y:S04]  /*8ff50*/  LDL.LU R9, [R1+0x46a8] ;  /* 0x0046a80001097983 */ /* 0x000ee80000300800 */
[----:B------:R0:W-:Y:S04]  /*8ff60*/  STL.64 [R1+0x1448], R10 ;  /* 0x0014480a01007387 */ /* 0x0001e80000100a00 */
[----:B0-----:R-:W3:Y:S04]  /*8ff70*/  LDL.LU R10, [R1+0x1028] ;  /* 0x00102800010a7983 */ /* 0x001ee80000300800 */
[----:B------:R-:W3:Y:S04]  /*8ff80*/  LDL.LU R11, [R1+0x46a4] ;  /* 0x0046a400010b7983 */ /* 0x000ee80000300800 */
[----:B------:R-:W3:Y:S01]  /*8ff90*/  LDL.LU R14, [R1+0x1024] ;  /* 0x00102400010e7983 */ /* 0x000ee20000300800 */
[----:B------:R-:W-:-:S05]  /*8ffa0*/  IADD3 R16, P2, R181, R0, RZ ;  /* 0x00000000b5107210 */ /* 0x000fca0007f5e0ff */
[----:B------:R-:W-:-:S05]  /*8ffb0*/  IMAD.X R17, R155, 0x1, R7, P2 ;  /* 0x000000019b117824 */ /* 0x000fca00010e0607 */
[----:B------:R0:W-:Y:S02]  /*8ffc0*/  STL.64 [R1+0x1440], R16 ;  /* 0x0014401001007387 */ /* 0x0001e40000100a00 */
[----:B0-----:R-:W-:-:S05]  /*8ffd0*/  IADD3 R16, P2, R181, R6, RZ ;  /* 0x00000006b5107210 */ /* 0x001fca0007f5e0ff */
[----:B------:R-:W-:-:S05]  /*8ffe0*/  IMAD.X R17, R155, 0x1, R5, P2 ;  /* 0x000000019b117824 */ /* 0x000fca00010e0605 */
        /* <DEDUP_REMOVED lines=9> */
[----:B------:R-:W-:Y:S02]  /*90080*/  SHF.R.U32.HI R165, RZ, 0x8, R171 ;  /* 0x00000008ffa57819 */ /* 0x000fe400000116ab */
[----:B------:R-:W-:Y:S02]  /*90090*/  LOP3.LUT R156, R156, 0xffff, RZ, 0xc0, !PT ;  /* 0x0000ffff9c9c7812 */ /* 0x000fe400078ec0ff */
[----:B------:R-:W-:Y:S02]  /*900a0*/  LOP3.LUT R164, R164, 0xffff, RZ, 0xc0, !PT ;  /* 0x0000ffffa4a47812 */ /* 0x000fe400078ec0ff */
[----:B------:R-:W-:Y:S02]  /*900b0*/  LOP3.LUT R153, R153, 0xffff, RZ, 0xc0, !PT ;  /* 0x0000ffff99997812 */ /* 0x000fe400078ec0ff */
[----:B------:R-:W-:-:S02]  /*900c0*/  LOP3.LUT R165, R165, 0xffff, RZ, 0xc0, !PT ;  /* 0x0000ffffa5a57812 */ /* 0x000fc400078ec0ff */
[----:B------:R-:W-:Y:S02]  /*900d0*/  PRMT R164, R156, 0x3340, R164 ;  /* 0x000033409ca47816 */ /* 0x000fe400000000a4 */
[--C-:B------:R-:W-:Y:S02]  /*900e0*/  PRMT R153, R153, 0x3340, R0.reuse ;  /* 0x0000334099997816 */ /* 0x100fe40000000000 */
[----:B------:R-:W-:Y:S02]  /*900f0*/  PRMT R156, R165, 0x3340, R0 ;  /* 0x00003340a59c7816 */ /* 0x000fe40000000000 */
[----:B------:R-:W-:Y:S02]  /*90100*/  PRMT R152, R163, 0x5410, R153 ;  /* 0x00005410a3987816 */ /* 0x000fe40000000099 */
[----:B------:R-:W-:Y:S02]  /*90110*/  PRMT R156, R164, 0x5410, R156 ;  /* 0x00005410a49c7816 */ /* 0x000fe4000000009c */
[----:B------:R-:W-:-:S02]  /*90120*/  PRMT R152, R152, 0x5210, R175 ;  /* 0x0000521098987816 */ /* 0x000fc400000000af */
[----:B------:R-:W-:Y:S02]  /*90130*/  PRMT R153, R157, 0x5210, R177 ;  /* 0x000052109d997816 */ /* 0x000fe400000000b1 */
[----:B------:R-:W-:Y:S01]  /*90140*/  PRMT R154, R154, 0x5210, R176 ;  /* 0x000052109a9a7816 */ /* 0x000fe200000000b0 */
[----:B0-----:R-:W-:Y:S04]  /*90150*/  STL.64 [R1+0x860], R16 ;  /* 0x0008601001007387 */ /* 0x001fe80000100a00 */
[----:B------:R-:W-:Y:S01]  /*90160*/  STL.64 [R1+0x868], R18 ;  /* 0x0008681201007387 */ /* 0x000fe20000100a00 */
        /* <DEDUP_REMOVED lines=18> */
[----:B------:R-:W-:-:S03]  /*90290*/  LOP3.LUT R169, R245, 0xffff, RZ, 0xc0, !PT ;  /* 0x0000fffff5a97812 */ /* 0x000fc600078ec0ff */
        /* <DEDUP_REMOVED lines=60> */
[----:B--2---:R-:W-:-:S05]  /*90660*/  F2FP.SATFINITE.E4M3.F32.PACK_AB_MERGE_C R15, R241, R240, RZ ;  /* 0x000000f0f10f723e */ /* 0x004fca00048070ff */
[----:B------:R-:W-:Y:S04]  /*90670*/  STL [R1+0x469c], R15 ;  /* 0x00469c0f01007387 */ /* 0x000fe80000100800 */
[----:B------:R0:W-:Y:S02]  /*90680*/  STL.64 [R1+0x1418], R16 ;  /* 0x0014181001007387 */ /* 0x0001e40000100a00 */
[----:B0-----:R-:W-:-:S05]  /*90690*/  IADD3 R16, P2, R184, R4, RZ ;  /* 0x00000004b8107210 */ /* 0x001fca0007f5e0ff */
[----:B------:R-:W-:-:S05]  /*906a0*/  IMAD.X R17, R152, 0x1, R3, P2 ;  /* 0x0000000198117824 */ /* 0x000fca00010e0603 */
[----:B------:R3:W-:Y:S01]  /*906b0*/  STL.64 [R1+0x1410], R16 ;  /* 0x0014101001007387 */ /* 0x0007e20000100a00 */
[----:B------:R-:W-:Y:S02]  /*906c0*/  SHF.R.S32.HI R152, RZ, 0x1f, R183 ;  /* 0x0000001fff987819 */ /* 0x000fe400000114b7 */
[----:B---3--:R-:W-:-:S05]  /*906d0*/  F2FP.SATFINITE.E4M3.F32.PACK_AB_MERGE_C R16, R243, R242, RZ ;  /* 0x000000f2f310723e */ /* 0x008fca00048070ff */
[----:B------:R0:W-:Y:S01]  /*906e0*/  STL [R1+0x46a0], R16 ;  /* 0x0046a01001007387 */ /* 0x0001e20000100800 */
[----:B----4-:R-:W-:Y:S02]  /*906f0*/  F2FP.SATFINITE.E4M3.F32.PACK_AB_MERGE_C R15, R245, R244, RZ ;  /* 0x000000f4f50f723e */ /* 0x010fe400048070ff */
[----:B0-----:R-:W-:-:S03]  /*90700*/  IADD3 R16, P2, R183, R2, RZ ;  /* 0x00000002b7107210 */ /* 0x001fc60007f5e0ff */
[----:B------:R-:W-:Y:S02]  /*90710*/  STL [R1+0x4698], R15 ;  /* 0x0046980f01007387 */ /* 0x000fe40000100800 */
        /* <DEDUP_REMOVED lines=36> */
[----:B------:R-:W-:-:S03]  /*90960*/  LOP3.LUT R154, R154, 0xffff, RZ, 0xc0, !PT ;  /* 0x0000ffff9a9a7812 */ /* 0x000fc600078ec0ff */
[----:B------:R-:W3:Y:S01]  /*90970*/  LDL.LU R243, [R1+0x7c] ;  /* 0x00007c0001f37983 */ /* 0x000ee20000300800 */
[----:B------:R-:W-:Y:S02]  /*90980*/  LOP3.LUT R157, R157, 0xffff, RZ, 0xc0, !PT ;  /* 0x0000ffff9d9d7812 */ /* 0x000fe400078ec0ff */
[----:B------:R-:W-:Y:S01]  /*90990*/  LOP3.LUT R155, R155, 0xffff, RZ, 0xc0, !PT ;  /* 0x0000ffff9b9b7812 */ /* 0x000fe200078ec0ff */
[----:B------:R-:W4:Y:S01]  /*909a0*/  LDL.LU R244, [R1+0x4808] ;  /* 0x0048080001f47983 */ /* 0x000f220000300800 */
[----:B------:R-:W-:Y:S02]  /*909b0*/  PRMT R157, R154, 0x3340, R157 ;  /* 0x000033409a9d7816 */ /* 0x000fe4000000009d */
[----:B------:R-:W-:Y:S01]  /*909c0*/  PRMT R155, R155, 0x3340, R0 ;  /* 0x000033409b9b7816 */ /* 0x000fe20000000000 */
[----:B------:R-:W3:Y:S01]  /*909d0*/  LDL.LU R245, [R1+0xe24] ;  /* 0x000e240001f57983 */ /* 0x000ee20000300800 */
[----:B0-----:R-:W-:Y:S02]  /*909e0*/  IADD3 R10, P2, R185, R2, RZ ;  /* 0x00000002b90a7210 */ /* 0x001fe40007f5e0ff */
[----:B------:R-:W-:-:S02]  /*909f0*/  PRMT R157, R157, 0x5410, R155 ;  /* 0x000054109d9d7816 */ /* 0x000fc4000000009b */
[----:B------:R-:W-:Y:S02]  /*90a00*/  SHF.R.S32.HI R155, RZ, 0x1f, R185 ;  /* 0x0000001fff9b7819 */ /* 0x000fe400000114b9 */
[----:B------:R-:W-:Y:S02]  /*90a10*/  F2FP.SATFINITE.E4M3.F32.PACK_AB_MERGE_C R161, R247, R246, RZ ;  /* 0x000000f6f7a1723e */ /* 0x000fe400048070ff */
[----:B------:R-:W3:Y:S01]  /*90a20*/  LDL.LU R246, [R1+0x4628] ;  /* 0x0046280001f67983 */ /* 0x000ee20000300800 */
[----:B------:R-:W-:Y:S01]  /*90a30*/  IMAD.X R11, R155, 0x1, R13, P2 ;  /* 0x000000019b0b7824 */ /* 0x000fe200010e060d */
[----:B------:R-:W-:Y:S02]  /*90a40*/  IADD3 R14, P2, R185, R0, RZ ;  /* 0x00000000b90e7210 */ /* 0x000fe40007f5e0ff */
[----:B------:R-:W-:Y:S01]  /*90a50*/  F2FP.SATFINITE.E4M3.F32.PACK_AB_MERGE_C R160, R12, R248, RZ ;  /* 0x000000f80ca0723e */ /* 0x000fe200048070ff */
[----:B------:R-:W3:Y:S04]  /*90a60*/  LDL.LU R247, [R1+0x4804] ;  /* 0x0048040001f77983 */ /* 0x000ee80000300800 */
[----:B------:R-:W3:Y:S01]  /*90a70*/  LDL.LU R248, [R1+0xe20] ;  /* 0x000e200001f87983 */ /* 0x000ee20000300800 */
[----:B------:R-:W-:-:S03]  /*90a80*/  IMAD.X R15, R155, 0x1, R7, P2 ;  /* 0x000000019b0f7824 */ /* 0x000fc600010e0607 */
[----:B------:R-:W3:Y:S04]  /*90a90*/  LDL.LU R12, [R1+0x1634] ;  /* 0x00163400010c7983 */ /* 0x000ee80000300800 */
[----:B------:R-:W3:Y:S04]  /*90aa0*/  LDL.LU R9, [R1+0x47e8] ;  /* 0x0047e80001097983 */ /* 0x000ee80000300800 */
[----:B------:R0:W-:Y:S04]  /*90ab0*/  STL.64 [R1+0x13c8], R10 ;  /* 0x0013c80a01007387 */ /* 0x0001e80000100a00 */
[----:B0-----:R-:W3:Y:S04]  /*90ac0*/  LDL.LU R10, [R1+0x1030] ;  /* 0x00103000010a7983 */ /* 0x001ee80000300800 */
[----:B------:R-:W3:Y:S04]  /*90ad0*/  LDL.LU R11, [R1+0x47e4] ;  /* 0x0047e400010b7983 */ /* 0x000ee80000300800 */
[----:B------:R0:W-:Y:S04]  /*90ae0*/  STL.64 [R1+0x13c0], R14 ;  /* 0x0013c00e01007387 */ /* 0x0001e80000100a00 */
[----:B0-----:R-:W3:Y:S01]  /*90af0*/  LDL.LU R14, [R1+0x102c] ;  /* 0x00102c00010e7983 */ /* 0x001ee20000300800 */
[----:B------:R-:W-:-:S05]  /*90b00*/  IADD3 R16, P2, R185, R6, RZ ;  /* 0x00000006b9107210 */ /* 0x000fca0007f5e0ff */
[----:B------:R-:W-:-:S05]  /*90b10*/  IMAD.X R17, R155, 0x1, R5, P2 ;  /* 0x000000019b117824 */ /* 0x000fca00010e0605 */
[----:B------:R0:W-:Y:S02]  /*90b20*/  STL.64 [R1+0x13b8], R16 ;  /* 0x0013b81001007387 */ /* 0x0001e40000100a00 */
[----:B0-----:R-:W-:-:S05]  /*90b30*/  IADD3 R16, P2, R185, R4, RZ ;  /* 0x00000004b9107210 */ /* 0x001fca0007f5e0ff */
[----:B------:R-:W-:-:S05]  /*90b40*/  IMAD.X R17, R155, 0x1, R3, P2 ;  /* 0x000000019b117824 */ /* 0x000fca00010e0603 */
[----:B------:R-:W-:Y:S01]  /*90b50*/  STL.64 [R1+0x13b0], R16 ;  /* 0x0013b01001007387 */ /* 0x000fe20000100a00 */
[----:B------:R-:W-:Y:S01]  /*90b60*/  BAR.SYNC.DEFER_BLOCKING 0x0 ;  /* 0x0000000000007b1d */ /* 0x000fe20000010000 */
[----:B------:R-:W-:-:S05]  /*90b70*/  SHF.R.U32.HI R153, RZ, 0x8, R166 ;  /* 0x00000008ff997819 */ /* 0x000fca00000116a6 */
[----:B------:R-:W0:Y:S01]  /*90b80*/  LDS.128 R16, [R8] ;  /* 0x0000000008107984 */ /* 0x000e220000000c00 */
[----:B------:R-:W-:Y:S02]  /*90b90*/  SHF.R.U32.HI R163, RZ, 0x8, R163 ;  /* 0x00000008ffa37819 */ /* 0x000fe400000116a3 */
[----:B------:R-:W-:Y:S02]  /*90ba0*/  LOP3.LUT R153, R153, 0xffff, RZ, 0xc0, !PT ;  /* 0x0000ffff99997812 */ /* 0x000fe400078ec0ff */
[----:B------:R-:W-:Y:S02]  /*90bb0*/  LOP3.LUT R163, R163, 0xffff, RZ, 0xc0, !PT ;  /* 0x0000ffffa3a37812 */ /* 0x000fe400078ec0ff */
[----:B------:R-:W-:Y:S02]  /*90bc0*/  SHF.R.U32.HI R156, RZ, 0x8, R173 ;  /* 0x00000008ff9c7819 */ /* 0x000fe400000116ad */
[----:B------:R-:W-:Y:S02]  /*90bd0*/  PRMT R163, R153, 0x3340, R163 ;  /* 0x0000334099a37816 */ /* 0x000fe400000000a3 */
[----:B------:R-:W-:-:S02]  /*90be0*/  SHF.R.U32.HI R153, RZ, 0x8, R169 ;  /* 0x00000008ff997819 */ /* 0x000fc400000116a9 */
[----:B------:R-:W-:Y:S02]  /*90bf0*/  SHF.R.U32.HI R164, RZ, 0x8, R170 ;  /* 0x00000008ffa47819 */ /* 0x000fe400000116aa */
[----:B------:R-:W-:Y:S02]  /*90c00*/  SHF.R.U32.HI R154, RZ, 0x8, R174 ;  /* 0x00000008ff9a7819 */ /* 0x000fe400000116ae */
[----:B------:R-:W-:Y:S02]  /*90c10*/  SHF.R.U32.HI R165, RZ, 0x8, R172 ;  /* 0x00000008ffa57819 */ /* 0x000fe400000116ac */
[----:B------:R-:W-:Y:S02]  /*90c20*/  LOP3.LUT R153, R153, 0xffff, RZ, 0xc0, !PT ;  /* 0x0000ffff99997812 */ /* 0x000fe400078ec0ff */
[----:B------:R-:W-:Y:S02]  /*90c30*/  LOP3.LUT R156, R156, 0xffff, RZ, 0xc0, !PT ;  /* 0x0000ffff9c9c7812 */ /* 0x000fe400078ec0ff */
[----:B------:R-:W-:-:S02]  /*90c40*/  LOP3.LUT R164, R164, 0xffff, RZ, 0xc0, !PT ;  /* 0x0000ffffa4a47812 */ /* 0x000fc400078ec0ff */
[----:B------:R-:W-:Y:S02]  /*90c50*/  LOP3.LUT R154, R154, 0xffff, RZ, 0xc0, !PT ;  /* 0x0000ffff9a9a7812 */ /* 0x000fe400078ec0ff */
[----:B------:R-:W-:Y:S02]  /*90c60*/  LOP3.LUT R165, R165, 0xffff, RZ, 0xc0, !PT ;  /* 0x0000ffffa5a57812 */ /* 0x000fe400078ec0ff */
[----:B------:R-:W-:Y:S02]  /*90c70*/  PRMT R153, R153, 0x3340, R0 ;  /* 0x0000334099997816 */ /* 0x000fe40000000000 */
[----:B------:R-:W-:Y:S02]  /*90c80*/  PRMT R164, R156, 0x3340, R164 ;  /* 0x000033409ca47816 */ /* 0x000fe400000000a4 */
[--C-:B------:R-:W-:Y:S02]  /*90c90*/  PRMT R154, R154, 0x3340, R0.reuse ;  /* 0x000033409a9a7816 */ /* 0x100fe40000000000 */
[----:B------:R-:W-:-:S02]  /*90ca0*/  PRMT R156, R165, 0x3340, R0 ;  /* 0x00003340a59c7816 */ /* 0x000fc40000000000 */
[----:B------:R-:W-:Y:S01]  /*90cb0*/  PRMT R152, R163, 0x5410, R153 ;  /* 0x00005410a3987816 */ /* 0x000fe20000000099 */
[----:B0-----:R-:W-:Y:S01]  /*90cc0*/  STL.64 [R1+0x840], R16 ;  /* 0x0008401001007387 */ /* 0x001fe20000100a00 */
[----:B------:R-:W-:-:S03]  /*90cd0*/  PRMT R153, R162, 0x5410, R154 ;  /* 0x00005410a2997816 */ /* 0x000fc6000000009a */
[----:B------:R-:W-:Y:S01]  /*90ce0*/  STL.64 [R1+0x848], R18 ;  /* 0x0008481201007387 */ /* 0x000fe20000100a00 */
[----:B------:R-:W-:Y:S01]  /*90cf0*/  BAR.SYNC.DEFER_BLOCKING 0x0 ;  /* 0x0000000000007b1d */ /* 0x000fe20000010000 */
[----:B------:R-:W-:-:S05]  /*90d00*/  PRMT R156, R164, 0x5410, R156 ;  /* 0x00005410a49c7816 */ /* 0x000fca000000009c */
[----:B------:R-:W3:Y:S04]  /*90d10*/  LDL.LU R234, [R1+0xac8] ;  /* 0x000ac80001ea7983 */ /* 0x000ee80000300800 */
[----:B------:R-:W3:Y:S04]  /*90d20*/  LDL.LU R235, [R1+0xacc] ;  /* 0x000acc0001eb7983 */ /* 0x000ee80000300800 */
[----:B------:R-:W3:Y:S01]  /*90d30*/  LDL.LU R236, [R1+0xad0] ;  /* 0x000ad00001ec7983 */ /* 0x000ee20000300800 */
[----:B------:R-:W-:-:S03]  /*90d40*/  PRMT R152, R152, 0x5210, R175 ;  /* 0x0000521098987816 */ /* 0x000fc600000000af */
[----:B------:R-:W3:Y:S01]  /*90d50*/  LDL.LU R237, [R1+0xad4] ;  /* 0x000ad40001ed7983 */ /* 0x000ee20000300800 */
[----:B------:R-:W-:Y:S02]  /*90d60*/  PRMT R153, R153, 0x5210, R177 ;  /* 0x0000521099997816 */ /* 0x000fe400000000b1 */
[----:B------:R-:W-:Y:S01]  /*90d70*/  PRMT R154, R157, 0x5210, R176 ;  /* 0x000052109d9a7816 */ /* 0x000fe200000000b0 */
[----:B------:R-:W3:Y:S01]  /*90d80*/  LDL.LU R238, [R1+0xad8] ;  /* 0x000ad80001ee7983 */ /* 0x000ee20000300800 */
[----:B------:R-:W-:-:S03]  /*90d90*/  PRMT R155, R156, 0x5210, R178 ;  /* 0x000052109c9b7816 */ /* 0x000fc600000000b2 */
[----:B------:R-:W3:Y:S04]  /*90da0*/  LDL.LU R239, [R1+0xadc] ;  /* 0x000adc0001ef7983 */ /* 0x000ee80000300800 */
[----:B------:R2:W-:Y:S01]  /*90db0*/  STSM.16.M88.4 [R222], R152 ;  /* 0x00000098de007844 */ /* 0x0005e20000000200 */
        /* <DEDUP_REMOVED lines=12> */
[----:B------:R-:W-:Y:S02]  /*90e80*/  LOP3.LUT R163, R246, 0xffff, RZ, 0xc0, !PT ;  /* 0x0000fffff6a37812 */ /* 0x000fe400078ec0ff */
[----:B------:R-:W-:Y:S01]  /*90e90*/  LOP3.LUT R174, R247, 0xffff, RZ, 0xc0, !PT ;  /* 0x0000fffff7ae7812 */ /* 0x000fe200078ec0ff */
        /* <DEDUP_REMOVED lines=91> */
[----:B------:R0:W-:Y:S01]  /*91450*/  STL.64 [R1+0x1360], R10 ;  /* 0x0013600a01007387 */ /* 0x0001e20000100a00 */
[----:B------:R-:W-:Y:S02]  /*91460*/  SHF.R.U32.HI R155, RZ, 0x8, R165 ;  /* 0x00000008ff9b7819 */ /* 0x000fe400000116a5 */
[----:B0-----:R-:W-:-:S05]  /*91470*/  IADD3 R10, P2, R186, R6, RZ ;  /* 0x00000006ba0a7210 */ /* 0x001fca0007f5e0ff */
[----:B------:R-:W-:Y:S01]  /*91480*/  IMAD.X R11, R152, 0x1, R5, P2 ;  /* 0x00000001980b7824 */ /* 0x000fe200010e0605 */
[----:B------:R-:W-:-:S04]  /*91490*/  LOP3.LUT R155, R155, 0xffff, RZ, 0xc0, !PT ;  /* 0x0000ffff9b9b7812 */ /* 0x000fc800078ec0ff */
[----:B------:R0:W-:Y:S01]  /*914a0*/  STL.64 [R1+0x1358], R10 ;  /* 0x0013580a01007387 */ /* 0x0001e20000100a00 */
[----:B------:R-:W-:-:S03]  /*914b0*/  PRMT R155, R155, 0x3340, R0 ;  /* 0x000033409b9b7816 */ /* 0x000fc60000000000 */
[----:B------:R-:W2:Y:S01]  /*914c0*/  LDL.LU R240, [R1+0x80] ;  /* 0x0000800001f07983 */ /* 0x000ea20000300800 */
[----:B0-----:R-:W-:-:S03]  /*914d0*/  IADD3 R10, P2, R186, R4, RZ ;  /* 0x00000004ba0a7210 */ /* 0x001fc60007f5e0ff */
[----:B------:R-:W2:Y:S02]  /*914e0*/  LDL.LU R241, [R1+0x84] ;  /* 0x0000840001f17983 */ /* 0x000ea40000300800 */
[----:B------:R-:W-:Y:S02]  /*914f0*/  IMAD.X R11, R152, 0x1, R3, P2 ;  /* 0x00000001980b7824 */ /* 0x000fe400010e0603 */
[----:B------:R-:W3:Y:S01]  /*91500*/  LDL.LU R242, [R1+0x88] ;  /* 0x0000880001f27983 */ /* 0x000ee20000300800 */
[----:B------:R-:W-:Y:S02]  /*91510*/  PRMT R157, R157, 0x5410, R155 ;  /* 0x000054109d9d7816 */ /* 0x000fe4000000009b */
[----:B------:R-:W-:Y:S01]  /*91520*/  SHF.R.S32.HI R155, RZ, 0x1f, R189 ;  /* 0x0000001fff9b7819 */ /* 0x000fe200000114bd */
[----:B------:R0:W-:Y:S01]  /*91530*/  STL.64 [R1+0x1350], R10 ;  /* 0x0013500a01007387 */ /* 0x0001e20000100a00 */
[----:B------:R-:W-:-:S03]  /*91540*/  F2FP.SATFINITE.E4M3.F32.PACK_AB_MERGE_C R161, R247, R246, RZ ;  /* 0x000000f6f7a1723e */ /* 0x000fc600048070ff */
[----:B------:R-:W3:Y:S01]  /*91550*/  LDL.LU R243, [R1+0x8c] ;  /* 0x00008c0001f37983 */ /* 0x000ee20000300800 */
[----:B------:R-:W-:-:S03]  /*91560*/  F2FP.SATFINITE.E4M3.F32.PACK_AB_MERGE_C R160, R12, R248, RZ ;  /* 0x000000f80ca0723e */ /* 0x000fc600048070ff */
[----:B------:R-:W4:Y:S01]  /*91570*/  LDL.LU R244, [R1+0x482c] ;  /* 0x00482c0001f47983 */ /* 0x000f220000300800 */
[----:B0-----:R-:W-:-:S03]  /*91580*/  IADD3 R10, P2, R189, R2, RZ ;  /* 0x00000002bd0a7210 */ /* 0x001fc60007f5e0ff */
[----:B------:R-:W4:Y:S02]  /*91590*/  LDL.LU R245, [R1+0xe2c] ;  /* 0x000e2c0001f57983 */ /* 0x000f240000300800 */
[----:B------:R-:W-:Y:S02]  /*915a0*/  IMAD.X R11, R155, 0x1, R13, P2 ;  /* 0x000000019b0b7824 */ /* 0x000fe400010e060d */
[----:B------:R-:W4:Y:S01]  /*915b0*/  LDL.LU R246, [R1+0x4630] ;  /* 0x0046300001f67983 */ /* 0x000f220000300800 */
[----:B------:R-:W-:-:S03]  /*915c0*/  IADD3 R14, P2, R189, R0, RZ ;  /* 0x00000000bd0e7210 */ /* 0x000fc60007f5e0ff */
[----:B------:R-:W4:Y:S04]  /*915d0*/  LDL.LU R247, [R1+0x4830] ;  /* 0x0048300001f77983 */ /* 0x000f280000300800 */
[----:B------:R-:W4:Y:S01]  /*915e0*/  LDL.LU R248, [R1+0xe28] ;  /* 0x000e280001f87983 */ /* 0x000f220000300800 */
[----:B------:R-:W-:-:S03]  /*915f0*/  IMAD.X R15, R155, 0x1, R7, P2 ;  /* 0x000000019b0f7824 */ /* 0x000fc600010e0607 */
[----:B------:R-:W4:Y:S04]  /*91600*/  LDL.LU R12, [R1+0x462c] ;  /* 0x00462c00010c7983 */ /* 0x000f280000300800 */
[----:B------:R-:W2:Y:S04]  /*91610*/  LDL.LU R9, [R1+0x47f0] ;  /* 0x0047f00001097983 */ /* 0x000ea80000300800 */
[----:B------:R0:W-:Y:S04]  /*91620*/  STL.64 [R1+0x1348], R10 ;  /* 0x0013480a01007387 */ /* 0x0001e80000100a00 */
[----:B0-----:R-:W4:Y:S04]  /*91630*/  LDL.LU R10, [R1+0x1038] ;  /* 0x00103800010a7983 */ /* 0x001f280000300800 */
[----:B------:R-:W4:Y:S04]  /*91640*/  LDL.LU R11, [R1+0x47ec] ;  /* 0x0047ec00010b7983 */ /* 0x000f280000300800 */
[----:B------:R0:W-:Y:S04]  /*91650*/  STL.64 [R1+0x1340], R14 ;  /* 0x0013400e01007387 */ /* 0x0001e80000100a00 */
[----:B0-----:R-:W4:Y:S01]  /*91660*/  LDL.LU R14, [R1+0x1034] ;  /* 0x00103400010e7983 */ /* 0x001f220000300800 */
[----:B------:R-:W-:-:S05]  /*91670*/  IADD3 R16, P2, R189, R6, RZ ;  /* 0x00000006bd107210 */ /* 0x000fca0007f5e0ff */
        /* <DEDUP_REMOVED lines=20> */
[----:B------:R-:W-:Y:S01]  /*917c0*/  SHF.R.U32.HI R153, RZ, 0x8, R168 ;  /* 0x00000008ff997819 */ /* 0x000fe200000116a8 */
[----:B0-----:R-:W-:Y:S04]  /*917d0*/  STL.64 [R1+0x820], R16 ;  /* 0x0008201001007387 */ /* 0x001fe80000100a00 */
[----:B------:R-:W-:Y:S04]  /*917e0*/  STL.64 [R1+0x828], R18 ;  /* 0x0008281201007387 */ /* 0x000fe80000100a00 */
[----:B------:R-:W4:Y:S04]  /*917f0*/  LDL.LU R234, [R1+0xaf8] ;  /* 0x000af80001ea7983 */ /* 0x000f280000300800 */
[----:B------:R-:W4:Y:S01]  /*91800*/  LDL.LU R235, [R1+0xafc] ;  /* 0x000afc0001eb7983 */ /* 0x000f220000300800 */
[----:B------:R-:W-:Y:S01]  /*91810*/  SHF.R.U32.HI R156, RZ, 0x8, R171 ;  /* 0x00000008ff9c7819 */ /* 0x000fe200000116ab */
[----:B------:R-:W-:Y:S01]  /*91820*/  BAR.SYNC.DEFER_BLOCKING 0x0 ;  /* 0x0000000000007b1d */ /* 0x000fe20000010000 */
[----:B------:R-:W-:-:S02]  /*91830*/  SHF.R.U32.HI R164, RZ, 0x8, R169 ;  /* 0x00000008ffa47819 */ /* 0x000fc400000116a9 */
[----:B------:R-:W-:Y:S02]  /*91840*/  SHF.R.U32.HI R165, RZ, 0x8, R170 ;  /* 0x00000008ffa57819 */ /* 0x000fe400000116aa */
[----:B------:R-:W-:Y:S02]  /*91850*/  LOP3.LUT R153, R153, 0xffff, RZ, 0xc0, !PT ;  /* 0x0000ffff99997812 */ /* 0x000fe400078ec0ff */
[----:B------:R-:W-:Y:S01]  /*91860*/  LOP3.LUT R156, R156, 0xffff, RZ, 0xc0, !PT ;  /* 0x0000ffff9c9c7812 */ /* 0x000fe200078ec0ff */
[----:B------:R-:W4:Y:S01]  /*91870*/  LDL.LU R236, [R1+0xb00] ;  /* 0x000b000001ec7983 */ /* 0x000f220000300800 */
[----:B------:R-:W-:Y:S02]  /*91880*/  LOP3.LUT R164, R164, 0xffff, RZ, 0xc0, !PT ;  /* 0x0000ffffa4a47812 */ /* 0x000fe400078ec0ff */
[----:B------:R-:W-:Y:S01]  /*91890*/  LOP3.LUT R165, R165, 0xffff, RZ, 0xc0, !PT ;  /* 0x0000ffffa5a57812 */ /* 0x000fe200078ec0ff */
[----:B------:R-:W4:Y:S01]  /*918a0*/  LDL.LU R237, [R1+0xb04] ;  /* 0x000b040001ed7983 */ /* 0x000f220000300800 */
[----:B------:R-:W-:-:S02]  /*918b0*/  PRMT R153, R153, 0x3340, R0 ;  /* 0x0000334099997816 */ /* 0x000fc40000000000 */
[----:B------:R-:W-:Y:S01]  /*918c0*/  PRMT R164, R156, 0x3340, R164 ;  /* 0x000033409ca47816 */ /* 0x000fe200000000a4 */
[----:B------:R-:W4:Y:S01]  /*918d0*/  LDL.LU R238, [R1+0xb08] ;  /* 0x000b080001ee7983 */ /* 0x000f220000300800 */
[----:B------:R-:W-:Y:S02]  /*918e0*/  PRMT R156, R165, 0x3340, R0 ;  /* 0x00003340a59c7816 */ /* 0x000fe40000000000 */
[----:B------:R-:W-:Y:S01]  /*918f0*/  PRMT R152, R163, 0x5410, R153 ;  /* 0x00005410a3987816 */ /* 0x000fe20000000099 */
[----:B------:R-:W4:Y:S01]  /*91900*/  LDL.LU R239, [R1+0xb0c] ;  /* 0x000b0c0001ef7983 */ /* 0x000f220000300800 */
[----:B------:R-:W-:Y:S02]  /*91910*/  PRMT R153, R162, 0x5410, R154 ;  /* 0x00005410a2997816 */ /* 0x000fe4000000009a */
[----:B------:R-:W-:Y:S02]  /*91920*/  PRMT R156, R164, 0x5410, R156 ;  /* 0x00005410a49c7816 */ /* 0x000fe4000000009c */
[----:B------:R-:W-:-:S02]  /*91930*/  PRMT R152, R152, 0x5210, R175 ;  /* 0x0000521098987816 */ /* 0x000fc400000000af */
[----:B------:R-:W-:Y:S02]  /*91940*/  PRMT R153, R153, 0x5210, R177 ;  /* 0x0000521099997816 */ /* 0x000fe400000000b1 */
[----:B------:R-:W-:Y:S02]  /*91950*/  PRMT R154, R157, 0x5210, R176 ;  /* 0x000052109d9a7816 */ /* 0x000fe400000000b0 */
[----:B------:R-:W-:-:S05]  /*91960*/  PRMT R155, R156, 0x5210, R178 ;  /* 0x000052109c9b7816 */ /* 0x000fca00000000b2 */
[----:B------:R0:W-:Y:S01]  /*91970*/  STSM.16.M88.4 [R222], R152 ;  /* 0x00000098de007844 */ /* 0x0001e20000000200 */
[----:B------:R-:W-:Y:S01]  /*91980*/  BAR.SYNC.DEFER_BLOCKING 0x0 ;  /* 0x0000000000007b1d */ /* 0x000fe20000010000 */
[----:B--2---:R-:W-:-:S05]  /*91990*/  LOP3.LUT R174, R9, 0xffff, RZ, 0xc0, !PT ;  /* 0x0000ffff09ae7812 */ /* 0x004fca00078ec0ff */
[----:B------:R-:W1:Y:S01]  /*919a0*/  LDS.128 R16, [R8] ;  /* 0x0000000008107984 */ /* 0x000e620000000c00 */
[----:B0-----:R-:W-:Y:S02]  /*919b0*/  F2FP.SATFINITE.E4M3.F32.PACK_AB_MERGE_C R154, R241, R240, RZ ;  /* 0x000000f0f19a723e */ /* 0x001fe400048070ff */
[----:B---3--:R-:W-:Y:S01]  /*919c0*/  F2FP.SATFINITE.E4M3.F32.PACK_AB_MERGE_C R153, R243, R242, RZ ;  /* 0x000000f2f399723e */ /* 0x008fe200048070ff */
[----:B------:R-:W2:Y:S01]  /*919d0*/  LDL.LU R240, [R1+0xb10] ;  /* 0x000b100001f07983 */ /* 0x000ea20000300800 */
[----:B----4-:R-:W-:-:S03]  /*919e0*/  LOP3.LUT R170, R244, 0xffff, RZ, 0xc0, !PT ;  /* 0x0000fffff4aa7812 */ /* 0x010fc600078ec0ff */
[----:B------:R-:W2:Y:S01]  /*919f0*/  LDL.LU R241, [R1+0xb14] ;  /* 0x000b140001f17983 */ /* 0x000ea20000300800 */
[----:B------:R-:W-:-:S03]  /*91a00*/  LOP3.LUT R171, R245, 0xffff, RZ, 0xc0, !PT ;  /* 0x0000fffff5ab7812 */ /* 0x000fc600078ec0ff */
[----:B------:R-:W3:Y:S01]  /*91a10*/  LDL.LU R242, [R1+0xb18] ;  /* 0x000b180001f27983 */ /* 0x000ee20000300800 */
[----:B------:R-:W-:-:S03]  /*91a20*/  LOP3.LUT R168, R246, 0xffff, RZ, 0xc0, !PT ;  /* 0x0000fffff6a87812 */ /* 0x000fc600078ec0ff */
[----:B------:R-:W3:Y:S01]  /*91a30*/  LDL.LU R243, [R1+0xb1c] ;  /* 0x000b1c0001f37983 */ /* 0x000ee20000300800 */
[----:B------:R-:W-:-:S03]  /*91a40*/  LOP3.LUT R164, R247, 0xffff, RZ, 0xc0, !PT ;  /* 0x0000fffff7a47812 */ /* 0x000fc600078ec0ff */
[----:B------:R-:W4:Y:S01]  /*91a50*/  LDL.LU R244, [R1+0xb20] ;  /* 0x000b200001f47983 */ /* 0x000f220000300800 */
[----:B------:R-:W-:-:S03]  /*91a60*/  LOP3.LUT R169, R248, 0xffff, RZ, 0xc0, !PT ;  /* 0x0000fffff8a97812 */ /* 0x000fc600078ec0ff */
[----:B------:R-:W4:Y:S01]  /*91a70*/  LDL.LU R245, [R1+0xb24] ;  /* 0x000b240001f57983 */ /* 0x000f220000300800 */
[----:B------:R-:W-:-:S03]  /*91a80*/  LOP3.LUT R163, R12, 0xffff, RZ, 0xc0, !PT ;  /* 0x0000ffff0ca37812 */ /* 0x000fc600078ec0ff */
[----:B------:R-:W4:Y:S01]  /*91a90*/  LDL.LU R246, [R1+0x890] ;  /* 0x0008900001f67983 */ /* 0x000f220000300800 */
[----:B------:R-:W-:-:S03]  /*91aa0*/  LOP3.LUT R172, R10, 0xffff, RZ, 0xc0, !PT ;  /* 0x0000ffff0aac7812 */ /* 0x000fc600078ec0ff */
[----:B------:R-:W4:Y:S04]  /*91ab0*/  LDL.LU R247, [R1+0x894] ;  /* 0x0008940001f77983 */ /* 0x000f280000300800 */
[----:B------:R-:W4:Y:S04]  /*91ac0*/  LDL.LU R248, [R1+0x898] ;  /* 0x0008980001f87983 */ /* 0x000f280000300800 */
[----:B------:R-:W4:Y:S04]  /*91ad0*/  LDL.LU R12, [R1+0x89c] ;  /* 0x00089c00010c7983 */ /* 0x000f280000300800 */
[----:B------:R-:W2:Y:S01]  /*91ae0*/  LDL.LU R9, [R1+0x490] ;  /* 0x0004900001097983 */ /* 0x000ea20000300800 */
[----:B------:R-:W-:-:S03]  /*91af0*/  LOP3.LUT R167, R11, 0xffff, RZ, 0xc0, !PT ;  /* 0x0000ffff0ba77812 */ /* 0x000fc600078ec0ff */
[----:B------:R-:W2:Y:S01]  /*91b00*/  LDL.LU R10, [R1+0x494] ;  /* 0x00049400010a7983 */ /* 0x000ea20000300800 */
[----:B------:R-:W-:-:S03]  /*91b10*/  LOP3.LUT R165, R14, 0xffff, RZ, 0xc0, !PT ;  /* 0x0000ffff0ea57812 */ /* 0x000fc600078ec0ff */
[----:B------:R-:W3:Y:S04]  /*91b20*/  LDL.LU R11, [R1+0x498] ;  /* 0x00049800010b7983 */ /* 0x000ee80000300800 */
[----:B------:R-:W3:Y:S01]  /*91b30*/  LDL.LU R14, [R1+0x49c] ;  /* 0x00049c00010e7983 */ /* 0x000ee20000300800 */
        /* <DEDUP_REMOVED lines=21> */
[----:B------:R-:W-:Y:S01]  /*91c90*/  PRMT R155, R155, 0x4210, R178 ;  /* 0x000042109b9b7816 */ /* 0x000fe200000000b2 */
[----:B------:R-:W-:Y:S06]  /*91ca0*/  BAR.SYNC.DEFER_BLOCKING 0x0 ;  /* 0x0000000000007b1d */ /* 0x000fec0000010000 */
[----:B-1----:R0:W-:Y:S02]  /*91cb0*/  STL.64 [R1+0x810], R16 ;  /* 0x0008101001007387 */ /* 0x0021e40000100a00 */
[----:B0-----:R-:W-:-:S02]  /*91cc0*/  IADD3 R16, P2, R192, R2, RZ ;  /* 0x00000002c0107210 */ /* 0x001fc40007f5e0ff */
[----:B------:R0:W-:Y:S04]  /*91cd0*/  STSM.16.M88.4 [R222], R152 ;  /* 0x00000098de007844 */ /* 0x0001e80000000200 */
[----:B------:R-:W-:Y:S01]  /*91ce0*/  STL.64 [R1+0x818], R18 ;  /* 0x0008181201007387 */ /* 0x000fe20000100a00 */
[----:B0-----:R-:W-:-:S05]  /*91cf0*/  SHF.R.S32.HI R152, RZ, 0x1f, R192 ;  /* 0x0000001fff987819 */ /* 0x001fca00000114c0 */
[----:B------:R-:W-:-:S05]  /*91d00*/  IMAD.X R17, R152, 0x1, R13, P2 ;  /* 0x0000000198117824 */ /* 0x000fca00010e060d */
[----:B------:R0:W-:Y:S01]  /*91d10*/  STL.64 [R1+0x1328], R16 ;  /* 0x0013281001007387 */ /* 0x0001e20000100a00 */
[----:B------:R-:W-:Y:S02]  /*91d20*/  F2FP.SATFINITE.E4M3.F32.PACK_AB_MERGE_C R15, R235, R234, RZ ;  /* 0x000000eaeb0f723e */ /* 0x000fe400048070ff */
[----:B0-----:R-:W-:-:S03]  /*91d30*/  IADD3 R16, P2, R192, R0, RZ ;  /* 0x00000000c0107210 */ /* 0x001fc60007f5e0ff */
[----:B------:R-:W-:Y:S02]  /*91d40*/  STL [R1+0x4670], R15 ;  /* 0x0046700f01007387 */ /* 0x000fe40000100800 */
[----:B------:R-:W-:-:S05]  /*91d50*/  IMAD.X R17, R152, 0x1, R7, P2 ;  /* 0x0000000198117824 */ /* 0x000fca00010e0607 */
[----:B------:R0:W-:Y:S02]  /*91d60*/  STL.64 [R1+0x1320], R16 ;  /* 0x0013201001007387 */ /* 0x0001e40000100a00 */
[----:B0-----:R-:W-:-:S05]  /*91d70*/  IADD3 R16, P2, R192, R6, RZ ;  /* 0x00000006c0107210 */ /* 0x001fca0007f5e0ff */
[----:B------:R-:W-:-:S05]  /*91d80*/  IMAD.X R17, R152, 0x1, R5, P2 ;  /* 0x0000000198117824 */ /* 0x000fca00010e0605 */
[----:B------:R0:W-:Y:S02]  /*91d90*/  STL.64 [R1+0x1318], R16 ;  /* 0x0013181001007387 */ /* 0x0001e40000100a00 */
[----:B0-----:R-:W-:-:S05]  /*91da0*/  IADD3 R16, P2, R192, R4, RZ ;  /* 0x00000004c0107210 */ /* 0x001fca0007f5e0ff */
[----:B------:R-:W-:Y:S01]  /*91db0*/  IMAD.X R17, R152, 0x1, R3, P2 ;  /* 0x0000000198117824 */ /* 0x000fe200010e0603 */
[----:B------:R-:W-:-:S04]  /*91dc0*/  SHF.R.S32.HI R152, RZ, 0x1f, R191 ;  /* 0x0000001fff987819 */ /* 0x000fc800000114bf */
[----:B------:R0:W-:Y:S02]  /*91dd0*/  STL.64 [R1+0x1310], R16 ;  /* 0x0013101001007387 */ /* 0x0001e40000100a00 */
[----:B0-----:R-:W-:-:S05]  /*91de0*/  IADD3 R16, P2, R191, R2, RZ ;  /* 0x00000002bf107210 */ /* 0x001fca0007f5e0ff */
[----:B------:R-:W-:-:S05]  /*91df0*/  IMAD.X R17, R152, 0x1, R13, P2 ;  /* 0x0000000198117824 */ /* 0x000fca00010e060d */
[----:B------:R0:W-:Y:S02]  /*91e00*/  STL.64 [R1+0x1308], R16 ;  /* 0x0013081001007387 */ /* 0x0001e40000100a00 */
[----:B0-----:R-:W-:-:S05]  /*91e10*/  IADD3 R16, P2, R191, R0, RZ ;  /* 0x00000000bf107210 */ /* 0x001fca0007f5e0ff */
[----:B------:R-:W-:-:S05]  /*91e20*/  IMAD.X R17, R152, 0x1, R7, P2 ;  /* 0x0000000198117824 */ /* 0x000fca00010e0607 */
[----:B------:R-:W-:Y:S01]  /*91e30*/  STL.64 [R1+0x1300], R16 ;  /* 0x0013001001007387 */ /* 0x000fe20000100a00 */
[----:B------:R-:W-:-:S04]  /*91e40*/  SHF.R.U32.HI R162, RZ, 0x8, R168 ;  /* 0x00000008ffa27819 */ /* 0x000fc800000116a8 */
[----:B------:R-:W-:Y:S02]  /*91e50*/  LOP3.LUT R162, R162, 0xffff, RZ, 0xc0, !PT ;  /* 0x0000ffffa2a27812 */ /* 0x000fe400078ec0ff */
[----:B------:R-:W-:Y:S02]  /*91e60*/  SHF.R.U32.HI R155, RZ, 0x8, R167 ;  /* 0x00000008ff9b7819 */ /* 0x000fe400000116a7 */
[----:B------:R-:W-:Y:S02]  /*91e70*/  SHF.R.U32.HI R156, RZ, 0x8, R165 ;  /* 0x00000008ff9c7819 */ /* 0x000fe400000116a5 */
[----:B------:R-:W-:Y:S02]  /*91e80*/  SHF.R.U32.HI R157, RZ, 0x8, R166 ;  /* 0x00000008ff9d7819 */ /* 0x000fe400000116a6 */
[----:B------:R-:W-:Y:S02]  /*91e90*/  LOP3.LUT R155, R155, 0xffff, RZ, 0xc0, !PT ;  /* 0x0000ffff9b9b7812 */ /* 0x000fe400078ec0ff */
[----:B------:R-:W-:-:S02]  /*91ea0*/  LOP3.LUT R156, R156, 0xffff, RZ, 0xc0, !PT ;  /* 0x0000ffff9c9c7812 */ /* 0x000fc400078ec0ff */
[----:B------:R-:W-:Y:S02]  /*91eb0*/  LOP3.LUT R157, R157, 0xffff, RZ, 0xc0, !PT ;  /* 0x0000ffff9d9d7812 */ /* 0x000fe400078ec0ff */
[----:B------:R-:W-:Y:S02]  /*91ec0*/  PRMT R156, R155, 0x3340, R156 ;  /* 0x000033409b9c7816 */ /* 0x000fe4000000009c */
[----:B------:R-:W-:Y:S02]  /*91ed0*/  PRMT R155, R157, 0x3340, R0 ;  /* 0x000033409d9b7816 */ /* 0x000fe40000000000 */
[----:B--2---:R-:W-:Y:S02]  /*91ee0*/  F2FP.SATFINITE.E4M3.F32.PACK_AB_MERGE_C R159, R10, R9, RZ ;  /* 0x000000090a9f723e */ /* 0x004fe400048070ff */
[----:B------:R-:W-:Y:S02]  /*91ef0*/  IADD3 R10, P2, R191, R6, RZ ;  /* 0x00000006bf0a7210 */ /* 0x000fe40007f5e0ff */
[----:B---3--:R-:W-:-:S03]  /*91f00*/  F2FP.SATFINITE.E4M3.F32.PACK_AB_MERGE_C R158, R14, R11, RZ ;  /* 0x0000000b0e9e723e */ /* 0x008fc600048070ff */
[----:B------:R-:W-:-:S05]  /*91f10*/  IMAD.X R11, R152, 0x1, R5, P2 ;  /* 0x00000001980b7824 */ /* 0x000fca00010e0605 */
        /* <DEDUP_REMOVED lines=16> */
[----:B------:R0:W-:Y:S01]  /*92020*/  STL.64 [R1+0x12d8], R10 ;  /* 0x0012d80a01007387 */ /* 0x0001e20000100a00 */
[----:B------:R-:W-:Y:S02]  /*92030*/  F2FP.SATFINITE.E4M3.F32.PACK_AB_MERGE_C R218, R241, R240, RZ ;  /* 0x000000f0f1da723e */ /* 0x000fe400048070ff */
[----:B------:R-:W-:Y:S01]  /*92040*/  F2FP.SATFINITE.E4M3.F32.PACK_AB_MERGE_C R217, R243, R242, RZ ;  /* 0x000000f2f3d9723e */ /* 0x000fe200048070ff */
[----:B------:R-:W2:Y:S01]  /*92050*/  LDL.LU R240, [R1+0x90] ;  /* 0x0000900001f07983 */ /* 0x000ea20000300800 */
[----:B------:R-:W-:-:S03]  /*92060*/  PRMT R156, R156, 0x5410, R155 ;  /* 0x000054109c9c7816 */ /* 0x000fc6000000009b */
[----:B------:R-:W2:Y:S01]  /*92070*/  LDL.LU R241, [R1+0x94] ;  /* 0x0000940001f17983 */ /* 0x000ea20000300800 */
[----:B0-----:R-:W-:-:S03]  /*92080*/  IADD3 R10, P2, R190, R4, RZ ;  /* 0x00000004be0a7210 */ /* 0x001fc60007f5e0ff */
[----:B------:R-:W3:Y:S02]  /*92090*/  LDL.LU R242, [R1+0x98] ;  /* 0x0000980001f27983 */ /* 0x000ee40000300800 */
[----:B------:R-:W-:Y:S01]  /*920a0*/  IMAD.X R11, R152, 0x1, R3, P2 ;  /* 0x00000001980b7824 */ /* 0x000fe200010e0603 */
[----:B------:R-:W-:-:S04]  /*920b0*/  SHF.R.S32.HI R155, RZ, 0x1f, R193 ;  /* 0x0000001fff9b7819 */ /* 0x000fc800000114c1 */
[----:B------:R0:W-:Y:S01]  /*920c0*/  STL.64 [R1+0x12d0], R10 ;  /* 0x0012d00a01007387 */ /* 0x0001e20000100a00 */
[----:B----4-:R-:W-:-:S03]  /*920d0*/  F2FP.SATFINITE.E4M3.F32.PACK_AB_MERGE_C R220, R245, R244, RZ ;  /* 0x000000f4f5dc723e */ /* 0x010fc600048070ff */
[----:B------:R-:W3:Y:S01]  /*920e0*/  LDL.LU R243, [R1+0x9c] ;  /* 0x00009c0001f37983 */ /* 0x000ee20000300800 */
[----:B------:R-:W-:-:S03]  /*920f0*/  F2FP.SATFINITE.E4M3.F32.PACK_AB_MERGE_C R161, R247, R246, RZ ;  /* 0x000000f6f7a1723e */ /* 0x000fc600048070ff */
[----:B------:R-:W4:Y:S01]  /*92100*/  LDL.LU R244, [R1+0x4874] ;  /* 0x0048740001f47983 */ /* 0x000f220000300800 */
[----:B0-----:R-:W-:-:S03]  /*92110*/  IADD3 R10, P2, R193, R2, RZ ;  /* 0x00000002c10a7210 */ /* 0x001fc60007f5e0ff */
[----:B------:R-:W3:Y:S01]  /*92120*/  LDL.LU R245, [R1+0xe34] ;  /* 0x000e340001f57983 */ /* 0x000ee20000300800 */
[----:B------:R-:W-:Y:S01]  /*92130*/  F2FP.SATFINITE.E4M3.F32.PACK_AB_MERGE_C R160, R12, R248, RZ ;  /* 0x000000f80ca0723e */ /* 0x000fe200048070ff */
[----:B------:R-:W-:Y:S02]  /*92140*/  IMAD.X R11, R155, 0x1, R13, P2 ;  /* 0x000000019b0b7824 */ /* 0x000fe400010e060d */
[----:B------:R-:W3:Y:S01]  /*92150*/  LDL.LU R246, [R1+0x463c] ;  /* 0x00463c0001f67983 */ /* 0x000ee20000300800 */
[----:B------:R-:W-:-:S03]  /*92160*/  IADD3 R14, P2, R193, R0, RZ ;  /* 0x00000000c10e7210 */ /* 0x000fc60007f5e0ff */
        /* <DEDUP_REMOVED lines=17> */
[----:B------:R-:W-:Y:S02]  /*92280*/  SHF.R.U32.HI R153, RZ, 0x8, R164 ;  /* 0x00000008ff997819 */ /* 0x000fe400000116a4 */
[----:B------:R-:W-:Y:S02]  /*92290*/  SHF.R.U32.HI R164, RZ, 0x8, R163 ;  /* 0x00000008ffa47819 */ /* 0x000fe400000116a3 */
[----:B------:R-:W-:Y:S01]  /*922a0*/  LOP3.LUT R153, R153, 0xffff, RZ, 0xc0, !PT ;  /* 0x0000ffff99997812 */ /* 0x000fe200078ec0ff */
[----:B------:R-:W0:Y:S01]  /*922b0*/  LDS.128 R16, [R8] ;  /* 0x0000000008107984 */ /* 0x000e220000000c00 */
[----:B------:R-:W-:Y:S02]  /*922c0*/  LOP3.LUT R164, R164, 0xffff, RZ, 0xc0, !PT ;  /* 0x0000ffffa4a47812 */ /* 0x000fe400078ec0ff */
[----:B------:R-:W-:-:S02]  /*922d0*/  SHF.R.U32.HI R154, RZ, 0x8, R169 ;  /* 0x00000008ff9a7819 */ /* 0x000fc400000116a9 */
[----:B------:R-:W-:Y:S02]  /*922e0*/  PRMT R164, R153, 0x3340, R164 ;  /* 0x0000334099a47816 */ /* 0x000fe400000000a4 */
[----:B------:R-:W-:Y:S02]  /*922f0*/  SHF.R.U32.HI R153, RZ, 0x8, R171 ;  /* 0x00000008ff997819 */ /* 0x000fe400000116ab */
[----:B------:R-:W-:Y:S02]  /*92300*/  SHF.R.U32.HI R157, RZ, 0x8, R174 ;  /* 0x00000008ff9d7819 */ /* 0x000fe400000116ae */
[----:B------:R-:W-:Y:S02]  /*92310*/  SHF.R.U32.HI R163, RZ, 0x8, R172 ;  /* 0x00000008ffa37819 */ /* 0x000fe400000116ac */
[----:B------:R-:W-:Y:S02]  /*92320*/  SHF.R.U32.HI R165, RZ, 0x8, R173 ;  /* 0x00000008ffa57819 */ /* 0x000fe400000116ad */
[----:B------:R-:W-:-:S02]  /*92330*/  LOP3.LUT R153, R153, 0xffff, RZ, 0xc0, !PT ;  /* 0x0000ffff99997812 */ /* 0x000fc400078ec0ff */
[----:B------:R-:W-:Y:S02]  /*92340*/  LOP3.LUT R154, R154, 0xffff, RZ, 0xc0, !PT ;  /* 0x0000ffff9a9a7812 */ /* 0x000fe400078ec0ff */
[----:B------:R-:W-:Y:S02]  /*92350*/  LOP3.LUT R157, R157, 0xffff, RZ, 0xc0, !PT ;  /* 0x0000ffff9d9d7812 */ /* 0x000fe400078ec0ff */
[----:B------:R-:W-:Y:S02]  /*92360*/  LOP3.LUT R163, R163, 0xffff, RZ, 0xc0, !PT ;  /* 0x0000ffffa3a37812 */ /* 0x000fe400078ec0ff */
[----:B------:R-:W-:Y:S02]  /*92370*/  LOP3.LUT R165, R165, 0xffff, RZ, 0xc0, !PT ;  /* 0x0000ffffa5a57812 */ /* 0x000fe400078ec0ff */
[--C-:B------:R-:W-:Y:S02]  /*92380*/  PRMT R153, R153, 0x3340, R0.reuse ;  /* 0x0000334099997816 */ /* 0x100fe40000000000 */
[----:B------:R-:W-:-:S02]  /*92390*/  PRMT R154, R154, 0x3340, R0 ;  /* 0x000033409a9a7816 */ /* 0x000fc40000000000 */
[----:B------:R-:W-:Y:S02]  /*923a0*/  PRMT R163, R157, 0x3340, R163 ;  /* 0x000033409da37816 */ /* 0x000fe400000000a3 */
[----:B------:R-:W-:Y:S02]  /*923b0*/  PRMT R157, R165, 0x3340, R0 ;  /* 0x00003340a59d7816 */ /* 0x000fe40000000000 */
[----:B------:R-:W-:Y:S02]  /*923c0*/  PRMT R152, R162, 0x5410, R153 ;  /* 0x00005410a2987816 */ /* 0x000fe40000000099 */
[----:B------:R-:W-:Y:S02]  /*923d0*/  PRMT R153, R164, 0x5410, R154 ;  /* 0x00005410a4997816 */ /* 0x000fe4000000009a */
[----:B------:R-:W-:Y:S02]  /*923e0*/  PRMT R154, R163, 0x5410, R157 ;  /* 0x00005410a39a7816 */ /* 0x000fe4000000009d */
[----:B------:R-:W-:Y:S01]  /*923f0*/  PRMT R152, R152, 0x5210, R175 ;  /* 0x0000521098987816 */ /* 0x000fe200000000af */
[----:B0-----:R-:W-:Y:S01]  /*92400*/  STL.64 [R1+0x800], R16 ;  /* 0x0008001001007387 */ /* 0x001fe20000100a00 */
[----:B------:R-:W-:-:S02]  /*92410*/  PRMT R153, R153, 0x5210, R177 ;  /* 0x0000521099997816 */ /* 0x000fc400000000b1 */
[----:B------:R-:W-:Y:S01]  /*92420*/  PRMT R154, R154, 0x5210, R176 ;  /* 0x000052109a9a7816 */ /* 0x000fe200000000b0 */
[----:B------:R-:W-:Y:S01]  /*92430*/  STL.64 [R1+0x808], R18 ;  /* 0x0008081201007387 */ /* 0x000fe20000100a00 */
[----:B------:R-:W-:Y:S01]  /*92440*/  BAR.SYNC.DEFER_BLOCKING 0x0 ;  /* 0x0000000000007b1d */ /* 0x000fe20000010000 */
[----:B------:R-:W-:Y:S02]  /*92450*/  PRMT R155, R156, 0x5210, R178 ;  /* 0x000052109c9b7816 */ /* 0x000fe400000000b2 */
[----:B------:R-:W-:Y:S02]  /*92460*/  F2FP.SATFINITE.E4M3.F32.PACK_AB_MERGE_C R216, R237, R236, RZ ;  /* 0x000000ecedd8723e */ /* 0x000fe400048070ff */
[----:B------:R-:W-:Y:S01]  /*92470*/  F2FP.SATFINITE.E4M3.F32.PACK_AB_MERGE_C R23, R239, R238, RZ ;  /* 0x000000eeef17723e */ /* 0x000fe200048070ff */
        /* <DEDUP_REMOVED lines=10> */
[----:B--2---:R-:W-:Y:S02]  /*92520*/  F2FP.SATFINITE.E4M3.F32.PACK_AB_MERGE_C R154, R241, R240, RZ ;  /* 0x000000f0f19a723e */ /* 0x004fe400048070ff */
[----:B---3--:R-:W-:Y:S01]  /*92530*/  F2FP.SATFINITE.E4M3.F32.PACK_AB_MERGE_C R153, R243, R242, RZ ;  /* 0x000000f2f399723e */ /* 0x008fe200048070ff */
[----:B------:R-:W2:Y:S01]  /*92540*/  LDL.LU R240, [R1+0xb40] ;  /* 0x000b400001f07983 */ /* 0x000ea20000300800 */
[----:B------:R-:W-:-:S03]  /*92550*/  LOP3.LUT R168, R245, 0xffff, RZ, 0xc0, !PT ;  /* 0x0000fffff5a87812 */ /* 0x000fc600078ec0ff */
        /* <DEDUP_REMOVED lines=13> */
[----:B------:R-:W4:Y:S01]  /*92630*/  LDL.LU R12, [R1+0x8ac] ;  /* 0x0008ac00010c7983 */ /* 0x000f220000300800 */
[----:B------:R-:W-:-:S03]  /*92640*/  LOP3.LUT R164, R10, 0xffff, RZ, 0xc0, !PT ;  /* 0x0000ffff0aa47812 */ /* 0x000fc600078ec0ff */
[----:B------:R-:W2:Y:S01]  /*92650*/  LDL.LU R9, [R1+0x4a0] ;  /* 0x0004a00001097983 */ /* 0x000ea20000300800 */
[----:B------:R-:W-:-:S03]  /*92660*/  LOP3.LUT R171, R11, 0xffff, RZ, 0xc0, !PT ;  /* 0x0000ffff0bab7812 */ /* 0x000fc600078ec0ff */
[----:B------:R-:W2:Y:S04]  /*92670*/  LDL.LU R10, [R1+0x4a4] ;  /* 0x0004a400010a7983 */ /* 0x000ea80000300800 */
[----:B------:R-:W3:Y:S01]  /*92680*/  LDL.LU R11, [R1+0x4a8] ;  /* 0x0004a800010b7983 */ /* 0x000ee20000300800 */
[----:B------:R-:W-:-:S03]  /*92690*/  LOP3.LUT R169, R14, 0xffff, RZ, 0xc0, !PT ;  /* 0x0000ffff0ea97812 */ /* 0x000fc600078ec0ff */
[----:B------:R-:W3:Y:S01]  /*926a0*/  LDL.LU R14, [R1+0x4ac] ;  /* 0x0004ac00010e7983 */ /* 0x000ee20000300800 */
        /* <DEDUP_REMOVED lines=73> */
[----:B----4-:R-:W-:-:S03]  /*92b40*/  F2FP.SATFINITE.E4M3.F32.PACK_AB_MERGE_C R230, R245, R244, RZ ;  /* 0x000000f4f5e6723e */ /* 0x010fc600048070ff */
[----:B------:R-:W2:Y:S01]  /*92b50*/  LDL.LU R241, [R1+0xa4] ;  /* 0x0000a40001f17983 */ /* 0x000ea20000300800 */
[----:B0-----:R-:W-:-:S03]  /*92b60*/  IADD3 R10, P2, R194, R4, RZ ;  /* 0x00000004c20a7210 */ /* 0x001fc60007f5e0ff */
[----:B------:R-:W3:Y:S02]  /*92b70*/  LDL.LU R242, [R1+0xa8] ;  /* 0x0000a80001f27983 */ /* 0x000ee40000300800 */
[----:B------:R-:W-:Y:S01]  /*92b80*/  IMAD.X R11, R152, 0x1, R3, P2 ;  /* 0x00000001980b7824 */ /* 0x000fe200010e0603 */
[----:B------:R-:W-:-:S04]  /*92b90*/  LOP3.LUT R155, R155, 0xffff, RZ, 0xc0, !PT ;  /* 0x0000ffff9b9b7812 */ /* 0x000fc800078ec0ff */
[----:B------:R0:W-:Y:S01]  /*92ba0*/  STL.64 [R1+0x1250], R10 ;  /* 0x0012500a01007387 */ /* 0x0001e20000100a00 */
[----:B------:R-:W-:-:S03]  /*92bb0*/  F2FP.SATFINITE.E4M3.F32.PACK_AB_MERGE_C R161, R247, R246, RZ ;  /* 0x000000f6f7a1723e */ /* 0x000fc600048070ff */
[----:B------:R-:W3:Y:S01]  /*92bc0*/  LDL.LU R243, [R1+0xac] ;  /* 0x0000ac0001f37983 */ /* 0x000ee20000300800 */
[----:B------:R-:W-:-:S03]  /*92bd0*/  F2FP.SATFINITE.E4M3.F32.PACK_AB_MERGE_C R160, R12, R248, RZ ;  /* 0x000000f80ca0723e */ /* 0x000fc600048070ff */
[----:B------:R-:W4:Y:S01]  /*92be0*/  LDL.LU R244, [R1+0x489c] ;  /* 0x00489c0001f47983 */ /* 0x000f220000300800 */
[----:B------:R-:W-:-:S03]  /*92bf0*/  PRMT R155, R155, 0x3340, R0 ;  /* 0x000033409b9b7816 */ /* 0x000fc60000000000 */
[----:B------:R-:W3:Y:S04]  /*92c00*/  LDL.LU R245, [R1+0xe3c] ;  /* 0x000e3c0001f57983 */ /* 0x000ee80000300800 */
[----:B------:R-:W3:Y:S04]  /*92c10*/  LDL.LU R246, [R1+0x4644] ;  /* 0x0046440001f67983 */ /* 0x000ee80000300800 */
[----:B------:R-:W3:Y:S01]  /*92c20*/  LDL.LU R247, [R1+0x48a0] ;  /* 0x0048a00001f77983 */ /* 0x000ee20000300800 */
[----:B------:R-:W-:-:S03]  /*92c30*/  PRMT R157, R157, 0x5410, R155 ;  /* 0x000054109d9d7816 */ /* 0x000fc6000000009b */
[----:B------:R-:W3:Y:S01]  /*92c40*/  LDL.LU R248, [R1+0xe38] ;  /* 0x000e380001f87983 */ /* 0x000ee20000300800 */
[----:B------:R-:W-:-:S03]  /*92c50*/  SHF.R.S32.HI R155, RZ, 0x1f, R197 ;  /* 0x0000001fff9b7819 */ /* 0x000fc600000114c5 */
[----:B------:R-:W3:Y:S01]  /*92c60*/  LDL.LU R12, [R1+0x4640] ;  /* 0x00464000010c7983 */ /* 0x000ee20000300800 */
[----:B0-----:R-:W-:-:S03]  /*92c70*/  IADD3 R10, P2, R197, R2, RZ ;  /* 0x00000002c50a7210 */ /* 0x001fc60007f5e0ff */
[----:B------:R-:W3:Y:S02]  /*92c80*/  LDL.LU R9, [R1+0x4810] ;  /* 0x0048100001097983 */ /* 0x000ee40000300800 */
[----:B------:R-:W-:Y:S01]  /*92c90*/  IMAD.X R11, R155, 0x1, R13, P2 ;  /* 0x000000019b0b7824 */ /* 0x000fe200010e060d */
[----:B------:R-:W-:-:S04]  /*92ca0*/  IADD3 R14, P2, R197, R0, RZ ;  /* 0x00000000c50e7210 */ /* 0x000fc80007f5e0ff */
[----:B------:R0:W-:Y:S01]  /*92cb0*/  STL.64 [R1+0x1248], R10 ;  /* 0x0012480a01007387 */ /* 0x0001e20000100a00 */
[----:B------:R-:W-:-:S03]  /*92cc0*/  IMAD.X R15, R155, 0x1, R7, P2 ;  /* 0x000000019b0f7824 */ /* 0x000fc600010e0607 */
        /* <DEDUP_REMOVED lines=13> */
[----:B------:R-:W-:Y:S02]  /*92da0*/  SHF.R.U32.HI R153, RZ, 0x8, R167 ;  /* 0x00000008ff997819 */ /* 0x000fe400000116a7 */
[----:B------:R-:W-:Y:S01]  /*92db0*/  SHF.R.U32.HI R163, RZ, 0x8, R163 ;  /* 0x00000008ffa37819 */ /* 0x000fe200000116a3 */
[----:B------:R-:W0:Y:S01]  /*92dc0*/  LDS.128 R16, [R8] ;  /* 0x0000000008107984 */ /* 0x000e220000000c00 */
[----:B------:R-:W-:-:S02]  /*92dd0*/  SHF.R.U32.HI R156, RZ, 0x8, R173 ;  /* 0x00000008ff9c7819 */ /* 0x000fc400000116ad */
[----:B------:R-:W-:Y:S02]  /*92de0*/  LOP3.LUT R154, R154, 0xffff, RZ, 0xc0, !PT ;  /* 0x0000ffff9a9a7812 */ /* 0x000fe400078ec0ff */
[----:B------:R-:W-:Y:S02]  /*92df0*/  LOP3.LUT R162, R162, 0xffff, RZ, 0xc0, !PT ;  /* 0x0000ffffa2a27812 */ /* 0x000fe400078ec0ff */
[----:B------:R-:W-:Y:S02]  /*92e00*/  LOP3.LUT R153, R153, 0xffff, RZ, 0xc0, !PT ;  /* 0x0000ffff99997812 */ /* 0x000fe400078ec0ff */
[----:B------:R-:W-:Y:S02]  /*92e10*/  LOP3.LUT R163, R163, 0xffff, RZ, 0xc0, !PT ;  /* 0x0000ffffa3a37812 */ /* 0x000fe400078ec0ff */
[----:B------:R-:W-:Y:S02]  /*92e20*/  LOP3.LUT R156, R156, 0xffff, RZ, 0xc0, !PT ;  /* 0x0000ffff9c9c7812 */ /* 0x000fe400078ec0ff */
[----:B------:R-:W-:-:S02]  /*92e30*/  PRMT R162, R154, 0x3340, R162 ;  /* 0x000033409aa27816 */ /* 0x000fc400000000a2 */
[----:B------:R-:W-:Y:S02]  /*92e40*/  PRMT R163, R153, 0x3340, R163 ;  /* 0x0000334099a37816 */ /* 0x000fe400000000a3 */
[----:B------:R-:W-:Y:S02]  /*92e50*/  PRMT R154, R156, 0x3340, R0 ;  /* 0x000033409c9a7816 */ /* 0x000fe40000000000 */
[----:B------:R-:W-:Y:S02]  /*92e60*/  SHF.R.U32.HI R153, RZ, 0x8, R168 ;  /* 0x00000008ff997819 */ /* 0x000fe400000116a8 */
[----:B------:R-:W-:Y:S02]  /*92e70*/  SHF.R.U32.HI R156, RZ, 0x8, R171 ;  /* 0x00000008ff9c7819 */ /* 0x000fe400000116ab */
[----:B------:R-:W-:Y:S02]  /*92e80*/  SHF.R.U32.HI R164, RZ, 0x8, R169 ;  /* 0x00000008ffa47819 */ /* 0x000fe400000116a9 */
[----:B------:R-:W-:-:S02]  /*92e90*/  SHF.R.U32.HI R165, RZ, 0x8, R170 ;  /* 0x00000008ffa57819 */ /* 0x000fc400000116aa */
[----:B------:R-:W-:Y:S02]  /*92ea0*/  LOP3.LUT R153, R153, 0xffff, RZ, 0xc0, !PT ;  /* 0x0000ffff99997812 */ /* 0x000fe400078ec0ff */
[----:B------:R-:W-:Y:S02]  /*92eb0*/  LOP3.LUT R156, R156, 0xffff, RZ, 0xc0, !PT ;  /* 0x0000ffff9c9c7812 */ /* 0x000fe400078ec0ff */
[----:B------:R-:W-:Y:S02]  /*92ec0*/  LOP3.LUT R164, R164, 0xffff, RZ, 0xc0, !PT ;  /* 0x0000ffffa4a47812 */ /* 0x000fe400078ec0ff */
[----:B------:R-:W-:Y:S02]  /*92ed0*/  LOP3.LUT R165, R165, 0xffff, RZ, 0xc0, !PT ;  /* 0x0000ffffa5a57812 */ /* 0x000fe400078ec0ff */
[----:B------:R-:W-:Y:S02]  /*92ee0*/  PRMT R153, R153, 0x3340, R0 ;  /* 0x0000334099997816 */ /* 0x000fe40000000000 */
[----:B------:R-:W-:-:S02]  /*92ef0*/  PRMT R164, R156, 0x3340, R164 ;  /* 0x000033409ca47816 */ /* 0x000fc400000000a4 */
[----:B------:R-:W-:Y:S02]  /*92f00*/  PRMT R156, R165, 0x3340, R0 ;  /* 0x00003340a59c7816 */ /* 0x000fe40000000000 */
[----:B------:R-:W-:Y:S02]  /*92f10*/  PRMT R152, R163, 0x5410, R153 ;  /* 0x00005410a3987816 */ /* 0x000fe40000000099 */
[----:B------:R-:W-:Y:S02]  /*92f20*/  PRMT R153, R162, 0x5410, R154 ;  /* 0x00005410a2997816 */ /* 0x000fe4000000009a */
[----:B------:R-:W-:Y:S01]  /*92f30*/  PRMT R156, R164, 0x5410, R156 ;  /* 0x00005410a49c7816 */ /* 0x000fe2000000009c */
[----:B0-----:R-:W-:Y:S01]  /*92f40*/  STL.64 [R1+0x480], R16 ;  /* 0x0004801001007387 */ /* 0x001fe20000100a00 */
[----:B------:R-:W-:Y:S02]  /*92f50*/  F2FP.SATFINITE.E4M3.F32.PACK_AB_MERGE_C R219, R235, R234, RZ ;  /* 0x000000eaebdb723e */ /* 0x000fe400048070ff */
[----:B------:R-:W-:Y:S01]  /*92f60*/  PRMT R152, R152, 0x5210, R175 ;  /* 0x0000521098987816 */ /* 0x000fe200000000af */
[----:B------:R-:W-:Y:S01]  /*92f70*/  STL.64 [R1+0x488], R18 ;  /* 0x0004881201007387 */ /* 0x000fe20000100a00 */
[----:B------:R-:W-:Y:S01]  /*92f80*/  BAR.SYNC.DEFER_BLOCKING 0x0 ;  /* 0x0000000000007b1d */ /* 0x000fe20000010000 */
[----:B------:R-:W-:-:S02]  /*92f90*/  PRMT R153, R153, 0x5210, R177 ;  /* 0x0000521099997816 */ /* 0x000fc400000000b1 */
[----:B------:R-:W-:Y:S02]  /*92fa0*/  PRMT R154, R157, 0x5210, R176 ;  /* 0x000052109d9a7816 */ /* 0x000fe400000000b0 */
[----:B------:R-:W-:Y:S02]  /*92fb0*/  PRMT R155, R156, 0x5210, R178 ;  /* 0x000052109c9b7816 */ /* 0x000fe400000000b2 */
[----:B------:R-:W-:Y:S01]  /*92fc0*/  F2FP.SATFINITE.E4M3.F32.PACK_AB_MERGE_C R225, R237, R236, RZ ;  /* 0x000000ecede1723e */ /* 0x000fe200048070ff */
[----:B------:R-:W3:Y:S01]  /*92fd0*/  LDL.LU R234, [R1+0xb58] ;  /* 0x000b580001ea7983 */ /* 0x000ee20000300800 */
[----:B------:R-:W-:-:S03]  /*92fe0*/  F2FP.SATFINITE.E4M3.F32.PACK_AB_MERGE_C R224, R239, R238, RZ ;  /* 0x000000eeefe0723e */ /* 0x000fc600048070ff */
[----:B------:R-:W3:Y:S04]  /*92ff0*/  LDL.LU R235, [R1+0xb5c] ;  /* 0x000b5c0001eb7983 */ /* 0x000ee80000300800 */
[----:B------:R-:W3:Y:S04]  /*93000*/  LDL.LU R236, [R1+0xb60] ;  /* 0x000b600001ec7983 */ /* 0x000ee80000300800 */
[----:B------:R2:W-:Y:S01]  /*93010*/  STSM.16.M88.4 [R222], R152 ;  /* 0x00000098de007844 */ /* 0x0005e20000000200 */
[----:B------:R-:W-:Y:S01]  /*93020*/  BAR.SYNC.DEFER_BLOCKING 0x0 ;  /* 0x0000000000007b1d */ /* 0x000fe20000010000 */
[----:B----4-:R-:W-:-:S05]  /*93030*/  LOP3.LUT R166, R244, 0xffff, RZ, 0xc0, !PT ;  /* 0x0000fffff4a67812 */ /* 0x010fca00078ec0ff */
[----:B------:R-:W0:Y:S01]  /*93040*/  LDS.128 R16, [R8] ;  /* 0x0000000008107984 */ /* 0x000e220000000c00 */
[----:B--2---:R-:W-:Y:S02]  /*93050*/  F2FP.SATFINITE.E4M3.F32.PACK_AB_MERGE_C R154, R241, R240, RZ ;  /* 0x000000f0f19a723e */ /* 0x004fe400048070ff */
[----:B---3--:R-:W-:Y:S02]  /*93060*/  F2FP.SATFINITE.E4M3.F32.PACK_AB_MERGE_C R153, R243, R242, RZ ;  /* 0x000000f2f399723e */ /* 0x008fe400048070ff */
[----:B------:R-:W-:Y:S02]  /*93070*/  LOP3.LUT R168, R245, 0xffff, RZ, 0xc0, !PT ;  /* 0x0000fffff5a87812 */ /* 0x000fe400078ec0ff */
[----:B------:R-:W-:Y:S02]  /*93080*/  LOP3.LUT R163, R246, 0xffff, RZ, 0xc0, !PT ;  /* 0x0000fffff6a37812 */ /* 0x000fe400078ec0ff */
[----:B------:R-:W-:Y:S02]  /*93090*/  LOP3.LUT R170, R247, 0xffff, RZ, 0xc0, !PT ;  /* 0x0000fffff7aa7812 */ /* 0x000fe400078ec0ff */
[----:B------:R-:W-:-:S02]  /*930a0*/  LOP3.LUT R165, R9, 0xffff, RZ, 0xc0, !PT ;  /* 0x0000ffff09a57812 */ /* 0x000fc400078ec0ff */
[----:B------:R-:W2:Y:S04]  /*930b0*/  LDL.LU R9, [R1+0xb64] ;  /* 0x000b640001097983 */ /* 0x000ea80000300800 */
[----:B------:R-:W3:Y:S04]  /*930c0*/  LDL.LU R237, [R1+0xb68] ;  /* 0x000b680001ed7983 */ /* 0x000ee80000300800 */
[----:B------:R-:W3:Y:S04]  /*930d0*/  LDL.LU R238, [R1+0xb6c] ;  /* 0x000b6c0001ee7983 */ /* 0x000ee80000300800 */
[----:B------:R-:W4:Y:S04]  /*930e0*/  LDL.LU R239, [R1+0xb70] ;  /* 0x000b700001ef7983 */ /* 0x000f280000300800 */
[----:B------:R-:W4:Y:S04]  /*930f0*/  LDL.LU R240, [R1+0xb74] ;  /* 0x000b740001f07983 */ /* 0x000f280000300800 */
[----:B------:R-:W3:Y:S04]  /*93100*/  LDL.LU R241, [R1+0xb78] ;  /* 0x000b780001f17983 */ /* 0x000ee80000300800 */
[----:B------:R-:W3:Y:S04]  /*93110*/  LDL.LU R242, [R1+0xb7c] ;  /* 0x000b7c0001f27983 */ /* 0x000ee80000300800 */
[----:B------:R-:W3:Y:S01]  /*93120*/  LDL.LU R243, [R1+0xb80] ;  /* 0x000b800001f37983 */ /* 0x000ee20000300800 */
[----:B------:R-:W-:-:S03]  /*93130*/  LOP3.LUT R174, R248, 0xffff, RZ, 0xc0, !PT ;  /* 0x0000fffff8ae7812 */ /* 0x000fc600078ec0ff */
[----:B------:R-:W3:Y:S01]  /*93140*/  LDL.LU R244, [R1+0xb84] ;  /* 0x000b840001f47983 */ /* 0x000ee20000300800 */
[----:B------:R-:W-:-:S03]  /*93150*/  LOP3.LUT R167, R12, 0xffff, RZ, 0xc0, !PT ;  /* 0x0000ffff0ca77812 */ /* 0x000fc600078ec0ff */
[----:B------:R-:W3:Y:S01]  /*93160*/  LDL.LU R245, [R1+0x8b0] ;  /* 0x0008b00001f57983 */ /* 0x000ee20000300800 */
[----:B------:R-:W-:-:S03]  /*93170*/  LOP3.LUT R164, R10, 0xffff, RZ, 0xc0, !PT ;  /* 0x0000ffff0aa47812 */ /* 0x000fc600078ec0ff */
[----:B------:R-:W3:Y:S04]  /*93180*/  LDL.LU R246, [R1+0x8b4] ;  /* 0x0008b40001f67983 */ /* 0x000ee80000300800 */
[----:B------:R-:W3:Y:S04]  /*93190*/  LDL.LU R247, [R1+0x8b8] ;  /* 0x0008b80001f77983 */ /* 0x000ee80000300800 */
[----:B------:R-:W3:Y:S04]  /*931a0*/  LDL.LU R248, [R1+0x8bc] ;  /* 0x0008bc0001f87983 */ /* 0x000ee80000300800 */
[----:B------:R-:W2:Y:S01]  /*931b0*/  LDL.LU R12, [R1+0x4b0] ;  /* 0x0004b000010c7983 */ /* 0x000ea20000300800 */
[----:B------:R-:W-:-:S03]  /*931c0*/  LOP3.LUT R173, R11, 0xffff, RZ, 0xc0, !PT ;  /* 0x0000ffff0bad7812 */ /* 0x000fc600078ec0ff */
[----:B------:R-:W2:Y:S01]  /*931d0*/  LDL.LU R10, [R1+0x4b4] ;  /* 0x0004b400010a7983 */ /* 0x000ea20000300800 */
        /* <DEDUP_REMOVED lines=61> */
[----:B----4-:R-:W-:-:S03]  /*935b0*/  F2FP.SATFINITE.E4M3.F32.PACK_AB_MERGE_C R158, R14, R11, RZ ;  /* 0x0000000b0e9e723e */ /* 0x010fc600048070ff */
        /* <DEDUP_REMOVED lines=19> */
[----:B------:R-:W-:Y:S02]  /*936f0*/  F2FP.SATFINITE.E4M3.F32.PACK_AB_MERGE_C R236, R240, R239, RZ ;  /* 0x000000eff0ec723e */ /* 0x000fe400048070ff */
[----:B------:R-:W-:Y:S01]  /*93700*/  F2FP.SATFINITE.E4M3.F32.PACK_AB_MERGE_C R231, R235, R234, RZ ;  /* 0x000000eaebe7723e */ /* 0x000fe200048070ff */
[----:B------:R-:W2:Y:S01]  /*93710*/  LDL.LU R239, [R1+0xb0] ;  /* 0x0000b00001ef7983 */ /* 0x000ea20000300800 */
[----:B0-----:R-:W-:-:S03]  /*93720*/  IADD3 R10, P2, R200, R4, RZ ;  /* 0x00000004c80a7210 */ /* 0x001fc60007f5e0ff */
[----:B------:R-:W2:Y:S01]  /*93730*/  LDL.LU R240, [R1+0xb4] ;  /* 0x0000b40001f07983 */ /* 0x000ea20000300800 */
[----:B---3--:R-:W-:Y:S01]  /*93740*/  F2FP.SATFINITE.E4M3.F32.PACK_AB_MERGE_C R234, R242, R241, RZ ;  /* 0x000000f1f2ea723e */ /* 0x008fe200048070ff */
        /* <DEDUP_REMOVED lines=48> */
[----:B------:R-:W-:Y:S02]  /*93a50*/  PRMT R153, R153, 0x3340, R0 ;  /* 0x0000334099997816 */ /* 0x000fe40000000000 */
[----:B------:R-:W-:-:S02]  /*93a60*/  PRMT R164, R156, 0x3340, R164 ;  /* 0x000033409ca47816 */ /* 0x000fc400000000a4 */
[--C-:B------:R-:W-:Y:S02]  /*93a70*/  PRMT R154, R154, 0x3340, R0.reuse ;  /* 0x000033409a9a7816 */ /* 0x100fe40000000000 */
        /* <DEDUP_REMOVED lines=11> */
[----:B------:R-:W-:-:S03]  /*93b30*/  F2FP.SATFINITE.E4M3.F32.PACK_AB_MERGE_C R233, R238, R237, RZ ;  /* 0x000000edeee9723e */ /* 0x000fc600048070ff */
        /* <DEDUP_REMOVED lines=83> */
[----:B------:R-:W-:-:S04]  /*94070*/  SHF.R.U32.HI R155, RZ, 0x8, R165 ;  /* 0x00000008ff9b7819 */ /* 0x000fc800000116a5 */
[----:B------:R-:W-:-:S04]  /*94080*/  LOP3.LUT R155, R155, 0xffff, RZ, 0xc0, !PT ;  /* 0x0000ffff9b9b7812 */ /* 0x000fc800078ec0ff */
        /* <DEDUP_REMOVED lines=62> */
[----:B------:R-:W-:Y:S02]  /*94470*/  SHF.R.U32.HI R163, RZ, 0x8, R163 ;  /* 0x00000008ffa37819 */ /* 0x000fe400000116a3 */
[----:B------:R-:W-:Y:S01]  /*94480*/  SHF.R.U32.HI R156, RZ, 0x8, R173 ;  /* 0x00000008ff9c7819 */ /* 0x000fe200000116ad */
[----:B------:R-:W0:Y:S01]  /*94490*/  LDS.128 R16, [R8] ;  /* 0x0000000008107984 */ /* 0x000e220000000c00 */
[----:B------:R-:W-:-:S02]  /*944a0*/  LOP3.LUT R154, R154, 0xffff, RZ, 0xc0, !PT ;  /* 0x0000ffff9a9a7812 */ /* 0x000fc400078ec0ff */
[----:B------:R-:W-:Y:S02]  /*944b0*/  LOP3.LUT R162, R162, 0xffff, RZ, 0xc0, !PT ;  /* 0x0000ffffa2a27812 */ /* 0x000fe400078ec0ff */
[----:B------:R-:W-:Y:S02]  /*944c0*/  LOP3.LUT R153, R153, 0xffff, RZ, 0xc0, !PT ;  /* 0x0000ffff99997812 */ /* 0x000fe400078ec0ff */
[----:B------:R-:W-:Y:S02]  /*944d0*/  LOP3.LUT R163, R163, 0xffff, RZ, 0xc0, !PT ;  /* 0x0000ffffa3a37812 */ /* 0x000fe400078ec0ff */
[----:B------:R-:W-:Y:S02]  /*944e0*/  LOP3.LUT R156, R156, 0xffff, RZ, 0xc0, !PT ;  /* 0x0000ffff9c9c7812 */ /* 0x000fe400078ec0ff */
[----:B------:R-:W-:Y:S02]  /*944f0*/  PRMT R162, R154, 0x3340, R162 ;  /* 0x000033409aa27816 */ /* 0x000fe400000000a2 */
[----:B------:R-:W-:-:S02]  /*94500*/  PRMT R163, R153, 0x3340, R163 ;  /* 0x0000334099a37816 */ /* 0x000fc400000000a3 */
        /* <DEDUP_REMOVED lines=9> */
[----:B------:R-:W-:Y:S02]  /*945a0*/  PRMT R153, R153, 0x3340, R0 ;  /* 0x0000334099997816 */ /* 0x000fe40000000000 */
[----:B------:R-:W-:Y:S02]  /*945b0*/  PRMT R164, R156, 0x3340, R164 ;  /* 0x000033409ca47816 */ /* 0x000fe400000000a4 */
[----:B------:R-:W-:-:S02]  /*945c0*/  PRMT R156, R165, 0x3340, R0 ;  /* 0x00003340a59c7816 */ /* 0x000fc40000000000 */
        /* <DEDUP_REMOVED lines=135> */
[----:B------:R-:W2:Y:S02]  /*94e40*/  LDL.LU R244, [R1+0xe54] ;  /* 0x000e540001f47983 */ /* 0x000ea40000300800 */
[----:B------:R-:W-:Y:S01]  /*94e50*/  IMAD.X R11, R155, 0x1, R13, P2 ;  /* 0x000000019b0b7824 */ /* 0x000fe200010e060d */
[----:B------:R-:W-:Y:S01]  /*94e60*/  IADD3 R14, P2, R209, R0, RZ ;  /* 0x00000000d10e7210 */ /* 0x000fe20007f5e0ff */
[----:B------:R-:W3:Y:S01]  /*94e70*/  LDL.LU R245, [R1+0x466c] ;  /* 0x00466c0001f57983 */ /* 0x000ee20000300800 */
[----:B------:R-:W-:-:S03]  /*94e80*/  F2FP.SATFINITE.E4M3.F32.PACK_AB_MERGE_C R160, R248, R247, RZ ;  /* 0x000000f7f8a0723e */ /* 0x000fc600048070ff */
[----:B------:R-:W3:Y:S01]  /*94e90*/  LDL.LU R246, [R1+0x4908] ;  /* 0x0049080001f67983 */ /* 0x000ee20000300800 */
[----:B------:R-:W-:-:S03]  /*94ea0*/  IMAD.X R15, R155, 0x1, R7, P2 ;  /* 0x000000019b0f7824 */ /* 0x000fc600010e0607 */
[----:B------:R-:W3:Y:S04]  /*94eb0*/  LDL.LU R247, [R1+0xe50] ;  /* 0x000e500001f77983 */ /* 0x000ee80000300800 */
[----:B------:R-:W3:Y:S04]  /*94ec0*/  LDL.LU R248, [R1+0x4668] ;  /* 0x0046680001f87983 */ /* 0x000ee80000300800 */
[----:B------:R0:W-:Y:S04]  /*94ed0*/  STL.64 [R1+0x10c8], R10 ;  /* 0x0010c80a01007387 */ /* 0x0001e80000100a00 */
[----:B0-----:R-:W3:Y:S04]  /*94ee0*/  LDL.LU R11, [R1+0x48e4] ;  /* 0x0048e400010b7983 */ /* 0x001ee80000300800 */
[----:B------:R-:W3:Y:S04]  /*94ef0*/  LDL.LU R12, [R1+0x1060] ;  /* 0x00106000010c7983 */ /* 0x000ee80000300800 */
[----:B------:R-:W3:Y:S04]  /*94f00*/  LDL.LU R10, [R1+0x48d8] ;  /* 0x0048d800010a7983 */ /* 0x000ee80000300800 */
[----:B------:R0:W-:Y:S02]  /*94f10*/  STL.64 [R1+0x10c0], R14 ;  /* 0x0010c00e01007387 */ /* 0x0001e40000100a00 */
[----:B0-----:R-:W-:-:S05]  /*94f20*/  IADD3 R14, P2, R209, R6, RZ ;  /* 0x00000006d10e7210 */ /* 0x001fca0007f5e0ff */
[----:B------:R-:W-:-:S05]  /*94f30*/  IMAD.X R15, R155, 0x1, R5, P2 ;  /* 0x000000019b0f7824 */ /* 0x000fca00010e0605 */
[----:B------:R0:W-:Y:S04]  /*94f40*/  STL.64 [R1+0x10b8], R14 ;  /* 0x0010b80e01007387 */ /* 0x0001e80000100a00 */
[----:B0-----:R-:W3:Y:S01]  /*94f50*/  LDL.LU R14, [R1+0x105c] ;  /* 0x00105c00010e7983 */ /* 0x001ee20000300800 */
[----:B------:R-:W-:-:S05]  /*94f60*/  IADD3 R16, P2, R209, R4, RZ ;  /* 0x00000004d1107210 */ /* 0x000fca0007f5e0ff */
        /* <DEDUP_REMOVED lines=30> */
[----:B------:R-:W-:Y:S02]  /*95150*/  PRMT R156, R164, 0x5410, R156 ;  /* 0x00005410a49c7816 */ /* 0x000fe4000000009c */
[----:B------:R-:W-:Y:S02]  /*95160*/  PRMT R152, R152, 0x5210, R175 ;  /* 0x0000521098987816 */ /* 0x000fe400000000af */
[----:B------:R-:W-:Y:S02]  /*95170*/  PRMT R153, R153, 0x5210, R177 ;  /* 0x0000521099997816 */ /* 0x000fe400000000b1 */
[----:B------:R-:W-:-:S02]  /*95180*/  PRMT R154, R157, 0x5210, R176 ;  /* 0x000052109d9a7816 */ /* 0x000fc400000000b0 */
[----:B------:R-:W-:Y:S01]  /*95190*/  PRMT R155, R156, 0x5210, R178 ;  /* 0x000052109c9b7816 */ /* 0x000fe200000000b2 */
[----:B------:R-:W-:Y:S06]  /*951a0*/  BAR.SYNC.DEFER_BLOCKING 0x0 ;  /* 0x0000000000007b1d */ /* 0x000fec0000010000 */
[----:B0-----:R4:W-:Y:S04]  /*951b0*/  STL.64 [R1+0x420], R16 ;  /* 0x0004201001007387 */ /* 0x0019e80000100a00 */
[----:B------:R2:W-:Y:S04]  /*951c0*/  STL.64 [R1+0x428], R18 ;  /* 0x0004281201007387 */ /* 0x0005e80000100a00 */
[----:B------:R-:W-:Y:S01]  /*951d0*/  STSM.16.M88.4 [R222], R152 ;  /* 0x00000098de007844 */ /* 0x000fe20000000200 */
[----:B------:R-:W-:-:S02]  /*951e0*/  F2FP.SATFINITE.E4M3.F32.PACK_AB_MERGE_C R186, R235, R232, RZ ;  /* 0x000000e8ebba723e */ /* 0x000fc400048070ff */
[----:B------:R-:W-:Y:S02]  /*951f0*/  F2FP.SATFINITE.E4M3.F32.PACK_AB_MERGE_C R183, R238, R237, RZ ;  /* 0x000000edeeb7723e */ /* 0x000fe400048070ff */
[----:B----4-:R-:W-:Y:S02]  /*95200*/  LOP3.LUT R16, R243, 0xffff, RZ, 0xc0, !PT ;  /* 0x0000fffff3107812 */ /* 0x010fe400078ec0ff */
[----:B--2---:R-:W-:-:S03]  /*95210*/  LOP3.LUT R19, R244, 0xffff, RZ, 0xc0, !PT ;  /* 0x0000fffff4137812 */ /* 0x004fc600078ec0ff */
[----:B------:R0:W-:Y:S01]  /*95220*/  STL [R1+0x5194], R16 ;  /* 0x0051941001007387 */ /* 0x0001e20000100800 */
[----:B---3--:R-:W-:-:S03]  /*95230*/  LOP3.LUT R18, R245, 0xffff, RZ, 0xc0, !PT ;  /* 0x0000fffff5127812 */ /* 0x008fc600078ec0ff */
[----:B------:R-:W-:Y:S01]  /*95240*/  STL [R1+0x51ac], R19 ;  /* 0x0051ac1301007387 */ /* 0x000fe20000100800 */
[----:B------:R-:W-:Y:S02]  /*95250*/  LOP3.LUT R15, R246, 0xffff, RZ, 0xc0, !PT ;  /* 0x0000fffff60f7812 */ /* 0x000fe400078ec0ff */
[----:B------:R-:W-:Y:S02]  /*95260*/  PRMT R162, R16, 0x3340, R18 ;  /* 0x0000334010a27816 */ /* 0x000fe40000000012 */
[----:B------:R-:W-:Y:S01]  /*95270*/  LOP3.LUT R17, R247, 0xffff, RZ, 0xc0, !PT ;  /* 0x0000fffff7117812 */ /* 0x000fe200078ec0ff */
[----:B------:R-:W-:Y:S01]  /*95280*/  STL [R1+0x5190], R18 ;  /* 0x0051901201007387 */ /* 0x000fe20000100800 */
[----:B0-----:R-:W-:-:S03]  /*95290*/  LOP3.LUT R16, R248, 0xffff, RZ, 0xc0, !PT ;  /* 0x0000fffff8107812 */ /* 0x001fc600078ec0ff */
[----:B------:R-:W-:Y:S01]  /*952a0*/  STL [R1+0x518c], R15 ;  /* 0x00518c0f01007387 */ /* 0x000fe20000100800 */
[----:B------:R-:W-:-:S03]  /*952b0*/  PRMT R157, R15, 0x3340, R16 ;  /* 0x000033400f9d7816 */ /* 0x000fc60000000010 */
[----:B------:R-:W-:Y:S04]  /*952c0*/  STL [R1+0x51a4], R17 ;  /* 0x0051a41101007387 */ /* 0x000fe80000100800 */
[----:B------:R0:W-:Y:S01]  /*952d0*/  STL [R1+0x5188], R16 ;  /* 0x0051881001007387 */ /* 0x0001e20000100800 */
[----:B------:R-:W-:Y:S02]  /*952e0*/  PRMT R152, R19, 0x3340, R0 ;  /* 0x0000334013987816 */ /* 0x000fe40000000000 */
[----:B------:R-:W-:Y:S02]  /*952f0*/  LOP3.LUT R11, R11, 0xffff, RZ, 0xc0, !PT ;  /* 0x0000ffff0b0b7812 */ /* 0x000fe400078ec0ff */
[----:B0-----:R-:W-:Y:S02]  /*95300*/  LOP3.LUT R16, R161, 0xffff, RZ, 0xc0, !PT ;  /* 0x0000ffffa1107812 */ /* 0x001fe400078ec0ff */
[----:B------:R-:W-:Y:S01]  /*95310*/  LOP3.LUT R15, R12, 0xffff, RZ, 0xc0, !PT ;  /* 0x0000ffff0c0f7812 */ /* 0x000fe200078ec0ff */
[----:B------:R0:W-:Y:S01]  /*95320*/  STL [R1+0x519c], R11 ;  /* 0x00519c0b01007387 */ /* 0x0001e20000100800 */
[----:B------:R-:W-:-:S02]  /*95330*/  LOP3.LUT R12, R160, 0xffff, RZ, 0xc0, !PT ;  /* 0x0000ffffa00c7812 */ /* 0x000fc400078ec0ff */
[----:B------:R-:W-:Y:S02]  /*95340*/  LOP3.LUT R10, R10, 0xffff, RZ, 0xc0, !PT ;  /* 0x0000ffff0a0a7812 */ /* 0x000fe400078ec0ff */
[----:B------:R-:W-:Y:S01]  /*95350*/  PRMT R156, R11, 0x3340, R15 ;  /* 0x000033400b9c7816 */ /* 0x000fe2000000000f */
[----:B------:R-:W-:Y:S01]  /*95360*/  STL [R1+0x51a0], R16 ;  /* 0x0051a01001007387 */ /* 0x000fe20000100800 */
[----:B------:R-:W-:-:S03]  /*95370*/  PRMT R162, R162, 0x5410, R152 ;  /* 0x00005410a2a27816 */ /* 0x000fc60000000098 */
[----:B------:R-:W-:Y:S01]  /*95380*/  STL [R1+0x5198], R15 ;  /* 0x0051980f01007387 */ /* 0x000fe20000100800 */
[----:B------:R-:W-:-:S03]  /*95390*/  PRMT R152, R17, 0x3340, R0 ;  /* 0x0000334011987816 */ /* 0x000fc60000000000 */
[----:B------:R-:W-:Y:S01]  /*953a0*/  STL [R1+0x51b0], R10 ;  /* 0x0051b00a01007387 */ /* 0x000fe20000100800 */
[----:B------:R-:W-:-:S03]  /*953b0*/  F2FP.SATFINITE.E4M3.F32.PACK_AB_MERGE_C R153, R242, R241, RZ ;  /* 0x000000f1f299723e */ /* 0x000fc600048070ff */
[----:B------:R1:W-:Y:S01]  /*953c0*/  STL [R1+0x51b4], R12 ;  /* 0x0051b40c01007387 */ /* 0x0003e20000100800 */
[----:B------:R-:W-:Y:S02]  /*953d0*/  PRMT R157, R157, 0x5410, R152 ;  /* 0x000054109d9d7816 */ /* 0x000fe40000000098 */
[----:B------:R-:W-:Y:S01]  /*953e0*/  PRMT R152, R16, 0x3340, R0 ;  /* 0x0000334010987816 */ /* 0x000fe20000000000 */
[----:B------:R-:W-:Y:S01]  /*953f0*/  BAR.SYNC.DEFER_BLOCKING 0x0 ;  /* 0x0000000000007b1d */ /* 0x000fe20000010000 */
[----:B------:R-:W-:Y:S02]  /*95400*/  F2FP.SATFINITE.E4M3.F32.PACK_AB_MERGE_C R154, R240, R239, RZ ;  /* 0x000000eff09a723e */ /* 0x000fe400048070ff */
[----:B------:R-:W-:Y:S02]  /*95410*/  PRMT R156, R156, 0x5410, R152 ;  /* 0x000054109c9c7816 */ /* 0x000fe40000000098 */
[----:B0-----:R-:W-:-:S05]  /*95420*/  LOP3.LUT R11, R14, 0xffff, RZ, 0xc0, !PT ;  /* 0x0000ffff0e0b7812 */ /* 0x001fca00078ec0ff */
[----:B------:R0:W-:Y:S04]  /*95430*/  STL [R1+0x51a8], R11 ;  /* 0x0051a80b01007387 */ /* 0x0001e80000100800 */
[----:B------:R-:W2:Y:S04]  /*95440*/  LDL.LU R235, [R1+0xbe8] ;  /* 0x000be80001eb7983 */ /* 0x000ea80000300800 */
[----:B------:R-:W2:Y:S04]  /*95450*/  LDL.LU R237, [R1+0xbec] ;  /* 0x000bec0001ed7983 */ /* 0x000ea80000300800 */
[----:B------:R-:W3:Y:S04]  /*95460*/  LDL.LU R242, [R1+0xbf0] ;  /* 0x000bf00001f27983 */ /* 0x000ee80000300800 */
[----:B------:R-:W3:Y:S04]  /*95470*/  LDL.LU R243, [R1+0xbf4] ;  /* 0x000bf40001f37983 */ /* 0x000ee80000300800 */
[----:B------:R-:W4:Y:S01]  /*95480*/  LDS.128 R16, [R8] ;  /* 0x0000000008107984 */ /* 0x000f220000000c00 */
[----:B------:R-:W-:-:S02]  /*95490*/  PRMT R152, R12, 0x3340, R0 ;  /* 0x000033400c987816 */ /* 0x000fc40000000000 */
[----:B------:R-:W-:Y:S01]  /*954a0*/  LOP3.LUT R14, R159, 0xffff, RZ, 0xc0, !PT ;  /* 0x0000ffff9f0e7812 */ /* 0x000fe200078ec0ff */
[----:B------:R-:W2:Y:S01]  /*954b0*/  LDL.LU R244, [R1+0xbf8] ;  /* 0x000bf80001f47983 */ /* 0x000ea20000300800 */
[----:B-1----:R-:W-:-:S03]  /*954c0*/  LOP3.LUT R12, R158, 0xffff, RZ, 0xc0, !PT ;  /* 0x0000ffff9e0c7812 */ /* 0x002fc600078ec0ff */
[----:B------:R-:W2:Y:S01]  /*954d0*/  LDL.LU R245, [R1+0xbfc] ;  /* 0x000bfc0001f57983 */ /* 0x000ea20000300800 */
[----:B------:R-:W-:Y:S02]  /*954e0*/  PRMT R155, R10, 0x3340, R11 ;  /* 0x000033400a9b7816 */ /* 0x000fe4000000000b */
[----:B0-----:R-:W-:Y:S01]  /*954f0*/  LOP3.LUT R11, R154, 0xffff, RZ, 0xc0, !PT ;  /* 0x0000ffff9a0b7812 */ /* 0x001fe200078ec0ff */
[----:B------:R-:W-:Y:S04]  /*95500*/  STL [R1+0x51c4], R14 ;  /* 0x0051c40e01007387 */ /* 0x000fe80000100800 */
[----:B------:R-:W-:Y:S04]  /*95510*/  STL [R1+0x51c0], R12 ;  /* 0x0051c00c01007387 */ /* 0x000fe80000100800 */
[----:B------:R-:W2:Y:S04]  /*95520*/  LDL.LU R238, [R1+0x8e0] ;  /* 0x0008e00001ee7983 */ /* 0x000ea80000300800 */
[----:B------:R-:W-:Y:S04]  /*95530*/  STL [R1+0x51bc], R11 ;  /* 0x0051bc0b01007387 */ /* 0x000fe80000100800 */
[----:B------:R-:W2:Y:S01]  /*95540*/  LDL.LU R239, [R1+0x8e4] ;  /* 0x0008e40001ef7983 */ /* 0x000ea20000300800 */
[----:B------:R-:W-:-:S05]  /*95550*/  LOP3.LUT R10, R153, 0xffff, RZ, 0xc0, !PT ;  /* 0x0000ffff990a7812 */ /* 0x000fca00078ec0ff */
[----:B------:R0:W-:Y:S01]  /*95560*/  STL [R1+0x51b8], R10 ;  /* 0x0051b80a01007387 */ /* 0x0001e20000100800 */
[----:B------:R-:W-:-:S03]  /*95570*/  PRMT R155, R155, 0x5410, R152 ;  /* 0x000054109b9b7816 */ /* 0x000fc60000000098 */
[----:B------:R-:W2:Y:S04]  /*95580*/  LDL.LU R246, [R1+0x8e8] ;  /* 0x0008e80001f67983 */ /* 0x000ea80000300800 */
[----:B------:R-:W2:Y:S01]  /*95590*/  LDL.LU R247, [R1+0x8ec] ;  /* 0x0008ec0001f77983 */ /* 0x000ea20000300800 */
[----:B------:R-:W-:Y:S02]  /*955a0*/  PRMT R152, R162, 0x4210, R14 ;  /* 0x00004210a2987816 */ /* 0x000fe4000000000e */
[----:B------:R-:W-:Y:S01]  /*955b0*/  PRMT R153, R157, 0x4210, R12 ;  /* 0x000042109d997816 */ /* 0x000fe2000000000c */
[----:B------:R-:W2:Y:S01]  /*955c0*/  LDL.LU R240, [R1+0x8f0] ;  /* 0x0008f00001f07983 */ /* 0x000ea20000300800 */
[----:B------:R-:W-:Y:S02]  /*955d0*/  PRMT R154, R156, 0x4210, R11 ;  /* 0x000042109c9a7816 */ /* 0x000fe4000000000b */
[----:B------:R-:W-:Y:S01]  /*955e0*/  PRMT R155, R155, 0x4210, R10 ;  /* 0x000042109b9b7816 */ /* 0x000fe2000000000a */
[----:B------:R-:W-:Y:S01]  /*955f0*/  BAR.SYNC.DEFER_BLOCKING 0x0 ;  /* 0x0000000000007b1d */ /* 0x000fe20000010000 */
[----:B0-----:R-:W-:-:S05]  /*95600*/  IADD3 R10, P2, R210, R2, RZ ;  /* 0x00000002d20a7210 */ /* 0x001fca0007f5e0ff */
[----:B------:R-:W2:Y:S04]  /*95610*/  LDL.LU R241, [R1+0x8f4] ;  /* 0x0008f40001f17983 */ /* 0x000ea80000300800 */
[----:B----4-:R-:W-:Y:S04]  /*95620*/  STL.64 [R1+0x410], R16 ;  /* 0x0004101001007387 */ /* 0x010fe80000100a00 */
[----:B------:R-:W-:Y:S04]  /*95630*/  STL.64 [R1+0x418], R18 ;  /* 0x0004181201007387 */ /* 0x000fe80000100a00 */
[----:B------:R-:W4:Y:S04]  /*95640*/  LDL.LU R248, [R1+0x8f8] ;  /* 0x0008f80001f87983 */ /* 0x000f280000300800 */
[----:B------:R0:W-:Y:S04]  /*95650*/  STSM.16.M88.4 [R222], R152 ;  /* 0x00000098de007844 */ /* 0x0001e80000000200 */
[----:B------:R-:W4:Y:S01]  /*95660*/  LDL.LU R12, [R1+0x8fc] ;  /* 0x0008fc00010c7983 */ /* 0x000f220000300800 */
[----:B0-----:R-:W-:-:S03]  /*95670*/  SHF.R.S32.HI R152, RZ, 0x1f, R210 ;  /* 0x0000001fff987819 */ /* 0x001fc600000114d2 */
[----:B------:R-:W-:Y:S02]  /*95680*/  STL [R1+0x53fc], R222 ;  /* 0x0053fcde01007387 */ /* 0x000fe40000100800 */
[----:B------:R-:W-:-:S05]  /*95690*/  IMAD.X R11, R152, 0x1, R13, P2 ;  /* 0x00000001980b7824 */ /* 0x000fca00010e060d */
[----:B------:R0:W-:Y:S04]  /*956a0*/  STL.64 [R1+0x10a8], R10 ;  /* 0x0010a80a01007387 */ /* 0x0001e80000100a00 */
[----:B0-----:R-:W4:Y:S04]  /*956b0*/  LDL.LU R10, [R1+0x900] ;  /* 0x00090000010a7983 */ /* 0x001f280000300800 */
[----:B------:R-:W4:Y:S04]  /*956c0*/  LDL.LU R11, [R1+0x904] ;  /* 0x00090400010b7983 */ /* 0x000f280000300800 */
[----:B------:R-:W4:Y:S04]  /*956d0*/  LDL.LU R14, [R1+0x908] ;  /* 0x00090800010e7983 */ /* 0x000f280000300800 */
[----:B------:R-:W4:Y:S01]  /*956e0*/  LDL.LU R8, [R1+0x90c] ;  /* 0x00090c0001087983 */ /* 0x000f220000300800 */
[----:B------:R-:W-:-:S05]  /*956f0*/  IADD3 R16, P2, R210, R0, RZ ;  /* 0x00000000d2107210 */ /* 0x000fca0007f5e0ff */
[----:B------:R-:W-:Y:S01]  /*95700*/  IMAD.X R17, R152, 0x1, R7, P2 ;  /* 0x0000000198117824 */ /* 0x000fe200010e0607 */
[----:B---3--:R-:W-:Y:S02]  /*95710*/  F2FP.SATFINITE.E4M3.F32.PACK_AB_MERGE_C R176, R243, R242, RZ ;  /* 0x000000f2f3b0723e */ /* 0x008fe400048070ff */
[----:B------:R-:W3:Y:S04]  /*95720*/  LDL.LU R242, [R1+0x910] ;  /* 0x0009100001f27983 */ /* 0x000ee80000300800 */
[----:B------:R-:W3:Y:S04]  /*95730*/  LDL.LU R243, [R1+0x914] ;  /* 0x0009140001f37983 */ /* 0x000ee80000300800 */
[----:B------:R0:W-:Y:S01]  /*95740*/  STL.64 [R1+0x10a0], R16 ;  /* 0x0010a01001007387 */ /* 0x0001e20000100a00 */
[----:B--2---:R-:W-:-:S03]  /*95750*/  F2FP.SATFINITE.E4M3.F32.PACK_AB_MERGE_C R177, R245, R244, RZ ;  /* 0x000000f4f5b1723e */ /* 0x004fc600048070ff */
[----:B------:R-:W2:Y:S04]  /*95760*/  LDL.LU R244, [R1+0x918] ;  /* 0x0009180001f47983 */ /* 0x000ea80000300800 */
[----:B------:R-:W2:Y:S01]  /*95770*/  LDL.LU R245, [R1+0x91c] ;  /* 0x00091c0001f57983 */ /* 0x000ea20000300800 */
[----:B0-----:R-:W-:-:S05]  /*95780*/  IADD3 R16, P2, R210, R6, RZ ;  /* 0x00000006d2107210 */ /* 0x001fca0007f5e0ff */
[----:B------:R-:W-:Y:S01]  /*95790*/  IMAD.X R17, R152, 0x1, R5, P2 ;  /* 0x0000000198117824 */ /* 0x000fe200010e0605 */
[----:B------:R-:W-:-:S05]  /*957a0*/  F2FP.SATFINITE.E4M3.F32.PACK_AB_MERGE_C R15, R239, R238, RZ ;  /* 0x000000eeef0f723e */ /* 0x000fca00048070ff */
[----:B------:R0:W-:Y:S04]  /*957b0*/  STL [R1+0x4878], R15 ;  /* 0x0048780f01007387 */ /* 0x0001e80000100800 */
[----:B------:R1:W-:Y:S01]  /*957c0*/  STL.64 [R1+0x1098], R16 ;  /* 0x0010981001007387 */ /* 0x0003e20000100a00 */
[----:B------:R-:W-:-:S03]  /*957d0*/  F2FP.SATFINITE.E4M3.F32.PACK_AB_MERGE_C R179, R237, R235, RZ ;  /* 0x000000ebedb3723e */ /* 0x000fc600048070ff */
[----:B------:R-:W2:Y:S01]  /*957e0*/  LDL.LU R235, [R1+0x920] ;  /* 0x0009200001eb7983 */ /* 0x000ea20000300800 */
[----:B0-----:R-:W-:-:S03]  /*957f0*/  F2FP.SATFINITE.E4M3.F32.PACK_AB_MERGE_C R15, R247, R246, RZ ;  /* 0x000000f6f70f723e */ /* 0x001fc600048070ff */
[----:B------:R-:W2:Y:S01]  /*95800*/  LDL.LU R237, [R1+0x924] ;  /* 0x0009240001ed7983 */ /* 0x000ea20000300800 */
[----:B-1----:R-:W-:-:S05]  /*95810*/  IADD3 R16, P2, R210, R4, RZ ;  /* 0x00000004d2107210 */ /* 0x002fca0007f5e0ff */
[----:B------:R-:W-:-:S05]  /*95820*/  IMAD.X R17, R152, 0x1, R3, P2 ;  /* 0x0000000198117824 */ /* 0x000fca00010e0603 */
[----:B------:R-:W-:Y:S04]  /*95830*/  STL.64 [R1+0x1090], R16 ;  /* 0x0010901001007387 */ /* 0x000fe80000100a00 */
[----:B------:R0:W-:Y:S04]  /*95840*/  STL [R1+0x48a4], R15 ;  /* 0x0048a40f01007387 */ /* 0x0001e80000100800 */
[----:B------:R-:W2:Y:S04]  /*95850*/  LDL.LU R246, [R1+0x928] ;  /* 0x0009280001f67983 */ /* 0x000ea80000300800 */
[----:B------:R-:W2:Y:S01]  /*95860*/  LDL.LU R247, [R1+0x92c] ;  /* 0x00092c0001f77983 */ /* 0x000ea20000300800 */
[----:B0-----:R-:W-:-:S03]  /*95870*/  F2FP.SATFINITE.E4M3.F32.PACK_AB_MERGE_C R15, R241, R240, RZ ;  /* 0x000000f0f10f723e */ /* 0x001fc600048070ff */
[----:B------:R-:W2:Y:S04]  /*95880*/  LDL.LU R240, [R1+0x930] ;  /* 0x0009300001f07983 */ /* 0x000ea80000300800 */
[----:B------:R-:W2:Y:S04]  /*95890*/  LDL.LU R241, [R1+0x934] ;  /* 0x0009340001f17983 */ /* 0x000ea80000300800 */
[----:B------:R4:W-:Y:S01]  /*958a0*/  STL [R1+0x4810], R15 ;  /* 0x0048100f01007387 */ /* 0x0009e20000100800 */
[----:B------:R-:W-:Y:S02]  /*958b0*/  SHF.R.S32.HI R152, RZ, 0x1f, R211 ;  /* 0x0000001fff987819 */ /* 0x000fe400000114d3 */
[----:B------:R-:W-:-:S02]  /*958c0*/  IADD3 R16, P2, R211, R2, RZ ;  /* 0x00000002d3107210 */ /* 0x000fc40007f5e0ff */
[----:B----4-:R-:W-:Y:S02]  /*958d0*/  F2FP.SATFINITE.E4M3.F32.PACK_AB_MERGE_C R15, R12, R248, RZ ;  /* 0x000000f80c0f723e */ /* 0x010fe400048070ff */
[----:B------:R-:W4:Y:S04]  /*958e0*/  LDL.LU R248, [R1+0x938] ;  /* 0x0009380001f87983 */ /* 0x000f280000300800 */
[----:B------:R-:W4:Y:S01]  /*958f0*/  LDL.LU R12, [R1+0x93c] ;  /* 0x00093c00010c7983 */ /* 0x000f220000300800 */
[----:B------:R-:W-:-:S03]  /*95900*/  IMAD.X R17, R152, 0x1, R13, P2 ;  /* 0x0000000198117824 */ /* 0x000fc600010e060d */
[----:B------:R0:W-:Y:S02]  /*95910*/  STL [R1+0x482c], R15 ;  /* 0x00482c0f01007387 */ /* 0x0001e40000100800 */
[----:B0-----:R-:W-:Y:S02]  /*95920*/  F2FP.SATFINITE.E4M3.F32.PACK_AB_MERGE_C R15, R11, R10, RZ ;  /* 0x0000000a0b0f723e */ /* 0x001fe400048070ff */
[----:B------:R-:W4:Y:S04]  /*95930*/  LDL.LU R10, [R1+0x940] ;  /* 0x00094000010a7983 */ /* 0x000f280000300800 */
[----:B------:R-:W4:Y:S01]  /*95940*/  LDL.LU R11, [R1+0x944] ;  /* 0x00094400010b7983 */ /* 0x000f220000300800 */
[----:B------:R-:W-:Y:S02]  /*95950*/  F2FP.SATFINITE.E4M3.F32.PACK_AB_MERGE_C R8, R8, R14, RZ ;  /* 0x0000000e0808723e */ /* 0x000fe400048070ff */
[----:B------:R-:W-:Y:S01]  /*95960*/  IADD3 R14, P2, R211, R0, RZ ;  /* 0x00000000d30e7210 */ /* 0x000fe20007f5e0ff */
[----:B------:R-:W-:Y:S04]  /*95970*/  STL.64 [R1+0x1088], R16 ;  /* 0x0010881001007387 */ /* 0x000fe80000100a00 */
[----:B------:R0:W-:Y:S04]  /*95980*/  STL [R1+0x4804], R15 ;  /* 0x0048040f01007387 */ /* 0x0001e80000100800 */
[----:B------:R-:W-:Y:S01]  /*95990*/  STL [R1+0x4808], R8 ;  /* 0x0048080801007387 */ /* 0x000fe20000100800 */
[----:B0-----:R-:W-:-:S05]  /*959a0*/  IMAD.X R15, R152, 0x1, R7, P2 ;  /* 0x00000001980f7824 */ /* 0x001fca00010e0607 */
[----:B------:R0:W-:Y:S04]  /*959b0*/  STL.64 [R1+0x1080], R14 ;  /* 0x0010800e01007387 */ /* 0x0001e80000100a00 */
[----:B0-----:R-:W4:Y:S04]  /*959c0*/  LDL.LU R14, [R1+0x948] ;  /* 0x00094800010e7983 */ /* 0x001f280000300800 */
[----:B------:R-:W4:Y:S04]  /*959d0*/  LDL.LU R8, [R1+0x94c] ;  /* 0x00094c0001087983 */ /* 0x000f280000300800 */
[----:B------:R-:W4:Y:S04]  /*959e0*/  LDL.LU R238, [R1+0x950] ;  /* 0x0009500001ee7983 */ /* 0x000f280000300800 */
[----:B------:R-:W4:Y:S01]  /*959f0*/  LDL.LU R239, [R1+0x954] ;  /* 0x0009540001ef7983 */ /* 0x000f220000300800 */
[----:B------:R-:W-:-:S05]  /*95a00*/  IADD3 R16, P2, R211, R6, RZ ;  /* 0x00000006d3107210 */ /* 0x000fca0007f5e0ff */
[----:B------:R-:W-:Y:S01]  /*95a10*/  IMAD.X R17, R152, 0x1, R5, P2 ;  /* 0x0000000198117824 */ /* 0x000fe200010e0605 */
[----:B---3--:R-:W-:-:S05]  /*95a20*/  F2FP.SATFINITE.E4M3.F32.PACK_AB_MERGE_C R15, R243, R242, RZ ;  /* 0x000000f2f30f723e */ /* 0x008fca00048070ff */
[----:B------:R2:W-:Y:S04]  /*95a30*/  STL [R1+0x47fc], R15 ;  /* 0x0047fc0f01007387 */ /* 0x0005e80000100800 */
[----:B------:R-:W3:Y:S04]  /*95a40*/  LDL.LU R242, [R1+0x958] ;  /* 0x0009580001f27983 */ /* 0x000ee80000300800 */
[----:B------:R-:W3:Y:S01]  /*95a50*/  LDL.LU R243, [R1+0x95c] ;  /* 0x00095c0001f37983 */ /* 0x000ee20000300800 */
[----:B--2---:R-:W-:-:S05]  /*95a60*/  F2FP.SATFINITE.E4M3.F32.PACK_AB_MERGE_C R15, R245, R244, RZ ;  /* 0x000000f4f50f723e */ /* 0x004fca00048070ff */
[----:B------:R-:W-:Y:S04]  /*95a70*/  STL [R1+0x4800], R15 ;  /* 0x0048000f01007387 */ /* 0x000fe80000100800 */
[----:B------:R-:W2:Y:S04]  /*95a80*/  LDL.LU R244, [R1+0x960] ;  /* 0x0009600001f47983 */ /* 0x000ea80000300800 */
[----:B------:R-:W2:Y:S04]  /*95a90*/  LDL.LU R245, [R1+0x964] ;  /* 0x0009640001f57983 */ /* 0x000ea80000300800 */
[----:B------:R0:W-:Y:S02]  /*95aa0*/  STL.64 [R1+0x1078], R16 ;  /* 0x0010781001007387 */ /* 0x0001e40000100a00 */
[----:B0-----:R-:W-:-:S05]  /*95ab0*/  IADD3 R16, P2, R211, R4, RZ ;  /* 0x00000004d3107210 */ /* 0x001fca0007f5e0ff */
[----:B------:R-:W-:-:S05]  /*95ac0*/  IMAD.X R17, R152, 0x1, R3, P2 ;  /* 0x0000000198117824 */ /* 0x000fca00010e0603 */
[----:B------:R0:W-:Y:S01]  /*95ad0*/  STL.64 [R1+0x1070], R16 ;  /* 0x0010701001007387 */ /* 0x0001e20000100a00 */
[----:B------:R-:W-:Y:S02]  /*95ae0*/  SHF.R.S32.HI R152, RZ, 0x1f, R212 ;  /* 0x0000001fff987819 */ /* 0x000fe400000114d4 */
[----:B0-----:R-:W-:Y:S02]  /*95af0*/  F2FP.SATFINITE.E4M3.F32.PACK_AB_MERGE_C R16, R237, R235, RZ ;  /* 0x000000ebed10723e */ /* 0x001fe400048070ff */
[----:B------:R-:W-:Y:S02]  /*95b00*/  F2FP.SATFINITE.E4M3.F32.PACK_AB_MERGE_C R15, R247, R246, RZ ;  /* 0x000000f6f70f723e */ /* 0x000fe400048070ff */
[----:B------:R-:W2:Y:S04]  /*95b10*/  LDL.LU R246, [R1+0x968] ;  /* 0x0009680001f67983 */ /* 0x000ea80000300800 */
[----:B------:R0:W-:Y:S04]  /*95b20*/  STL [R1+0x47f4], R16 ;  /* 0x0047f41001007387 */ /* 0x0001e80000100800 */
[----:B------:R-:W2:Y:S04]  /*95b30*/  LDL.LU R247, [R1+0x96c] ;  /* 0x00096c0001f77983 */ /* 0x000ea80000300800 */
[----:B------:R1:W-:Y:S01]  /*95b40*/  STL [R1+0x47f8], R15 ;  /* 0x0047f80f01007387 */ /* 0x0003e20000100800 */
[----:B0-----:R-:W-:-:S05]  /*95b50*/  IADD3 R16, P2, R212, R2, RZ ;  /* 0x00000002d4107210 */ /* 0x001fca0007f5e0ff */
[----:B------:R-:W-:Y:S01]  /*95b60*/  IMAD.X R17, R152, 0x1, R13, P2 ;  /* 0x0000000198117824 */ /* 0x000fe200010e060d */
[----:B-1----:R-:W-:Y:S02]  /*95b70*/  F2FP.SATFINITE.E4M3.F32.PACK_AB_MERGE_C R15, R241, R240, RZ ;  /* 0x000000f0f10f723e */ /* 0x002fe400048070ff */
[----:B----4-:R-:W-:-:S03]  /*95b80*/  F2FP.SATFINITE.E4M3.F32.PACK_AB_MERGE_C R12, R12, R248, RZ ;  /* 0x000000f80c0c723e */ /* 0x010fc600048070ff */
[----:B------:R0:W-:Y:S04]  /*95b90*/  STL [R1+0x47ec], R15 ;  /* 0x0047ec0f01007387 */ /* 0x0001e80000100800 */
[----:B------:R-:W4:Y:S04]  /*95ba0*/  LDL.LU R240, [R1+0x970] ;  /* 0x0009700001f07983 */ /* 0x000f280000300800 */
[----:B------:R-:W4:Y:S04]  /*95bb0*/  LDL.LU R241, [R1+0x974] ;  /* 0x0009740001f17983 */ /* 0x000f280000300800 */
[----:B------:R-:W-:Y:S04]  /*95bc0*/  STL.64 [R1+0x1068], R16 ;  /* 0x0010681001007387 */ /* 0x000fe80000100a00 */
[----:B------:R1:W-:Y:S04]  /*95bd0*/  STL [R1+0x47f0], R12 ;  /* 0x0047f00c01007387 */ /* 0x0003e80000100800 */
[----:B------:R-:W4:Y:S01]  /*95be0*/  LDL.LU R248, [R1+0x978] ;  /* 0x0009780001f87983 */ /* 0x000f220000300800 */
[----:B0-----:R-:W-:-:S02]  /*95bf0*/  F2FP.SATFINITE.E4M3.F32.PACK_AB_MERGE_C R15, R11, R10, RZ ;  /* 0x0000000a0b0f723e */ /* 0x001fc400048070ff */
[----:B------:R-:W-:Y:S01]  /*95c00*/  IADD3 R10, P2, R212, R0, RZ ;  /* 0x00000000d40a7210 */ /* 0x000fe20007f5e0ff */
[----:B-1----:R-:W4:Y:S04]  /*95c10*/  LDL.LU R12, [R1+0x97c] ;  /* 0x00097c00010c7983 */ /* 0x002f280000300800 */
[----:B------:R-:W-:Y:S01]  /*95c20*/  IMAD.X R11, R152, 0x1, R7, P2 ;  /* 0x00000001980b7824 */ /* 0x000fe200010e0607 */
[----:B------:R-:W-:Y:S04]  /*95c30*/  STL [R1+0x467c], R15 ;  /* 0x00467c0f01007387 */ /* 0x000fe80000100800 */
[----:B------:R0:W-:Y:S04]  /*95c40*/  STL.64 [R1+0x1060], R10 ;  /* 0x0010600a01007387 */ /* 0x0001e80000100a00 */
[----:B0-----:R-:W4:Y:S04]  /*95c50*/  LDL.LU R10, [R1+0x980] ;  /* 0x00098000010a7983 */ /* 0x001f280000300800 */
[----:B------:R-:W4:Y:S01]  /*95c60*/  LDL.LU R11, [R1+0x984] ;  /* 0x00098400010b7983 */ /* 0x000f220000300800 */
[----:B------:R-:W-:-:S03]  /*95c70*/  F2FP.SATFINITE.E4M3.F32.PACK_AB_MERGE_C R15, R8, R14, RZ ;  /* 0x0000000e080f723e */ /* 0x000fc600048070ff */
[----:B------:R-:W4:Y:S04]  /*95c80*/  LDL.LU R14, [R1+0x988] ;  /* 0x00098800010e7983 */ /* 0x000f280000300800 */
[----:B------:R-:W4:Y:S01]  /*95c90*/  LDL.LU R8, [R1+0x98c] ;  /* 0x00098c0001087983 */ /* 0x000f220000300800 */
[----:B------:R-:W-:-:S03]  /*95ca0*/  IADD3 R16, P2, R212, R6, RZ ;  /* 0x00000006d4107210 */ /* 0x000fc60007f5e0ff */
[----:B------:R0:W-:Y:S02]  /*95cb0*/  STL [R1+0x47e8], R15 ;  /* 0x0047e80f01007387 */ /* 0x0001e40000100800 */
[----:B------:R-:W-:Y:S01]  /*95cc0*/  IMAD.X R17, R152, 0x1, R5, P2 ;  /* 0x0000000198117824 */ /* 0x000fe200010e0605 */
[----:B0-----:R-:W-:-:S05]  /*95cd0*/  F2FP.SATFINITE.E4M3.F32.PACK_AB_MERGE_C R15, R239, R238, RZ ;  /* 0x000000eeef0f723e */ /* 0x001fca00048070ff */
[----:B------:R-:W-:Y:S04]  /*95ce0*/  STL [R1+0x4678], R15 ;  /* 0x0046780f01007387 */ /* 0x000fe80000100800 */
[----:B------:R0:W-:Y:S02]  /*95cf0*/  STL.64 [R1+0x1058], R16 ;  /* 0x0010581001007387 */ /* 0x0001e40000100a00 */
[----:B0-----:R-:W-:-:S05]  /*95d00*/  IADD3 R16, P2, R212, R4, RZ ;  /* 0x00000004d4107210 */ /* 0x001fca0007f5e0ff */
[----:B------:R-:W-:Y:S01]  /*95d10*/  IMAD.X R17, R152, 0x1, R3, P2 ;  /* 0x0000000198117824 */ /* 0x000fe200010e0603 */
[----:B------:R-:W-:-:S04]  /*95d20*/  F2FP.SATFINITE.E4M3.F32.PACK_AB_MERGE_C R187, R229, R226, RZ ;  /* 0x000000e2e5bb723e */ /* 0x000fc800048070ff */
[----:B------:R3:W-:Y:S04]  /*95d30*/  STL.64 [R1+0x1050], R16 ;  /* 0x0010501001007387 */ /* 0x0007e80000100a00 */
[----:B------:R-:W4:Y:S01]  /*95d40*/  LDL.LU R229, [R1+0x990] ;  /* 0x0009900001e57983 */ /* 0x000f220000300800 */
[----:B------:R-:W-:Y:S02]  /*95d50*/  SHF.R.S32.HI R152, RZ, 0x1f, R213 ;  /* 0x0000001fff987819 */ /* 0x000fe400000114d5 */
[----:B---3--:R-:W-:-:S05]  /*95d60*/  F2FP.SATFINITE.E4M3.F32.PACK_AB_MERGE_C R16, R243, R242, RZ ;  /* 0x000000f2f310723e */ /* 0x008fca00048070ff */
[----:B------:R0:W-:Y:S04]  /*95d70*/  STL [R1+0x4674], R16 ;  /* 0x0046741001007387 */ /* 0x0001e80000100800 */
[----:B------:R-:W3:Y:S01]  /*95d80*/  LDL.LU R232, [R1+0x994] ;  /* 0x0009940001e87983 */ /* 0x000ee20000300800 */
[----:B--2---:R-:W-:-:S05]  /*95d90*/  F2FP.SATFINITE.E4M3.F32.PACK_AB_MERGE_C R15, R245, R244, RZ ;  /* 0x000000f4f50f723e */ /* 0x004fca00048070ff */
[----:B------:R1:W-:Y:S04]  /*95da0*/  STL [R1+0x4664], R15 ;  /* 0x0046640f01007387 */ /* 0x0003e80000100800 */
[----:B------:R-:W2:Y:S04]  /*95db0*/  LDL.LU R235, [R1+0x998] ;  /* 0x0009980001eb7983 */ /* 0x000ea80000300800 */
[----:B------:R-:W2:Y:S04]  /*95dc0*/  LDL.LU R237, [R1+0x99c] ;  /* 0x00099c0001ed7983 */ /* 0x000ea80000300800 */
[----:B------:R-:W2:Y:S04]  /*95dd0*/  LDL.LU R242, [R1+0x9a0] ;  /* 0x0009a00001f27983 */ /* 0x000ea80000300800 */
[----:B------:R-:W2:Y:S01]  /*95de0*/  LDL.LU R243, [R1+0x9a4] ;  /* 0x0009a40001f37983 */ /* 0x000ea20000300800 */
[----:B0-----:R-:W-:-:S03]  /*95df0*/  IADD3 R16, P2, R213, R2, RZ ;  /* 0x00000002d5107210 */ /* 0x001fc60007f5e0ff */
[----:B------:R-:W2:Y:S04]  /*95e00*/  LDL.LU R244, [R1+0x9a8] ;  /* 0x0009a80001f47983 */ /* 0x000ea80000300800 */
[----:B------:R-:W2:Y:S01]  /*95e10*/  LDL.LU R245, [R1+0x9ac] ;  /* 0x0009ac0001f57983 */ /* 0x000ea20000300800 */
[----:B------:R-:W-:Y:S01]  /*95e20*/  IMAD.X R17, R152, 0x1, R13, P2 ;  /* 0x0000000198117824 */ /* 0x000fe200010e060d */
[----:B-1----:R-:W-:-:S05]  /*95e30*/  F2FP.SATFINITE.E4M3.F32.PACK_AB_MERGE_C R15, R247, R246, RZ ;  /* 0x000000f6f70f723e */ /* 0x002fca00048070ff */
[----:B------:R-:W-:Y:S04]  /*95e40*/  STL [R1+0x466c], R15 ;  /* 0x00466c0f01007387 */ /* 0x000fe80000100800 */
[----:B------:R-:W2:Y:S04]  /*95e50*/  LDL.LU R246, [R1+0x9b0] ;  /* 0x0009b00001f67983 */ /* 0x000ea80000300800 */
[----:B------:R-:W2:Y:S04]  /*95e60*/  LDL.LU R247, [R1+0x9b4] ;  /* 0x0009b40001f77983 */ /* 0x000ea80000300800 */
[----:B------:R4:W-:Y:S02]  /*95e70*/  STL.64 [R1+0x1048], R16 ;  /* 0x0010481001007387 */ /* 0x0009e40000100a00 */
[----:B----4-:R-:W-:-:S02]  /*95e80*/  F2FP.SATFINITE.E4M3.F32.PACK_AB_MERGE_C R16, R241, R240, RZ ;  /* 0x000000f0f110723e */ /* 0x010fc400048070ff */
[----:B------:R-:W-:Y:S02]  /*95e90*/  F2FP.SATFINITE.E4M3.F32.PACK_AB_MERGE_C R15, R12, R248, RZ ;  /* 0x000000f80c0f723e */ /* 0x000fe400048070ff */
[----:B------:R-:W4:Y:S04]  /*95ea0*/  LDL.LU R248, [R1+0x9b8] ;  /* 0x0009b80001f87983 */ /* 0x000f280000300800 */
[----:B------:R0:W-:Y:S04]  /*95eb0*/  STL [R1+0x4650], R16 ;  /* 0x0046501001007387 */ /* 0x0001e80000100800 */
[----:B------:R-:W4:Y:S04]  /*95ec0*/  LDL.LU R12, [R1+0x9bc] ;  /* 0x0009bc00010c7983 */ /* 0x000f280000300800 */
[----:B------:R-:W-:Y:S01]  /*95ed0*/  STL [R1+0x465c], R15 ;  /* 0x00465c0f01007387 */ /* 0x000fe20000100800 */
[----:B0-----:R-:W-:-:S03]  /*95ee0*/  IADD3 R16, P2, R213, R0, RZ ;  /* 0x00000000d5107210 */ /* 0x001fc60007f5e0ff */
[----:B------:R-:W4:Y:S04]  /*95ef0*/  LDL.LU R238, [R1+0x9c0] ;  /* 0x0009c00001ee7983 */ /* 0x000f280000300800 */
[----:B------:R-:W4:Y:S01]  /*95f00*/  LDL.LU R239, [R1+0x9c4] ;  /* 0x0009c40001ef7983 */ /* 0x000f220000300800 */
[----:B------:R-:W-:Y:S01]  /*95f10*/  IMAD.X R17, R152, 0x1, R7, P2 ;  /* 0x0000000198117824 */ /* 0x000fe200010e0607 */
[----:B------:R-:W-:-:S04]  /*95f20*/  F2FP.SATFINITE.E4M3.F32.PACK_AB_MERGE_C R10, R11, R10, RZ ;  /* 0x0000000a0b0a723e */ /* 0x000fc800048070ff */
[----:B------:R-:W-:Y:S04]  /*95f30*/  STL.64 [R1+0x1040], R16 ;  /* 0x0010401001007387 */ /* 0x000fe80000100a00 */
[----:B------:R0:W-:Y:S04]  /*95f40*/  STL [R1+0x4ac], R10 ;  /* 0x0004ac0a01007387 */ /* 0x0001e80000100800 */
[----:B------:R-:W4:Y:S04]  /*95f50*/  LDL.LU R240, [R1+0x9c8] ;  /* 0x0009c80001f07983 */ /* 0x000f280000300800 */
[----:B------:R-:W4:Y:S01]  /*95f60*/  LDL.LU R241, [R1+0x9cc] ;  /* 0x0009cc0001f17983 */ /* 0x000f220000300800 */
[----:B------:R-:W-:-:S05]  /*95f70*/  F2FP.SATFINITE.E4M3.F32.PACK_AB_MERGE_C R8, R8, R14, RZ ;  /* 0x0000000e0808723e */ /* 0x000fca00048070ff */
[----:B------:R1:W-:Y:S04]  /*95f80*/  STL [R1+0x4640], R8 ;  /* 0x0046400801007387 */ /* 0x0003e80000100800 */
[----:B0-----:R-:W4:Y:S04]  /*95f90*/  LDL.LU R10, [R1+0x9d0] ;  /* 0x0009d000010a7983 */ /* 0x001f280000300800 */
[----:B------:R-:W4:Y:S04]  /*95fa0*/  LDL.LU R11, [R1+0x9d4] ;  /* 0x0009d400010b7983 */ /* 0x000f280000300800 */
[----:B------:R-:W4:Y:S04]  /*95fb0*/  LDL.LU R14, [R1+0x9d8] ;  /* 0x0009d800010e7983 */ /* 0x000f280000300800 */
[----:B-1----:R-:W4:Y:S01]  /*95fc0*/  LDL.LU R8, [R1+0x9dc] ;  /* 0x0009dc0001087983 */ /* 0x002f220000300800 */
[----:B------:R-:W-:-:S05]  /*95fd0*/  IADD3 R16, P2, R213, R6, RZ ;  /* 0x00000006d5107210 */ /* 0x000fca0007f5e0ff */
[----:B------:R-:W-:-:S05]  /*95fe0*/  IMAD.X R17, R152, 0x1, R5, P2 ;  /* 0x0000000198117824 */ /* 0x000fca00010e0605 */
[----:B------:R0:W-:Y:S02]  /*95ff0*/  STL.64 [R1+0x1038], R16 ;  /* 0x0010381001007387 */ /* 0x0001e40000100a00 */
[----:B0-----:R-:W-:-:S05]  /*96000*/  IADD3 R16, P2, R213, R4, RZ ;  /* 0x00000004d5107210 */ /* 0x001fca0007f5e0ff */
[----:B------:R-:W-:-:S05]  /*96010*/  IMAD.X R17, R152, 0x1, R3, P2 ;  /* 0x0000000198117824 */ /* 0x000fca00010e0603 */
[----:B------:R3:W-:Y:S01]  /*96020*/  STL.64 [R1+0x1030], R16 ;  /* 0x0010301001007387 */ /* 0x0007e20000100a00 */
[----:B------:R-:W-:Y:S02]  /*96030*/  SHF.R.S32.HI R152, RZ, 0x1f, R214 ;  /* 0x0000001fff987819 */ /* 0x000fe400000114d6 */
[----:B---3--:R-:W-:-:S05]  /*96040*/  F2FP.SATFINITE.E4M3.F32.PACK_AB_MERGE_C R17, R232, R229, RZ ;  /* 0x000000e5e811723e */ /* 0x008fca00048070ff */
[----:B------:R-:W-:Y:S01]  /*96050*/  STL [R1+0x4a4], R17 ;  /* 0x0004a41101007387 */ /* 0x000fe20000100800 */
[----:B--2---:R-:W-:-:S05]  /*96060*/  F2FP.SATFINITE.E4M3.F32.PACK_AB_MERGE_C R16, R237, R235, RZ ;  /* 0x000000ebed10723e */ /* 0x004fca00048070ff */
[----:B------:R0:W-:Y:S01]  /*96070*/  STL [R1+0x4a8], R16 ;  /* 0x0004a81001007387 */ /* 0x0001e20000100800 */
[----:B------:R-:W-:Y:S02]  /*96080*/  F2FP.SATFINITE.E4M3.F32.PACK_AB_MERGE_C R15, R243, R242, RZ ;  /* 0x000000f2f30f723e */ /* 0x000fe400048070ff */
[----:B0-----:R-:W-:-:S03]  /*96090*/  IADD3 R16, P2, R214, R2, RZ ;  /* 0x00000002d6107210 */ /* 0x001fc60007f5e0ff */
[----:B------:R-:W-:Y:S02]  /*960a0*/  STL [R1+0xdc], R15 ;  /* 0x0000dc0f01007387 */ /* 0x000fe40000100800 */
[----:B------:R-:W-:-:S05]  /*960b0*/  IMAD.X R17, R152, 0x1, R13, P2 ;  /* 0x0000000198117824 */ /* 0x000fca00010e060d */
[----:B------:R0:W-:Y:S04]  /*960c0*/  STL.64 [R1+0x1028], R16 ;  /* 0x0010281001007387 */ /* 0x0001e80000100a00 */
[----:B------:R-:W2:Y:S01]  /*960d0*/  LDL.LU R242, [R1+0x9e0] ;  /* 0x0009e00001f27983 */ /* 0x000ea20000300800 */
[----:B0-----:R-:W-:-:S05]  /*960e0*/  F2FP.SATFINITE.E4M3.F32.PACK_AB_MERGE_C R16, R245, R244, RZ ;  /* 0x000000f4f510723e */ /* 0x001fca00048070ff */
[----:B------:R0:W-:Y:S04]  /*960f0*/  STL [R1+0x4a0], R16 ;  /* 0x0004a01001007387 */ /* 0x0001e80000100800 */
[----:B------:R-:W2:Y:S01]  /*96100*/  LDL.LU R243, [R1+0x9e4] ;  /* 0x0009e40001f37983 */ /* 0x000ea20000300800 */
[----:B------:R-:W-:Y:S02]  /*96110*/  F2FP.SATFINITE.E4M3.F32.PACK_AB_MERGE_C R15, R247, R246, RZ ;  /* 0x000000f6f70f723e */ /* 0x000fe400048070ff */
[----:B0-----:R-:W-:-:S03]  /*96120*/  IADD3 R16, P2, R214, R0, RZ ;  /* 0x00000000d6107210 */ /* 0x001fc60007f5e0ff */
[----:B------:R-:W-:Y:S02]  /*96130*/  STL [R1+0xcc], R15 ;  /* 0x0000cc0f01007387 */ /* 0x000fe40000100800 */
[----:B------:R-:W-:Y:S02]  /*96140*/  IMAD.X R17, R152, 0x1, R7, P2 ;  /* 0x0000000198117824 */ /* 0x000fe400010e0607 */
[----:B------:R-:W3:Y:S04]  /*96150*/  LDL.LU R244, [R1+0x9e8] ;  /* 0x0009e80001f47983 */ /* 0x000ee80000300800 */
[----:B------:R-:W3:Y:S04]  /*96160*/  LDL.LU R245, [R1+0x9ec] ;  /* 0x0009ec0001f57983 */ /* 0x000ee80000300800 */
[----:B------:R-:W3:Y:S04]  /*96170*/  LDL.LU R246, [R1+0x9f0] ;  /* 0x0009f00001f67983 */ /* 0x000ee80000300800 */
[----:B------:R-:W3:Y:S04]  /*96180*/  LDL.LU R247, [R1+0x9f4] ;  /* 0x0009f40001f77983 */ /* 0x000ee80000300800 */
[----:B------:R0:W-:Y:S02]  /*96190*/  STL.64 [R1+0x1020], R16 ;  /* 0x0010201001007387 */ /* 0x0001e40000100a00 */
[----:B0-----:R-:W-:-:S02]  /*961a0*/  IADD3 R16, P2, R214, R6, RZ ;  /* 0x00000006d6107210 */ /* 0x001fc40007f5e0ff */
[----:B----4-:R-:W-:-:S03]  /*961b0*/  F2FP.SATFINITE.E4M3.F32.PACK_AB_MERGE_C R12, R12, R248, RZ ;  /* 0x000000f80c0c723e */ /* 0x010fc600048070ff */
[----:B------:R-:W-:Y:S02]  /*961c0*/  IMAD.X R17, R152, 0x1, R5, P2 ;  /* 0x0000000198117824 */ /* 0x000fe400010e0605 */
[----:B------:R0:W-:Y:S04]  /*961d0*/  STL [R1+0xd4], R12 ;  /* 0x0000d40c01007387 */ /* 0x0001e80000100800 */
[----:B------:R-:W4:Y:S01]  /*961e0*/  LDL.LU R248, [R1+0x9f8] ;  /* 0x0009f80001f87983 */ /* 0x000f220000300800 */
[----:B------:R-:W-:-:S03]  /*961f0*/  F2FP.SATFINITE.E4M3.F32.PACK_AB_MERGE_C R15, R239, R238, RZ ;  /* 0x000000eeef0f723e */ /* 0x000fc600048070ff */
[----:B0-----:R-:W4:Y:S04]  /*96200*/  LDL.LU R12, [R1+0x9fc] ;  /* 0x0009fc00010c7983 */ /* 0x001f280000300800 */
[----:B------:R-:W-:Y:S04]  /*96210*/  STL [R1+0xc4], R15 ;  /* 0x0000c40f01007387 */ /* 0x000fe80000100800 */
[----:B------:R0:W-:Y:S02]  /*96220*/  STL.64 [R1+0x1018], R16 ;  /* 0x0010181001007387 */ /* 0x0001e40000100a00 */
[----:B0-----:R-:W-:-:S05]  /*96230*/  IADD3 R16, P2, R214, R4, RZ ;  /* 0x00000004d6107210 */ /* 0x001fca0007f5e0ff */
[----:B------:R-:W-:Y:S01]  /*96240*/  IMAD.X R17, R152, 0x1, R3, P2 ;  /* 0x0000000198117824 */ /* 0x000fe200010e0603 */
[----:B------:R-:W-:-:S04]  /*96250*/  SHF.R.S32.HI R152, RZ, 0x1f, R215 ;  /* 0x0000001fff987819 */ /* 0x000fc800000114d7 */
[----:B------:R0:W-:Y:S01]  /*96260*/  STL.64 [R1+0x1010], R16 ;  /* 0x0010101001007387 */ /* 0x0001e20000100a00 */
[----:B------:R-:W-:Y:S02]  /*96270*/  F2FP.SATFINITE.E4M3.F32.PACK_AB_MERGE_C R15, R11, R10, RZ ;  /* 0x0000000a0b0f723e */ /* 0x000fe400048070ff */
[----:B------:R-:W-:Y:S02]  /*96280*/  IADD3 R10, P2, R215, R2, RZ ;  /* 0x00000002d70a7210 */ /* 0x000fe40007f5e0ff */
[----:B------:R-:W-:Y:S02]  /*96290*/  F2FP.SATFINITE.E4M3.F32.PACK_AB_MERGE_C R8, R8, R14, RZ ;  /* 0x0000000e0808723e */ /* 0x000fe400048070ff */
[----:B0-----:R-:W-:Y:S01]  /*962a0*/  F2FP.SATFINITE.E4M3.F32.PACK_AB_MERGE_C R16, R241, R240, RZ ;  /* 0x000000f0f110723e */ /* 0x001fe200048070ff */
[----:B------:R-:W-:Y:S01]  /*962b0*/  STL [R1+0x550c], R15 ;  /* 0x00550c0f01007387 */ /* 0x000fe20000100800 */
[----:B------:R-:W-:-:S03]  /*962c0*/  IMAD.X R11, R152, 0x1, R13, P2 ;  /* 0x00000001980b7824 */ /* 0x000fc600010e060d */
[----:B------:R-:W-:Y:S04]  /*962d0*/  STL [R1+0xc8], R16 ;  /* 0x0000c81001007387 */ /* 0x000fe80000100800 */
[----:B------:R-:W-:Y:S04]  /*962e0*/  STL [R1+0xc0], R8 ;  /* 0x0000c00801007387 */ /* 0x000fe80000100800 */
[----:B------:R-:W4:Y:S04]  /*962f0*/  LDL.LU R229, [R1+0x600] ;  /* 0x0006000001e57983 */ /* 0x000f280000300800 */
[----:B------:R-:W4:Y:S04]  /*96300*/  LDL.LU R232, [R1+0x604] ;  /* 0x0006040001e87983 */ /* 0x000f280000300800 */
[----:B------:R-:W4:Y:S04]  /*96310*/  LDL.LU R235, [R1+0x608] ;  /* 0x0006080001eb7983 */ /* 0x000f280000300800 */
[----:B------:R0:W-:Y:S04]  /*96320*/  STL.64 [R1+0x1008], R10 ;  /* 0x0010080a01007387 */ /* 0x0001e80000100a00 */
[----:B------:R-:W4:Y:S04]  /*96330*/  LDL.LU R237, [R1+0x60c] ;  /* 0x00060c0001ed7983 */ /* 0x000f280000300800 */
[----:B------:R-:W4:Y:S04]  /*96340*/  LDL.LU R238, [R1+0x610] ;  /* 0x0006100001ee7983 */ /* 0x000f280000300800 */
[----:B------:R-:W4:Y:S04]  /*96350*/  LDL.LU R239, [R1+0x614] ;  /* 0x0006140001ef7983 */ /* 0x000f280000300800 */
[----:B0-----:R-:W4:Y:S04]  /*96360*/  LDL.LU R10, [R1+0x618] ;  /* 0x00061800010a7983 */ /* 0x001f280000300800 */
[----:B------:R-:W4:Y:S04]  /*96370*/  LDL.LU R11, [R1+0x61c] ;  /* 0x00061c00010b7983 */ /* 0x000f280000300800 */
[----:B------:R-:W4:Y:S04]  /*96380*/  LDL.LU R14, [R1+0x620] ;  /* 0x00062000010e7983 */ /* 0x000f280000300800 */
[----:B------:R-:W4:Y:S01]  /*96390*/  LDL.LU R8, [R1+0x624] ;  /* 0x0006240001087983 */ /* 0x000f220000300800 */
[----:B--2---:R-:W-:-:S05]  /*963a0*/  F2FP.SATFINITE.E4M3.F32.PACK_AB_MERGE_C R16, R243, R242, RZ ;  /* 0x000000f2f310723e */ /* 0x004fca00048070ff */
[----:B------:R0:W-:Y:S02]  /*963b0*/  STL [R1+0x5518], R16 ;  /* 0x0055181001007387 */ /* 0x0001e40000100800 */
[----:B0-----:R-:W-:Y:S02]  /*963c0*/  IADD3 R16, P2, R215, R0, RZ ;  /* 0x00000000d7107210 */ /* 0x001fe40007f5e0ff */
[----:B---3--:R-:W-:-:S03]  /*963d0*/  F2FP.SATFINITE.E4M3.F32.PACK_AB_MERGE_C R15, R245, R244, RZ ;  /* 0x000000f4f50f723e */ /* 0x008fc600048070ff */
[----:B------:R-:W-:Y:S02]  /*963e0*/  IMAD.X R17, R152, 0x1, R7, P2 ;  /* 0x0000000198117824 */ /* 0x000fe400010e0607 */
[----:B------:R0:W-:Y:S01]  /*963f0*/  STL [R1+0x551c], R15 ;  /* 0x00551c0f01007387 */ /* 0x0001e20000100800 */
[----:B------:R-:W-:Y:S02]  /*96400*/  IADD3 R18, P2, R215, R6, RZ ;  /* 0x00000006d7127210 */ /* 0x000fe40007f5e0ff */
[----:B0-----:R-:W-:-:S05]  /*96410*/  F2FP.SATFINITE.E4M3.F32.PACK_AB_MERGE_C R15, R247, R246, RZ ;  /* 0x000000f6f70f723e */ /* 0x001fca00048070ff */
[----:B------:R-:W-:Y:S04]  /*96420*/  STL [R1+0x5520], R15 ;  /* 0x0055200f01007387 */ /* 0x000fe80000100800 */
[----:B------:R4:W-:Y:S04]  /*96430*/  STL.64 [R1+0x1000], R16 ;  /* 0x0010001001007387 */ /* 0x0009e80000100a00 */
[----:B------:R-:W2:Y:S01]  /*96440*/  LDL.LU R242, [R1+0x628] ;  /* 0x0006280001f27983 */ /* 0x000ea20000300800 */
[----:B------:R-:W-:-:S03]  /*96450*/  IMAD.X R19, R152, 0x1, R5, P2 ;  /* 0x0000000198137824 */ /* 0x000fc600010e0605 */
[----:B------:R-:W2:Y:S04]  /*96460*/  LDL.LU R243, [R1+0x62c] ;  /* 0x00062c0001f37983 */ /* 0x000ea80000300800 */
[----:B------:R-:W3:Y:S04]  /*96470*/  LDL.LU R244, [R1+0x630] ;  /* 0x0006300001f47983 */ /* 0x000ee80000300800 */
[----:B------:R-:W3:Y:S01]  /*96480*/  LDL.LU R245, [R1+0x634] ;  /* 0x0006340001f57983 */ /* 0x000ee20000300800 */
[----:B----4-:R-:W-:-:S05]  /*96490*/  F2FP.SATFINITE.E4M3.F32.PACK_AB_MERGE_C R16, R12, R248, RZ ;  /* 0x000000f80c10723e */ /* 0x010fca00048070ff */
[----:B------:R0:W-:Y:S04]  /*964a0*/  STL [R1+0x5524], R16 ;  /* 0x0055241001007387 */ /* 0x0001e80000100800 */
[----:B------:R-:W4:Y:S01]  /*964b0*/  LDL.LU R240, [R1+0x638] ;  /* 0x0006380001f07983 */ /* 0x000f220000300800 */
[----:B0-----:R-:W-:-:S03]  /*964c0*/  IADD3 R16, P2, R215, R4, RZ ;  /* 0x00000004d7107210 */ /* 0x001fc60007f5e0ff */
[----:B------:R0:W-:Y:S02]  /*964d0*/  STL.64 [R1+0xff8], R18 ;  /* 0x000ff81201007387 */ /* 0x0001e40000100a00 */
[----:B------:R-:W-:Y:S02]  /*964e0*/  IMAD.X R17, R152, 0x1, R3, P2 ;  /* 0x0000000198117824 */ /* 0x000fe400010e0603 */
[----:B------:R-:W4:Y:S04]  /*964f0*/  LDL.LU R241, [R1+0x63c] ;  /* 0x00063c0001f17983 */ /* 0x000f280000300800 */
[----:B------:R-:W4:Y:S01]  /*96500*/  LDL.LU R246, [R1+0x640] ;  /* 0x0006400001f67983 */ /* 0x000f220000300800 */
[----:B------:R-:W-:-:S03]  /*96510*/  SHF.R.S32.HI R152, RZ, 0x1f, R249 ;  /* 0x0000001fff987819 */ /* 0x000fc600000114f9 */
[----:B------:R1:W-:Y:S01]  /*96520*/  STL.64 [R1+0xff0], R16 ;  /* 0x000ff01001007387 */ /* 0x0003e20000100a00 */
[----:B0-----:R-:W-:-:S03]  /*96530*/  IADD3 R18, P2, R249, R2, RZ ;  /* 0x00000002f9127210 */ /* 0x001fc60007f5e0ff */
[----:B------:R-:W4:Y:S04]  /*96540*/  LDL.LU R247, [R1+0x644] ;  /* 0x0006440001f77983 */ /* 0x000f280000300800 */
[----:B------:R-:W4:Y:S04]  /*96550*/  LDL.LU R248, [R1+0x648] ;  /* 0x0006480001f87983 */ /* 0x000f280000300800 */
[----:B------:R-:W4:Y:S01]  /*96560*/  LDL.LU R12, [R1+0x64c] ;  /* 0x00064c00010c7983 */ /* 0x000f220000300800 */
[----:B------:R-:W-:Y:S01]  /*96570*/  IMAD.X R19, R152, 0x1, R13, P2 ;  /* 0x0000000198137824 */ /* 0x000fe200010e060d */
[----:B------:R-:W-:-:S05]  /*96580*/  F2FP.SATFINITE.E4M3.F32.PACK_AB_MERGE_C R15, R232, R229, RZ ;  /* 0x000000e5e80f723e */ /* 0x000fca00048070ff */
[----:B------:R-:W-:Y:S01]  /*96590*/  STL [R1+0x5528], R15 ;  /* 0x0055280f01007387 */ /* 0x000fe20000100800 */
[----:B-1----:R-:W-:-:S05]  /*965a0*/  F2FP.SATFINITE.E4M3.F32.PACK_AB_MERGE_C R17, R237, R235, RZ ;  /* 0x000000ebed11723e */ /* 0x002fca00048070ff */
[----:B------:R0:W-:Y:S01]  /*965b0*/  STL [R1+0x552c], R17 ;  /* 0x00552c1101007387 */ /* 0x0001e20000100800 */
[----:B------:R-:W-:-:S05]  /*965c0*/  F2FP.SATFINITE.E4M3.F32.PACK_AB_MERGE_C R16, R239, R238, RZ ;  /* 0x000000eeef10723e */ /* 0x000fca00048070ff */
[----:B------:R-:W-:Y:S01]  /*965d0*/  STL [R1+0x5530], R16 ;  /* 0x0055301001007387 */ /* 0x000fe20000100800 */
[----:B------:R-:W-:Y:S02]  /*965e0*/  F2FP.SATFINITE.E4M3.F32.PACK_AB_MERGE_C R10, R11, R10, RZ ;  /* 0x0000000a0b0a723e */ /* 0x000fe400048070ff */
[----:B0-----:R-:W-:-:S05]  /*965f0*/  F2FP.SATFINITE.E4M3.F32.PACK_AB_MERGE_C R17, R8, R14, RZ ;  /* 0x0000000e0811723e */ /* 0x001fca00048070ff */
[----:B------:R-:W-:Y:S04]  /*96600*/  STL [R1+0x5534], R17 ;  /* 0x0055341101007387 */ /* 0x000fe80000100800 */
[----:B------:R-:W-:Y:S04]  /*96610*/  STL.64 [R1+0xfe8], R18 ;  /* 0x000fe81201007387 */ /* 0x000fe80000100a00 */
[----:B------:R0:W-:Y:S02]  /*96620*/  STL [R1+0x47e4], R10 ;  /* 0x0047e40a01007387 */ /* 0x0001e40000100800 */
[----:B0-----:R-:W-:-:S05]  /*96630*/  IADD3 R10, P2, R249, R0, RZ ;  /* 0x00000000f90a7210 */ /* 0x001fca0007f5e0ff */
        /* <DEDUP_REMOVED lines=8> */
[----:B------:R-:W-:Y:S02]  /*966c0*/  IADD3 R16, P2, R249, R4, RZ ;  /* 0x00000004f9107210 */ /* 0x000fe40007f5e0ff */
[----:B--2---:R-:W-:Y:S02]  /*966d0*/  F2FP.SATFINITE.E4M3.F32.PACK_AB_MERGE_C R15, R243, R242, RZ ;  /* 0x000000f2f30f723e */ /* 0x004fe400048070ff */
[----:B---3--:R-:W-:-:S03]  /*966e0*/  F2FP.SATFINITE.E4M3.F32.PACK_AB_MERGE_C R17, R245, R244, RZ ;  /* 0x000000f4f511723e */ /* 0x008fc600048070ff */
[----:B------:R-:W-:Y:S04]  /*966f0*/  STL [R1+0x5538], R15 ;  /* 0x0055380f01007387 */ /* 0x000fe80000100800 */
[----:B------:R0:W-:Y:S04]  /*96700*/  STL [R1+0x553c], R17 ;  /* 0x00553c1101007387 */ /* 0x0001e80000100800 */
[----:B------:R-:W-:Y:S04]  /*96710*/  STL [R1+0x5284], R249 ;  /* 0x005284f901007387 */ /* 0x000fe80000100800 */
[----:B------:R-:W-:Y:S01]  /*96720*/  STL.64 [R1+0xfd8], R18 ;  /* 0x000fd81201007387 */ /* 0x000fe20000100a00 */
[----:B0-----:R-:W-:-:S03]  /*96730*/  IMAD.X R17, R152, 0x1, R3, P2 ;  /* 0x0000000198117824 */ /* 0x001fc600010e0603 */
[----:B------:R-:W2:Y:S04]  /*96740*/  LDL.LU R242, [R1+0x660] ;  /* 0x0006600001f27983 */ /* 0x000ea80000300800 */
[----:B------:R-:W2:Y:S04]  /*96750*/  LDL.LU R243, [R1+0x664] ;  /* 0x0006640001f37983 */ /* 0x000ea80000300800 */
[----:B------:R-:W3:Y:S04]  /*96760*/  LDL.LU R244, [R1+0x668] ;  /* 0x0006680001f47983 */ /* 0x000ee80000300800 */
[----:B------:R4:W-:Y:S01]  /*96770*/  STL.64 [R1+0xfd0], R16 ;  /* 0x000fd01001007387 */ /* 0x0009e20000100a00 */
[----:B------:R-:W-:-:S03]  /*96780*/  SHF.R.S32.HI R152, RZ, 0x1f, R250 ;  /* 0x0000001fff987819 */ /* 0x000fc600000114fa */
[----:B------:R-:W3:Y:S01]  /*96790*/  LDL.LU R245, [R1+0x66c] ;  /* 0x00066c0001f57983 */ /* 0x000ee20000300800 */
[----:B----4-:R-:W-:Y:S02]  /*967a0*/  F2FP.SATFINITE.E4M3.F32.PACK_AB_MERGE_C R16, R241, R240, RZ ;  /* 0x000000f0f110723e */ /* 0x010fe400048070ff */
[----:B------:R-:W-:-:S03]  /*967b0*/  F2FP.SATFINITE.E4M3.F32.PACK_AB_MERGE_C R17, R247, R246, RZ ;  /* 0x000000f6f711723e */ /* 0x000fc600048070ff */
[----:B------:R0:W-:Y:S01]  /*967c0*/  STL [R1+0x5540], R16 ;  /* 0x0055401001007387 */ /* 0x0001e20000100800 */
[----:B------:R-:W-:-:S03]  /*967d0*/  F2FP.SATFINITE.E4M3.F32.PACK_AB_MERGE_C R15, R12, R248, RZ ;  /* 0x000000f80c0f723e */ /* 0x000fc600048070ff */
[----:B------:R1:W-:Y:S01]  /*967e0*/  STL [R1+0x5544], R17 ;  /* 0x0055441101007387 */ /* 0x0003e20000100800 */
[----:B0-----:R-:W-:-:S03]  /*967f0*/  IADD3 R16, P2, R250, R2, RZ ;  /* 0x00000002fa107210 */ /* 0x001fc60007f5e0ff */
[----:B------:R-:W-:Y:S02]  /*96800*/  STL [R1+0x5548], R15 ;  /* 0x0055480f01007387 */ /* 0x000fe40000100800 */
[----:B-1----:R-:W-:Y:S02]  /*96810*/  IMAD.X R17, R152, 0x1, R13, P2 ;  /* 0x0000000198117824 */ /* 0x002fe400010e060d */
[----:B------:R-:W4:Y:S04]  /*96820*/  LDL.LU R229, [R1+0x670] ;  /* 0x0006700001e57983 */ /* 0x000f280000300800 */
[----:B------:R-:W4:Y:S04]  /*96830*/  LDL.LU R232, [R1+0x674] ;  /* 0x0006740001e87983 */ /* 0x000f280000300800 */
[----:B------:R-:W4:Y:S04]  /*96840*/  LDL.LU R235, [R1+0x678] ;  /* 0x0006780001eb7983 */ /* 0x000f280000300800 */
[----:B------:R0:W-:Y:S04]  /*96850*/  STL.64 [R1+0xfc8], R16 ;  /* 0x000fc81001007387 */ /* 0x0001e80000100a00 */
[----:B------:R-:W4:Y:S04]  /*96860*/  LDL.LU R237, [R1+0x67c] ;  /* 0x00067c0001ed7983 */ /* 0x000f280000300800 */
[----:B------:R-:W4:Y:S04]  /*96870*/  LDL.LU R238, [R1+0x680] ;  /* 0x0006800001ee7983 */ /* 0x000f280000300800 */
[----:B------:R-:W4:Y:S01]  /*96880*/  LDL.LU R241, [R1+0x684] ;  /* 0x0006840001f17983 */ /* 0x000f220000300800 */
[----:B0-----:R-:W-:-:S02]  /*96890*/  F2FP.SATFINITE.E4M3.F32.PACK_AB_MERGE_C R16, R11, R10, RZ ;  /* 0x0000000a0b10723e */ /* 0x001fc400048070ff */
[----:B------:R-:W-:Y:S02]  /*968a0*/  IADD3 R10, P2, R250, R0, RZ ;  /* 0x00000000fa0a7210 */ /* 0x000fe40007f5e0ff */
[----:B------:R-:W-:Y:S01]  /*968b0*/  F2FP.SATFINITE.E4M3.F32.PACK_AB_MERGE_C R8, R8, R14, RZ ;  /* 0x0000000e0808723e */ /* 0x000fe200048070ff */
[----:B------:R-:W-:Y:S02]  /*968c0*/  STL [R1+0x554c], R16 ;  /* 0x00554c1001007387 */ /* 0x000fe40000100800 */
[----:B------:R-:W-:Y:S02]  /*968d0*/  IMAD.X R11, R152, 0x1, R7, P2 ;  /* 0x00000001980b7824 */ /* 0x000fe400010e0607 */
[----:B------:R-:W-:Y:S04]  /*968e0*/  STL [R1+0x4668], R8 ;  /* 0x0046680801007387 */ /* 0x000fe80000100800 */
[----:B------:R-:W4:Y:S04]  /*968f0*/  LDL.LU R246, [R1+0x688] ;  /* 0x0006880001f67983 */ /* 0x000f280000300800 */
[----:B------:R-:W4:Y:S04]  /*96900*/  LDL.LU R247, [R1+0x68c] ;  /* 0x00068c0001f77983 */ /* 0x000f280000300800 */
[----:B------:R-:W4:Y:S04]  /*96910*/  LDL.LU R12, [R1+0x690] ;  /* 0x00069000010c7983 */ /* 0x000f280000300800 */
[----:B------:R0:W-:Y:S04]  /*96920*/  STL.64 [R1+0xfc0], R10 ;  /* 0x000fc00a01007387 */ /* 0x0001e80000100a00 */
[----:B0-----:R-:W4:Y:S04]  /*96930*/  LDL.LU R11, [R1+0x694] ;  /* 0x00069400010b7983 */ /* 0x001f280000300800 */
[----:B------:R-:W4:Y:S04]  /*96940*/  LDL.LU R248, [R1+0x698] ;  /* 0x0006980001f87983 */ /* 0x000f280000300800 */
[----:B------:R-:W4:Y:S04]  /*96950*/  LDL.LU R10, [R1+0x69c] ;  /* 0x00069c00010a7983 */ /* 0x000f280000300800 */
[----:B------:R-:W4:Y:S04]  /*96960*/  LDL.LU R14, [R1+0x6a0] ;  /* 0x0006a000010e7983 */ /* 0x000f280000300800 */
[----:B------:R-:W4:Y:S01]  /*96970*/  LDL.LU R8, [R1+0x6a4] ;  /* 0x0006a40001087983 */ /* 0x000f220000300800 */
[----:B------:R-:W-:-:S05]  /*96980*/  IADD3 R18, P2, R250, R6, RZ ;  /* 0x00000006fa127210 */ /* 0x000fca0007f5e0ff */
[----:B------:R-:W-:Y:S01]  /*96990*/  IMAD.X R19, R152, 0x1, R5, P2 ;  /* 0x0000000198137824 */ /* 0x000fe200010e0605 */
[----:B------:R-:W-:Y:S02]  /*969a0*/  IADD3 R16, P2, R250, R4, RZ ;  /* 0x00000004fa107210 */ /* 0x000fe40007f5e0ff */
[----:B--2---:R-:W-:-:S05]  /*969b0*/  F2FP.SATFINITE.E4M3.F32.PACK_AB_MERGE_C R15, R243, R242, RZ ;  /* 0x000000f2f30f723e */ /* 0x004fca00048070ff */
[----:B------:R-:W-:Y:S01]  /*969c0*/  STL [R1+0x5550], R15 ;  /* 0x0055500f01007387 */ /* 0x000fe20000100800 */
[----:B---3--:R-:W-:-:S05]  /*969d0*/  F2FP.SATFINITE.E4M3.F32.PACK_AB_MERGE_C R17, R245, R244, RZ ;  /* 0x000000f4f511723e */ /* 0x008fca00048070ff */
        /* <DEDUP_REMOVED lines=8> */
[----:B----4-:R-:W-:-:S03]  /*96a60*/  F2FP.SATFINITE.E4M3.F32.PACK_AB_MERGE_C R15, R232, R229, RZ ;  /* 0x000000e5e80f723e */ /* 0x010fc600048070ff */
[----:B------:R-:W3:Y:S04]  /*96a70*/  LDL.LU R243, [R1+0x6b4] ;  /* 0x0006b40001f37983 */ /* 0x000ee80000300800 */
[----:B------:R-:W4:Y:S01]  /*96a80*/  LDL.LU R244, [R1+0x6b8] ;  /* 0x0006b80001f47983 */ /* 0x000f220000300800 */
[----:B------:R-:W-:-:S03]  /*96a90*/  SHF.R.S32.HI R152, RZ, 0x1f, R251 ;  /* 0x0000001fff987819 */ /* 0x000fc600000114fb */
[----:B------:R-:W4:Y:S01]  /*96aa0*/  LDL.LU R245, [R1+0x6bc] ;  /* 0x0006bc0001f57983 */ /* 0x000f220000300800 */
[----:B0-----:R-:W-:-:S03]  /*96ab0*/  F2FP.SATFINITE.E4M3.F32.PACK_AB_MERGE_C R16, R237, R235, RZ ;  /* 0x000000ebed10723e */ /* 0x001fc600048070ff */
[----:B------:R0:W-:Y:S04]  /*96ac0*/  STL [R1+0x5558], R15 ;  /* 0x0055580f01007387 */ /* 0x0001e80000100800 */
[----:B------:R1:W-:Y:S01]  /*96ad0*/  STL [R1+0x555c], R16 ;  /* 0x00555c1001007387 */ /* 0x0003e20000100800 */
[----:B0-----:R-:W-:Y:S02]  /*96ae0*/  F2FP.SATFINITE.E4M3.F32.PACK_AB_MERGE_C R15, R241, R238, RZ ;  /* 0x000000eef10f723e */ /* 0x001fe400048070ff */
[----:B-1----:R-:W-:-:S03]  /*96af0*/  IADD3 R16, P2, R251, R2, RZ ;  /* 0x00000002fb107210 */ /* 0x002fc60007f5e0ff */
[----:B------:R-:W-:Y:S02]  /*96b00*/  STL [R1+0x5560], R15 ;  /* 0x0055600f01007387 */ /* 0x000fe40000100800 */
[----:B------:R-:W-:Y:S01]  /*96b10*/  IMAD.X R17, R152, 0x1, R13, P2 ;  /* 0x0000000198117824 */ /* 0x000fe200010e060d */
[----:B------:R-:W-:-:S04]  /*96b20*/  IADD3 R18, P2, R251, R0, RZ ;  /* 0x00000000fb127210 */ /* 0x000fc80007f5e0ff */
[----:B------:R0:W-:Y:S01]  /*96b30*/  STL.64 [R1+0xfa8], R16 ;  /* 0x000fa81001007387 */ /* 0x0001e20000100a00 */
[----:B------:R-:W-:Y:S01]  /*96b40*/  IMAD.X R19, R152, 0x1, R7, P2 ;  /* 0x0000000198137824 */ /* 0x000fe200010e0607 */
[----:B0-----:R-:W-:-:S05]  /*96b50*/  F2FP.SATFINITE.E4M3.F32.PACK_AB_MERGE_C R17, R247, R246, RZ ;  /* 0x000000f6f711723e */ /* 0x001fca00048070ff */
[----:B------:R0:W-:Y:S01]  /*96b60*/  STL [R1+0x5564], R17 ;  /* 0x0055641101007387 */ /* 0x0001e20000100800 */
[----:B------:R-:W-:-:S05]  /*96b70*/  F2FP.SATFINITE.E4M3.F32.PACK_AB_MERGE_C R16, R11, R12, RZ ;  /* 0x0000000c0b10723e */ /* 0x000fca00048070ff */
[----:B------:R-:W-:Y:S04]  /*96b80*/  STL [R1+0x5568], R16 ;  /* 0x0055681001007387 */ /* 0x000fe80000100800 */
[----:B------:R-:W4:Y:S04]  /*96b90*/  LDL.LU R246, [R1+0x6c0] ;  /* 0x0006c00001f67983 */ /* 0x000f280000300800 */
[----:B------:R-:W4:Y:S04]  /*96ba0*/  LDL.LU R247, [R1+0x6c4] ;  /* 0x0006c40001f77983 */ /* 0x000f280000300800 */
[----:B------:R-:W4:Y:S04]  /*96bb0*/  LDL.LU R12, [R1+0x6c8] ;  /* 0x0006c800010c7983 */ /* 0x000f280000300800 */
[----:B------:R-:W-:Y:S04]  /*96bc0*/  STL.64 [R1+0xfa0], R18 ;  /* 0x000fa01201007387 */ /* 0x000fe80000100a00 */
[----:B------:R-:W4:Y:S01]  /*96bd0*/  LDL.LU R11, [R1+0x6cc] ;  /* 0x0006cc00010b7983 */ /* 0x000f220000300800 */
[----:B0-----:R-:W-:-:S02]  /*96be0*/  F2FP.SATFINITE.E4M3.F32.PACK_AB_MERGE_C R17, R8, R14, RZ ;  /* 0x0000000e0811723e */ /* 0x001fc400048070ff */
[C---:B------:R-:W-:Y:S02]  /*96bf0*/  IADD3 R14, P2, R251.reuse, R6, RZ ;  /* 0x00000006fb0e7210 */ /* 0x040fe40007f5e0ff */
[----:B------:R-:W-:Y:S01]  /*96c00*/  F2FP.SATFINITE.E4M3.F32.PACK_AB_MERGE_C R10, R10, R248, RZ ;  /* 0x000000f80a0a723e */ /* 0x000fe200048070ff */
[----:B------:R-:W-:Y:S02]  /*96c10*/  STL [R1+0x556c], R17 ;  /* 0x00556c1101007387 */ /* 0x000fe40000100800 */
[----:B------:R-:W-:Y:S02]  /*96c20*/  IMAD.X R15, R152, 0x1, R5, P2 ;  /* 0x00000001980f7824 */ /* 0x000fe400010e0605 */
[----:B------:R0:W-:Y:S04]  /*96c30*/  STL [R1+0x4654], R10 ;  /* 0x0046540a01007387 */ /* 0x0001e80000100800 */
[----:B------:R-:W4:Y:S04]  /*96c40*/  LDL.LU R248, [R1+0x6d0] ;  /* 0x0006d00001f87983 */ /* 0x000f280000300800 */
[----:B0-----:R-:W4:Y:S04]  /*96c50*/  LDL.LU R10, [R1+0x6d4] ;  /* 0x0006d400010a7983 */ /* 0x001f280000300800 */
[----:B------:R0:W-:Y:S04]  /*96c60*/  STL.64 [R1+0xf98], R14 ;  /* 0x000f980e01007387 */ /* 0x0001e80000100a00 */
[----:B0-----:R-:W4:Y:S04]  /*96c70*/  LDL.LU R14, [R1+0x6d8] ;  /* 0x0006d800010e7983 */ /* 0x001f280000300800 */
[----:B------:R-:W4:Y:S01]  /*96c80*/  LDL.LU R8, [R1+0x6dc] ;  /* 0x0006dc0001087983 */ /* 0x000f220000300800 */
[----:B------:R-:W-:-:S03]  /*96c90*/  IADD3 R16, P2, R251, R4, RZ ;  /* 0x00000004fb107210 */ /* 0x000fc60007f5e0ff */
[----:B------:R-:W-:Y:S02]  /*96ca0*/  STL [R1+0x528c], R251 ;  /* 0x00528cfb01007387 */ /* 0x000fe40000100800 */
[----:B------:R-:W-:Y:S02]  /*96cb0*/  IMAD.X R17, R152, 0x1, R3, P2 ;  /* 0x0000000198117824 */ /* 0x000fe400010e0603 */
[----:B------:R-:W4:Y:S01]  /*96cc0*/  LDL.LU R241, [R1] ;  /* 0x0000000001f17983 */ /* 0x000f220000300800 */
[----:B------:R-:W-:Y:S02]  /*96cd0*/  SHF.R.S32.HI R152, RZ, 0x1f, R252 ;  /* 0x0000001fff987819 */ /* 0x000fe400000114fc */
[----:B------:R-:W-:-:S05]  /*96ce0*/  IADD3 R18, P2, R252, R2, RZ ;  /* 0x00000002fc127210 */ /* 0x000fca0007f5e0ff */
[----:B------:R-:W-:Y:S01]  /*96cf0*/  IMAD.X R19, R152, 0x1, R13, P2 ;  /* 0x0000000198137824 */ /* 0x000fe200010e060d */
[----:B--2---:R-:W-:-:S05]  /*96d00*/  F2FP.SATFINITE.E4M3.F32.PACK_AB_MERGE_C R15, R240, R239, RZ ;  /* 0x000000eff00f723e */ /* 0x004fca00048070ff */
[----:B------:R-:W-:Y:S04]  /*96d10*/  STL [R1+0x5570], R15 ;  /* 0x0055700f01007387 */ /* 0x000fe80000100800 */
[----:B------:R3:W-:Y:S02]  /*96d20*/  STL.64 [R1+0xf90], R16 ;  /* 0x000f901001007387 */ /* 0x0007e40000100a00 */
[----:B---3--:R-:W-:Y:S02]  /*96d30*/  F2FP.SATFINITE.E4M3.F32.PACK_AB_MERGE_C R17, R243, R242, RZ ;  /* 0x000000f2f311723e */ /* 0x008fe400048070ff */
[----:B----4-:R-:W-:-:S03]  /*96d40*/  F2FP.SATFINITE.E4M3.F32.PACK_AB_MERGE_C R16, R245, R244, RZ ;  /* 0x000000f4f510723e */ /* 0x010fc600048070ff */
[----:B------:R-:W-:Y:S04]  /*96d50*/  STL [R1+0x5574], R17 ;  /* 0x0055741101007387 */ /* 0x000fe80000100800 */
[----:B------:R0:W-:Y:S04]  /*96d60*/  STL [R1+0x5578], R16 ;  /* 0x0055781001007387 */ /* 0x0001e80000100800 */
[----:B------:R-:W2:Y:S04]  /*96d70*/  LDL.LU R223, [R1+0x6e0] ;  /* 0x0006e00001df7983 */ /* 0x000ea80000300800 */
[----:B------:R-:W2:Y:S04]  /*96d80*/  LDL.LU R232, [R1+0x6e4] ;  /* 0x0006e40001e87983 */ /* 0x000ea80000300800 */
[----:B------:R-:W3:Y:S04]  /*96d90*/  LDL.LU R235, [R1+0x6e8] ;  /* 0x0006e80001eb7983 */ /* 0x000ee80000300800 */
[----:B------:R-:W-:Y:S04]  /*96da0*/  STL.64 [R1+0xf88], R18 ;  /* 0x000f881201007387 */ /* 0x000fe80000100a00 */
[----:B------:R-:W3:Y:S01]  /*96db0*/  LDL.LU R239, [R1+0x6ec] ;  /* 0x0006ec0001ef7983 */ /* 0x000ee20000300800 */
[----:B0-----:R-:W-:-:S03]  /*96dc0*/  IADD3 R16, P2, R252, R0, RZ ;  /* 0x00000000fc107210 */ /* 0x001fc60007f5e0ff */
[----:B------:R-:W4:Y:S04]  /*96dd0*/  LDL.LU R240, [R1+0x6f0] ;  /* 0x0006f00001f07983 */ /* 0x000f280000300800 */
[----:B------:R-:W4:Y:S01]  /*96de0*/  LDL.LU R242, [R1+0x6f4] ;  /* 0x0006f40001f27983 */ /* 0x000f220000300800 */
[----:B------:R-:W-:-:S05]  /*96df0*/  F2FP.SATFINITE.E4M3.F32.PACK_AB_MERGE_C R17, R247, R246, RZ ;  /* 0x000000f6f711723e */ /* 0x000fca00048070ff */
[----:B------:R0:W-:Y:S01]  /*96e00*/  STL [R1+0x557c], R17 ;  /* 0x00557c1101007387 */ /* 0x0001e20000100800 */
[----:B------:R-:W-:Y:S01]  /*96e10*/  F2FP.SATFINITE.E4M3.F32.PACK_AB_MERGE_C R15, R11, R12, RZ ;  /* 0x0000000c0b0f723e */ /* 0x000fe200048070ff */
[----:B0-----:R-:W-:-:S04]  /*96e20*/  IMAD.X R17, R152, 0x1, R7, P2 ;  /* 0x0000000198117824 */ /* 0x001fc800010e0607 */
[----:B------:R-:W-:Y:S04]  /*96e30*/  STL [R1+0x5580], R15 ;  /* 0x0055800f01007387 */ /* 0x000fe80000100800 */
[----:B------:R-:W4:Y:S04]  /*96e40*/  LDL.LU R246, [R1+0x6f8] ;  /* 0x0006f80001f67983 */ /* 0x000f280000300800 */
[----:B------:R-:W4:Y:S04]  /*96e50*/  LDL.LU R247, [R1+0x6fc] ;  /* 0x0006fc0001f77983 */ /* 0x000f280000300800 */
[----:B------:R-:W4:Y:S04]  /*96e60*/  LDL.LU R12, [R1+0x700] ;  /* 0x00070000010c7983 */ /* 0x000f280000300800 */
[----:B------:R0:W-:Y:S04]  /*96e70*/  STL.64 [R1+0xf80], R16 ;  /* 0x000f801001007387 */ /* 0x0001e80000100a00 */
[----:B------:R-:W4:Y:S01]  /*96e80*/  LDL.LU R11, [R1+0x704] ;  /* 0x00070400010b7983 */ /* 0x000f220000300800 */
[----:B0-----:R-:W-:-:S02]  /*96e90*/  F2FP.SATFINITE.E4M3.F32.PACK_AB_MERGE_C R16, R10, R248, RZ ;  /* 0x000000f80a10723e */ /* 0x001fc400048070ff */
[----:B------:R-:W-:Y:S02]  /*96ea0*/  F2FP.SATFINITE.E4M3.F32.PACK_AB_MERGE_C R8, R8, R14, RZ ;  /* 0x0000000e0808723e */ /* 0x000fe400048070ff */
[----:B------:R-:W-:Y:S01]  /*96eb0*/  IADD3 R14, P2, R252, R6, RZ ;  /* 0x00000006fc0e7210 */ /* 0x000fe20007f5e0ff */
[----:B------:R-:W-:Y:S04]  /*96ec0*/  STL [R1+0x5584], R16 ;  /* 0x0055841001007387 */ /* 0x000fe80000100800 */
[----:B------:R-:W-:Y:S01]  /*96ed0*/  IMAD.X R15, R152, 0x1, R5, P2 ;  /* 0x00000001980f7824 */ /* 0x000fe200010e0605 */
[----:B------:R0:W-:Y:S04]  /*96ee0*/  STL [R1+0x4644], R8 ;  /* 0x0046440801007387 */ /* 0x0001e80000100800 */
[----:B------:R-:W4:Y:S04]  /*96ef0*/  LDL.LU R226, [R1+0x708] ;  /* 0x0007080001e27983 */ /* 0x000f280000300800 */
[----:B------:R-:W4:Y:S04]  /*96f00*/  LDL.LU R229, [R1+0x70c] ;  /* 0x00070c0001e57983 */ /* 0x000f280000300800 */
[----:B------:R-:W4:Y:S04]  /*96f10*/  LDL.LU R237, [R1+0x710] ;  /* 0x0007100001ed7983 */ /* 0x000f280000300800 */
[----:B------:R1:W-:Y:S04]  /*96f20*/  STL.64 [R1+0xf78], R14 ;  /* 0x000f780e01007387 */ /* 0x0003e80000100a00 */
[----:B------:R-:W4:Y:S04]  /*96f30*/  LDL.LU R238, [R1+0x714] ;  /* 0x0007140001ee7983 */ /* 0x000f280000300800 */
[----:B0-----:R-:W4:Y:S04]  /*96f40*/  LDL.LU R8, [R1+0x4] ;  /* 0x0000040001087983 */ /* 0x001f280000300800 */
[----:B------:R-:W-:Y:S04]  /*96f50*/  STL [R1+0x5290], R252 ;  /* 0x005290fc01007387 */ /* 0x000fe80000100800 */
[----:B------:R-:W4:Y:S04]  /*96f60*/  LDL.LU R243, [R1+0x718] ;  /* 0x0007180001f37983 */ /* 0x000f280000300800 */
[----:B------:R-:W4:Y:S01]  /*96f70*/  LDL.LU R244, [R1+0x71c] ;  /* 0x00071c0001f47983 */ /* 0x000f220000300800 */
[----:B-1----:R-:W-:-:S03]  /*96f80*/  IADD3 R14, P2, R252, R4, RZ ;  /* 0x00000004fc0e7210 */ /* 0x002fc60007f5e0ff */
[----:B------:R-:W4:Y:S02]  /*96f90*/  LDL.LU R245, [R1+0x720] ;  /* 0x0007200001f57983 */ /* 0x000f240000300800 */
[----:B------:R-:W-:-:S05]  /*96fa0*/  IMAD.X R15, R152, 0x1, R3, P2 ;  /* 0x00000001980f7824 */ /* 0x000fca00010e0603 */
[----:B------:R0:W-:Y:S04]  /*96fb0*/  STL.64 [R1+0xf70], R14 ;  /* 0x000f700e01007387 */ /* 0x0001e80000100a00 */
[----:B------:R-:W4:Y:S04]  /*96fc0*/  LDL.LU R248, [R1+0x724] ;  /* 0x0007240001f87983 */ /* 0x000f280000300800 */
[----:B------:R-:W4:Y:S04]  /*96fd0*/  LDL.LU R10, [R1+0x728] ;  /* 0x00072800010a7983 */ /* 0x000f280000300800 */
[----:B0-----:R-:W4:Y:S01]  /*96fe0*/  LDL.LU R14, [R1+0x72c] ;  /* 0x00072c00010e7983 */ /* 0x001f220000300800 */
[----:B------:R-:W-:-:S02]  /*96ff0*/  SHF.R.S32.HI R152, RZ, 0x1f, R241 ;  /* 0x0000001fff987819 */ /* 0x000fc400000114f1 */
[----:B------:R-:W-:Y:S02]  /*97000*/  IADD3 R16, P2, R241, R2, RZ ;  /* 0x00000002f1107210 */ /* 0x000fe40007f5e0ff */
[----:B--2---:R-:W-:-:S05]  /*97010*/  F2FP.SATFINITE.E4M3.F32.PACK_AB_MERGE_C R15, R232, R223, RZ ;  /* 0x000000dfe80f723e */ /* 0x004fca00048070ff */
[----:B------:R-:W-:Y:S01]  /*97020*/  STL [R1+0x5588], R15 ;  /* 0x0055880f01007387 */ /* 0x000fe20000100800 */
[----:B---3--:R-:W-:-:S05]  /*97030*/  F2FP.SATFINITE.E4M3.F32.PACK_AB_MERGE_C R17, R239, R235, RZ ;  /* 0x000000ebef11723e */ /* 0x008fca00048070ff */
[----:B------:R0:W-:Y:S04]  /*97040*/  STL [R1+0x558c], R17 ;  /* 0x00558c1101007387 */ /* 0x0001e80000100800 */
[----:B------:R-:W2:Y:S04]  /*97050*/  LDL.LU R232, [R1+0x730] ;  /* 0x0007300001e87983 */ /* 0x000ea80000300800 */
[----:B------:R-:W2:Y:S01]  /*97060*/  LDL.LU R235, [R1+0x734] ;  /* 0x0007340001eb7983 */ /* 0x000ea20000300800 */
[----:B0-----:R-:W-:Y:S01]  /*97070*/  IMAD.X R17, R152, 0x1, R13, P2 ;  /* 0x0000000198117824 */ /* 0x001fe200010e060d */
[----:B------:R-:W-:-:S02]  /*97080*/  IADD3 R20, P2, R241, R0, RZ ;  /* 0x00000000f1147210 */ /* 0x000fc40007f5e0ff */
[----:B----4-:R-:W-:Y:S02]  /*97090*/  F2FP.SATFINITE.E4M3.F32.PACK_AB_MERGE_C R15, R242, R240, RZ ;  /* 0x000000f0f20f723e */ /* 0x010fe400048070ff */
[----:B------:R-:W3:Y:S01]  /*970a0*/  LDL.LU R240, [R1+0x738] ;  /* 0x0007380001f07983 */ /* 0x000ee20000300800 */
[----:B------:R-:W-:-:S03]  /*970b0*/  IMAD.X R21, R152, 0x1, R7, P2 ;  /* 0x0000000198157824 */ /* 0x000fc600010e0607 */
[----:B------:R0:W-:Y:S04]  /*970c0*/  STL.64 [R1+0xf68], R16 ;  /* 0x000f681001007387 */ /* 0x0001e80000100a00 */
[----:B------:R-:W3:Y:S01]  /*970d0*/  LDL.LU R242, [R1+0x73c] ;  /* 0x00073c0001f27983 */ /* 0x000ee20000300800 */
[----:B0-----:R-:W-:-:S03]  /*970e0*/  F2FP.SATFINITE.E4M3.F32.PACK_AB_MERGE_C R16, R247, R246, RZ ;  /* 0x000000f6f710723e */ /* 0x001fc600048070ff */
[----:B------:R-:W4:Y:S04]  /*970f0*/  LDL.LU R246, [R1+0x740] ;  /* 0x0007400001f67983 */ /* 0x000f280000300800 */
[----:B------:R-:W4:Y:S01]  /*97100*/  LDL.LU R247, [R1+0x744] ;  /* 0x0007440001f77983 */ /* 0x000f220000300800 */
[----:B------:R-:W-:-:S03]  /*97110*/  F2FP.SATFINITE.E4M3.F32.PACK_AB_MERGE_C R18, R11, R12, RZ ;  /* 0x0000000c0b12723e */ /* 0x000fc600048070ff */
[----:B------:R-:W4:Y:S04]  /*97120*/  LDL.LU R12, [R1+0x748] ;  /* 0x00074800010c7983 */ /* 0x000f280000300800 */
[----:B------:R0:W-:Y:S04]  /*97130*/  STL.64 [R1+0xf60], R20 ;  /* 0x000f601401007387 */ /* 0x0001e80000100a00 */
[----:B------:R-:W4:Y:S04]  /*97140*/  LDL.LU R11, [R1+0x74c] ;  /* 0x00074c00010b7983 */ /* 0x000f280000300800 */
[----:B------:R-:W4:Y:S01]  /*97150*/  LDL.LU R239, [R1+0x8] ;  /* 0x0000080001ef7983 */ /* 0x000f220000300800 */
[----:B0-----:R-:W-:-:S05]  /*97160*/  IADD3 R20, P2, R241, R6, RZ ;  /* 0x00000006f1147210 */ /* 0x001fca0007f5e0ff */
[----:B------:R-:W-:-:S05]  /*97170*/  IMAD.X R21, R152, 0x1, R5, P2 ;  /* 0x0000000198157824 */ /* 0x000fca00010e0605 */
[----:B------:R0:W-:Y:S04]  /*97180*/  STL.64 [R1+0xf58], R20 ;  /* 0x000f581401007387 */ /* 0x0001e80000100a00 */
[----:B------:R-:W4:Y:S01]  /*97190*/  LDL.LU R223, [R1+0x750] ;  /* 0x0007500001df7983 */ /* 0x000f220000300800 */
[----:B0-----:R-:W-:-:S05]  /*971a0*/  IADD3 R20, P2, R241, R4, RZ ;  /* 0x00000004f1147210 */ /* 0x001fca0007f5e0ff */
[----:B------:R-:W-:Y:S01]  /*971b0*/  IMAD.X R21, R152, 0x1, R3, P2 ;  /* 0x0000000198157824 */ /* 0x000fe200010e0603 */
[----:B------:R-:W-:Y:S02]  /*971c0*/  F2FP.SATFINITE.E4M3.F32.PACK_AB_MERGE_C R185, R238, R237, RZ ;  /* 0x000000edeeb9723e */ /* 0x000fe400048070ff */
[----:B------:R-:W4:Y:S04]  /*971d0*/  LDL.LU R237, [R1+0x754] ;  /* 0x0007540001ed7983 */ /* 0x000f280000300800 */
[----:B------:R0:W-:Y:S01]  /*971e0*/  STL.64 [R1+0xf50], R20 ;  /* 0x000f501401007387 */ /* 0x0001e20000100a00 */
[----:B------:R-:W-:-:S05]  /*971f0*/  F2FP.SATFINITE.E4M3.F32.PACK_AB_MERGE_C R19, R244, R243, RZ ;  /* 0x000000f3f413723e */ /* 0x000fca00048070ff */
[----:B------:R-:W-:Y:S04]  /*97200*/  STL [R1+0x463c], R19 ;  /* 0x00463c1301007387 */ /* 0x000fe80000100800 */
[----:B------:R-:W4:Y:S04]  /*97210*/  LDL.LU R238, [R1+0x758] ;  /* 0x0007580001ee7983 */ /* 0x000f280000300800 */
[----:B------:R-:W4:Y:S01]  /*97220*/  LDL.LU R241, [R1+0x75c] ;  /* 0x00075c0001f17983 */ /* 0x000f220000300800 */
[----:B------:R-:W-:Y:S02]  /*97230*/  SHF.R.S32.HI R152, RZ, 0x1f, R8 ;  /* 0x0000001fff987819 */ /* 0x000fe40000011408 */
[----:B0-----:R-:W-:Y:S01]  /*97240*/  IADD3 R20, P2, R8, R2, RZ ;  /* 0x0000000208147210 */ /* 0x001fe20007f5e0ff */
[----:B------:R-:W4:Y:S01]  /*97250*/  LDL.LU R243, [R1+0x760] ;  /* 0x0007600001f37983 */ /* 0x000f220000300800 */
[----:B------:R-:W-:-:S03]  /*97260*/  F2FP.SATFINITE.E4M3.F32.PACK_AB_MERGE_C R178, R248, R245, RZ ;  /* 0x000000f5f8b2723e */ /* 0x000fc600048070ff */
[----:B------:R-:W-:Y:S01]  /*97270*/  IMAD.X R21, R152, 0x1, R13, P2 ;  /* 0x0000000198157824 */ /* 0x000fe200010e060d */
[----:B------:R-:W4:Y:S01]  /*97280*/  LDL.LU R244, [R1+0x764] ;  /* 0x0007640001f47983 */ /* 0x000f220000300800 */
[----:B------:R-:W-:-:S03]  /*97290*/  F2FP.SATFINITE.E4M3.F32.PACK_AB_MERGE_C R184, R14, R10, RZ ;  /* 0x0000000a0eb8723e */ /* 0x000fc600048070ff */
[----:B------:R-:W4:Y:S04]  /*972a0*/  LDL.LU R245, [R1+0x768] ;  /* 0x0007680001f57983 */ /* 0x000f280000300800 */
[----:B------:R-:W4:Y:S04]  /*972b0*/  LDL.LU R248, [R1+0x76c] ;  /* 0x00076c0001f87983 */ /* 0x000f280000300800 */
[----:B------:R-:W4:Y:S04]  /*972c0*/  LDL.LU R10, [R1+0x770] ;  /* 0x00077000010a7983 */ /* 0x000f280000300800 */
[----:B------:R0:W-:Y:S04]  /*972d0*/  STL.64 [R1+0xf48], R20 ;  /* 0x000f481401007387 */ /* 0x0001e80000100a00 */
[----:B------:R-:W4:Y:S01]  /*972e0*/  LDL.LU R14, [R1+0x774] ;  /* 0x00077400010e7983 */ /* 0x000f220000300800 */
[----:B------:R-:W-:-:S03]  /*972f0*/  F2FP.SATFINITE.E4M3.F32.PACK_AB_MERGE_C R17, R229, R226, RZ ;  /* 0x000000e2e511723e */ /* 0x000fc600048070ff */
[----:B------:R-:W4:Y:S01]  /*97300*/  LDL.LU R226, [R1+0x778] ;  /* 0x0007780001e27983 */ /* 0x000f220000300800 */
[----:B0-----:R-:W-:-:S03]  /*97310*/  IADD3 R20, P2, R8, R0, RZ ;  /* 0x0000000008147210 */ /* 0x001fc60007f5e0ff */
[----:B------:R-:W4:Y:S02]  /*97320*/  LDL.LU R229, [R1+0x77c] ;  /* 0x00077c0001e57983 */ /* 0x000f240000300800 */
[----:B------:R-:W-:Y:S01]  /*97330*/  IMAD.X R21, R152, 0x1, R7, P2 ;  /* 0x0000000198157824 */ /* 0x000fe200010e0607 */
[----:B--2---:R-:W-:Y:S02]  /*97340*/  F2FP.SATFINITE.E4M3.F32.PACK_AB_MERGE_C R174, R235, R232, RZ ;  /* 0x000000e8ebae723e */ /* 0x004fe400048070ff */
[----:B------:R-:W2:Y:S04]  /*97350*/  LDL.LU R232, [R1+0x780] ;  /* 0x0007800001e87983 */ /* 0x000ea80000300800 */
[----:B------:R0:W-:Y:S04]  /*97360*/  STL.64 [R1+0xf40], R20 ;  /* 0x000f401401007387 */ /* 0x0001e80000100a00 */
[----:B------:R-:W2:Y:S01]  /*97370*/  LDL.LU R235, [R1+0x784] ;  /* 0x0007840001eb7983 */ /* 0x000ea20000300800 */
[----:B0-----:R-:W-:-:S02]  /*97380*/  IADD3 R20, P2, R8, R6, RZ ;  /* 0x0000000608147210 */ /* 0x001fc40007f5e0ff */
[----:B---3--:R-:W-:Y:S02]  /*97390*/  F2FP.SATFINITE.E4M3.F32.PACK_AB_MERGE_C R175, R242, R240, RZ ;  /* 0x000000f0f2af723e */ /* 0x008fe400048070ff */
[----:B------:R-:W3:Y:S01]  /*973a0*/  LDL.LU R240, [R1+0x788] ;  /* 0x0007880001f07983 */ /* 0x000ee20000300800 */
[----:B------:R-:W-:-:S03]  /*973b0*/  IMAD.X R21, R152, 0x1, R5, P2 ;  /* 0x0000000198157824 */ /* 0x000fc600010e0605 */
[----:B------:R-:W3:Y:S01]  /*973c0*/  LDL.LU R242, [R1+0x78c] ;  /* 0x00078c0001f27983 */ /* 0x000ee20000300800 */
[----:B----4-:R-:W-:-:S03]  /*973d0*/  F2FP.SATFINITE.E4M3.F32.PACK_AB_MERGE_C R172, R247, R246, RZ ;  /* 0x000000f6f7ac723e */ /* 0x010fc600048070ff */
[----:B------:R-:W4:Y:S04]  /*973e0*/  LDL.LU R246, [R1+0x790] ;  /* 0x0007900001f67983 */ /* 0x000f280000300800 */
[----:B------:R0:W-:Y:S04]  /*973f0*/  STL.64 [R1+0xf38], R20 ;  /* 0x000f381401007387 */ /* 0x0001e80000100a00 */
[----:B------:R-:W4:Y:S01]  /*97400*/  LDL.LU R247, [R1+0x794] ;  /* 0x0007940001f77983 */ /* 0x000f220000300800 */
[----:B------:R-:W-:-:S03]  /*97410*/  F2FP.SATFINITE.E4M3.F32.PACK_AB_MERGE_C R173, R11, R12, RZ ;  /* 0x0000000c0bad723e */ /* 0x000fc600048070ff */
[----:B------:R-:W4:Y:S04]  /*97420*/  LDL.LU R12, [R1+0x798] ;  /* 0x00079800010c7983 */ /* 0x000f280000300800 */
[----:B------:R-:W4:Y:S01]  /*97430*/  LDL.LU R11, [R1+0x79c] ;  /* 0x00079c00010b7983 */ /* 0x000f220000300800 */
[----:B0-----:R-:W-:-:S03]  /*97440*/  IADD3 R20, P2, R8, R4, RZ ;  /* 0x0000000408147210 */ /* 0x001fc60007f5e0ff */
[----:B------:R-:W4:Y:S02]  /*97450*/  LDL.LU R8, [R1+0xc] ;  /* 0x00000c0001087983 */ /* 0x000f240000300800 */
[----:B------:R-:W-:Y:S01]  /*97460*/  IMAD.X R21, R152, 0x1, R3, P2 ;  /* 0x0000000198157824 */ /* 0x000fe200010e0603 */
[----:B------:R-:W-:-:S04]  /*97470*/  SHF.R.S32.HI R152, RZ, 0x1f, R239 ;  /* 0x0000001fff987819 */ /* 0x000fc800000114ef */
[----:B------:R0:W-:Y:S02]  /*97480*/  STL.64 [R1+0xf30], R20 ;  /* 0x000f301401007387 */ /* 0x0001e40000100a00 */
[----:B0-----:R-:W-:-:S05]  /*97490*/  IADD3 R20, P2, R239, R2, RZ ;  /* 0x00000002ef147210 */ /* 0x001fca0007f5e0ff */
[----:B------:R-:W-:Y:S01]  /*974a0*/  IMAD.X R21, R152, 0x1, R13, P2 ;  /* 0x0000000198157824 */ /* 0x000fe200010e060d */
[----:B------:R-:W-:Y:S02]  /*974b0*/  F2FP.SATFINITE.E4M3.F32.PACK_AB_MERGE_C R171, R237, R223, RZ ;  /* 0x000000dfedab723e */ /* 0x000fe400048070ff */
[----:B------:R-:W-:-:S05]  /*974c0*/  F2FP.SATFINITE.E4M3.F32.PACK_AB_MERGE_C R19, R241, R238, RZ ;  /* 0x000000eef113723e */ /* 0x000fca00048070ff */
[----:B------:R-:W-:Y:S04]  /*974d0*/  STL [R1+0x4634], R19 ;  /* 0x0046341301007387 */ /* 0x000fe80000100800 */
[----:B------:R-:W4:Y:S04]  /*974e0*/  LDL.LU R237, [R1+0x7a0] ;  /* 0x0007a00001ed7983 */ /* 0x000f280000300800 */
[----:B------:R-:W4:Y:S04]  /*974f0*/  LDL.LU R238, [R1+0x7a4] ;  /* 0x0007a40001ee7983 */ /* 0x000f280000300800 */
[----:B------:R-:W4:Y:S04]  /*97500*/  LDL.LU R241, [R1+0x7a8] ;  /* 0x0007a80001f17983 */ /* 0x000f280000300800 */
[----:B------:R0:W-:Y:S01]  /*97510*/  STL.64 [R1+0xf28], R20 ;  /* 0x000f281401007387 */ /* 0x0001e20000100a00 */
[----:B------:R-:W-:-:S02]  /*97520*/  F2FP.SATFINITE.E4M3.F32.PACK_AB_MERGE_C R169, R244, R243, RZ ;  /* 0x000000f3f4a9723e */ /* 0x000fc400048070ff */
[----:B------:R-:W-:Y:S01]  /*97530*/  F2FP.SATFINITE.E4M3.F32.PACK_AB_MERGE_C R170, R248, R245, RZ ;  /* 0x000000f5f8aa723e */ /* 0x000fe200048070ff */
[----:B------:R-:W4:Y:S04]  /*97540*/  LDL.LU R244, [R1+0x7ac] ;  /* 0x0007ac0001f47983 */ /* 0x000f280000300800 */
[----:B------:R-:W4:Y:S01]  /*97550*/  LDL.LU R245, [R1+0x7b0] ;  /* 0x0007b00001f57983 */ /* 0x000f220000300800 */
[----:B0-----:R-:W-:-:S03]  /*97560*/  IADD3 R20, P2, R239, R0, RZ ;  /* 0x00000000ef147210 */ /* 0x001fc60007f5e0ff */
[----:B------:R-:W4:Y:S01]  /*97570*/  LDL.LU R248, [R1+0x7b4] ;  /* 0x0007b40001f87983 */ /* 0x000f220000300800 */
[----:B------:R-:W-:Y:S01]  /*97580*/  F2FP.SATFINITE.E4M3.F32.PACK_AB_MERGE_C R167, R14, R10, RZ ;  /* 0x0000000a0ea7723e */ /* 0x000fe200048070ff */
[----:B------:R-:W-:Y:S02]  /*97590*/  IMAD.X R21, R152, 0x1, R7, P2 ;  /* 0x0000000198157824 */ /* 0x000fe400010e0607 */
[----:B------:R-:W4:Y:S04]  /*975a0*/  LDL.LU R10, [R1+0x7b8] ;  /* 0x0007b800010a7983 */ /* 0x000f280000300800 */
[----:B------:R0:W-:Y:S04]  /*975b0*/  STL.64 [R1+0xf20], R20 ;  /* 0x000f201401007387 */ /* 0x0001e80000100a00 */
[----:B------:R-:W4:Y:S04]  /*975c0*/  LDL.LU R14, [R1+0x7bc] ;  /* 0x0007bc00010e7983 */ /* 0x000f280000300800 */
[----:B------:R-:W4:Y:S01]  /*975d0*/  LDL.LU R243, [R1+0x10] ;  /* 0x0000100001f37983 */ /* 0x000f220000300800 */
[----:B0-----:R-:W-:-:S05]  /*975e0*/  IADD3 R20, P2, R239, R6, RZ ;  /* 0x00000006ef147210 */ /* 0x001fca0007f5e0ff */
[----:B------:R-:W-:-:S05]  /*975f0*/  IMAD.X R21, R152, 0x1, R5, P2 ;  /* 0x0000000198157824 */ /* 0x000fca00010e0605 */
[----:B------:R0:W-:Y:S01]  /*97600*/  STL.64 [R1+0xf18], R20 ;  /* 0x000f181401007387 */ /* 0x0001e20000100a00 */
[----:B------:R-:W-:Y:S02]  /*97610*/  F2FP.SATFINITE.E4M3.F32.PACK_AB_MERGE_C R168, R229, R226, RZ ;  /* 0x000000e2e5a8723e */ /* 0x000fe400048070ff */
[----:B0-----:R-:W-:-:S05]  /*97620*/  IADD3 R20, P2, R239, R4, RZ ;  /* 0x00000004ef147210 */ /* 0x001fca0007f5e0ff */
[----:B------:R-:W-:-:S05]  /*97630*/  IMAD.X R21, R152, 0x1, R3, P2 ;  /* 0x0000000198157824 */ /* 0x000fca00010e0603 */
[----:B------:R-:W-:Y:S04]  /*97640*/  STL.64 [R1+0xf10], R20 ;  /* 0x000f101401007387 */ /* 0x000fe80000100a00 */
[----:B------:R-:W4:Y:S04]  /*97650*/  LDL.LU R226, [R1+0x7c0] ;  /* 0x0007c00001e27983 */ /* 0x000f280000300800 */
[----:B------:R-:W4:Y:S01]  /*97660*/  LDL.LU R229, [R1+0x7c4] ;  /* 0x0007c40001e57983 */ /* 0x000f220000300800 */
[----:B--2---:R-:W-:Y:S02]  /*97670*/  F2FP.SATFINITE.E4M3.F32.PACK_AB_MERGE_C R165, R235, R232, RZ ;  /* 0x000000e8eba5723e */ /* 0x004fe400048070ff */
[----:B---3--:R-:W-:-:S02]  /*97680*/  F2FP.SATFINITE.E4M3.F32.PACK_AB_MERGE_C R166, R242, R240, RZ ;  /* 0x000000f0f2a6723e */ /* 0x008fc400048070ff */
[----:B----4-:R-:W-:Y:S02]  /*97690*/  F2FP.SATFINITE.E4M3.F32.PACK_AB_MERGE_C R164, R247, R246, RZ ;  /* 0x000000f6f7a4723e */ /* 0x010fe400048070ff */
[----:B------:R-:W-:-:S05]  /*976a0*/  F2FP.SATFINITE.E4M3.F32.PACK_AB_MERGE_C R11, R11, R12, RZ ;  /* 0x0000000c0b0b723e */ /* 0x000fca00048070ff */
[----:B------:R0:W-:Y:S04]  /*976b0*/  STL [R1+0xd8], R11 ;  /* 0x0000d80b01007387 */ /* 0x0001e80000100800 */
[----:B------:R-:W2:Y:S04]  /*976c0*/  LDL.LU R232, [R1+0x7c8] ;  /* 0x0007c80001e87983 */ /* 0x000ea80000300800 */
[----:B------:R-:W2:Y:S04]  /*976d0*/  LDL.LU R239, [R1+0x7cc] ;  /* 0x0007cc0001ef7983 */ /* 0x000ea80000300800 */
[----:B------:R-:W3:Y:S04]  /*976e0*/  LDL.LU R240, [R1+0x7d0] ;  /* 0x0007d00001f07983 */ /* 0x000ee80000300800 */
[----:B------:R-:W3:Y:S04]  /*976f0*/  LDL.LU R242, [R1+0x7d4] ;  /* 0x0007d40001f27983 */ /* 0x000ee80000300800 */
[----:B------:R-:W4:Y:S04]  /*97700*/  LDL.LU R246, [R1+0x7d8] ;  /* 0x0007d80001f67983 */ /* 0x000f280000300800 */
[----:B------:R-:W4:Y:S04]  /*97710*/  LDL.LU R247, [R1+0x7dc] ;  /* 0x0007dc0001f77983 */ /* 0x000f280000300800 */
[----:B------:R-:W2:Y:S04]  /*97720*/  LDL.LU R12, [R1+0x7e0] ;  /* 0x0007e000010c7983 */ /* 0x000ea80000300800 */
[----:B0-----:R-:W2:Y:S01]  /*97730*/  LDL.LU R11, [R1+0x7e4] ;  /* 0x0007e400010b7983 */ /* 0x001ea20000300800 */
[----:B------:R-:W-:-:S02]  /*97740*/  SHF.R.S32.HI R152, RZ, 0x1f, R8 ;  /* 0x0000001fff987819 */ /* 0x000fc40000011408 */
[----:B------:R-:W-:-:S05]  /*97750*/  IADD3 R20, P2, R8, R2, RZ ;  /* 0x0000000208147210 */ /* 0x000fca0007f5e0ff */
[----:B------:R-:W-:-:S05]  /*97760*/  IMAD.X R21, R152, 0x1, R13, P2 ;  /* 0x0000000198157824 */ /* 0x000fca00010e060d */
[----:B------:R0:W-:Y:S04]  /*97770*/  STL.64 [R1+0xf08], R20 ;  /* 0x000f081401007387 */ /* 0x0001e80000100a00 */
[----:B------:R-:W2:Y:S01]  /*97780*/  LDL.LU R235, [R1+0x7e8] ;  /* 0x0007e80001eb7983 */ /* 0x000ea20000300800 */
[----:B0-----:R-:W-:-:S05]  /*97790*/  IADD3 R20, P2, R8, R0, RZ ;  /* 0x0000000008147210 */ /* 0x001fca0007f5e0ff */
[----:B------:R-:W-:Y:S01]  /*977a0*/  IMAD.X R21, R152, 0x1, R7, P2 ;  /* 0x0000000198157824 */ /* 0x000fe200010e0607 */
[----:B------:R-:W-:Y:S02]  /*977b0*/  F2FP.SATFINITE.E4M3.F32.PACK_AB_MERGE_C R162, R238, R237, RZ ;  /* 0x000000edeea2723e */ /* 0x000fe400048070ff */
[----:B------:R-:W2:Y:S04]  /*977c0*/  LDL.LU R237, [R1+0x7ec] ;  /* 0x0007ec0001ed7983 */ /* 0x000ea80000300800 */
[----:B------:R-:W2:Y:S04]  /*977d0*/  LDL.LU R238, [R1+0x7f0] ;  /* 0x0007f00001ee7983 */ /* 0x000ea80000300800 */
[----:B------:R0:W-:Y:S01]  /*977e0*/  STL.64 [R1+0xf00], R20 ;  /* 0x000f001401007387 */ /* 0x0001e20000100a00 */
[----:B------:R-:W-:-:S03]  /*977f0*/  F2FP.SATFINITE.E4M3.F32.PACK_AB_MERGE_C R163, R244, R241, RZ ;  /* 0x000000f1f4a3723e */ /* 0x000fc600048070ff */
[----:B------:R-:W2:Y:S01]  /*97800*/  LDL.LU R241, [R1+0x7f4] ;  /* 0x0007f40001f17983 */ /* 0x000ea20000300800 */
[----:B0-----:R-:W-:-:S05]  /*97810*/  IADD3 R20, P2, R8, R6, RZ ;  /* 0x0000000608147210 */ /* 0x001fca0007f5e0ff */
[----:B------:R-:W-:Y:S01]  /*97820*/  IMAD.X R21, R152, 0x1, R5, P2 ;  /* 0x0000000198157824 */ /* 0x000fe200010e0605 */
[----:B------:R-:W-:-:S04]  /*97830*/  F2FP.SATFINITE.E4M3.F32.PACK_AB_MERGE_C R160, R248, R245, RZ ;  /* 0x000000f5f8a0723e */ /* 0x000fc800048070ff */
[----:B------:R0:W-:Y:S01]  /*97840*/  STL.64 [R1+0xef8], R20 ;  /* 0x000ef81401007387 */ /* 0x0001e20000100a00 */
[----:B------:R-:W-:-:S03]  /*97850*/  F2FP.SATFINITE.E4M3.F32.PACK_AB_MERGE_C R161, R14, R10, RZ ;  /* 0x0000000a0ea1723e */ /* 0x000fc600048070ff */
[----:B------:R-:W2:Y:S04]  /*97860*/  LDL.LU R244, [R1+0x7f8] ;  /* 0x0007f80001f47983 */ /* 0x000ea80000300800 */
[----:B------:R-:W2:Y:S04]  /*97870*/  LDL.LU R245, [R1+0x7fc] ;  /* 0x0007fc0001f57983 */ /* 0x000ea80000300800 */
[----:B------:R-:W2:Y:S04]  /*97880*/  LDL.LU R248, [R1+0x4e0] ;  /* 0x0004e00001f87983 */ /* 0x000ea80000300800 */
[----:B------:R-:W2:Y:S01]  /*97890*/  LDL.LU R10, [R1+0x4e4] ;  /* 0x0004e400010a7983 */ /* 0x000ea20000300800 */
[----:B0-----:R-:W-:-:S03]  /*978a0*/  IADD3 R20, P2, R8, R4, RZ ;  /* 0x0000000408147210 */ /* 0x001fc60007f5e0ff */
[----:B------:R-:W2:Y:S02]  /*978b0*/  LDL.LU R14, [R1+0x4e8] ;  /* 0x0004e800010e7983 */ /* 0x000ea40000300800 */
[----:B------:R-:W-:Y:S02]  /*978c0*/  IMAD.X R21, R152, 0x1, R3, P2 ;  /* 0x0000000198157824 */ /* 0x000fe400010e0603 */
[----:B------:R-:W2:Y:S01]  /*978d0*/  LDL.LU R8, [R1+0x4ec] ;  /* 0x0004ec0001087983 */ /* 0x000ea20000300800 */
[----:B------:R-:W-:-:S03]  /*978e0*/  SHF.R.S32.HI R152, RZ, 0x1f, R243 ;  /* 0x0000001fff987819 */ /* 0x000fc600000114f3 */
[----:B------:R-:W2:Y:S04]  /*978f0*/  LDL.LU R223, [R1+0x14] ;  /* 0x0000140001df7983 */ /* 0x000ea80000300800 */
[----:B------:R0:W-:Y:S02]  /*97900*/  STL.64 [R1+0xef0], R20 ;  /* 0x000ef01401007387 */ /* 0x0001e40000100a00 */
[----:B0-----:R-:W-:-:S05]  /*97910*/  IADD3 R20, P2, R243, R2, RZ ;  /* 0x00000002f3147210 */ /* 0x001fca0007f5e0ff */
[----:B------:R-:W-:-:S05]  /*97920*/  IMAD.X R21, R152, 0x1, R13, P2 ;  /* 0x0000000198157824 */ /* 0x000fca00010e060d */
[----:B------:R0:W-:Y:S02]  /*97930*/  STL.64 [R1+0xee8], R20 ;  /* 0x000ee81401007387 */ /* 0x0001e40000100a00 */
[----:B0-----:R-:W-:-:S05]  /*97940*/  IADD3 R20, P2, R243, R0, RZ ;  /* 0x00000000f3147210 */ /* 0x001fca0007f5e0ff */
[----:B------:R-:W-:Y:S01]  /*97950*/  IMAD.X R21, R152, 0x1, R7, P2 ;  /* 0x0000000198157824 */ /* 0x000fe200010e0607 */
[----:B---3--:R-:W-:Y:S02]  /*97960*/  F2FP.SATFINITE.E4M3.F32.PACK_AB_MERGE_C R157, R242, R240, RZ ;  /* 0x000000f0f29d723e */ /* 0x008fe400048070ff */
[----:B----4-:R-:W-:-:S05]  /*97970*/  F2FP.SATFINITE.E4M3.F32.PACK_AB_MERGE_C R19, R247, R246, RZ ;  /* 0x000000f6f713723e */ /* 0x010fca00048070ff */
[----:B------:R-:W-:Y:S04]  /*97980*/  STL [R1+0xd0], R19 ;  /* 0x0000d01301007387 */ /* 0x000fe80000100800 */
[----:B------:R-:W3:Y:S04]  /*97990*/  LDL.LU R22, [R1+0x4f0] ;  /* 0x0004f00001167983 */ /* 0x000ee80000300800 */
[----:B------:R-:W3:Y:S04]  /*979a0*/  LDL.LU R221, [R1+0x4f4] ;  /* 0x0004f40001dd7983 */ /* 0x000ee80000300800 */
[----:B------:R-:W4:Y:S04]  /*979b0*/  LDL.LU R240, [R1+0x4f8] ;  /* 0x0004f80001f07983 */ /* 0x000f280000300800 */
[----:B------:R0:W-:Y:S04]  /*979c0*/  STL.64 [R1+0xee0], R20 ;  /* 0x000ee01401007387 */ /* 0x0001e80000100a00 */
[----:B------:R-:W4:Y:S01]  /*979d0*/  LDL.LU R242, [R1+0x4fc] ;  /* 0x0004fc0001f27983 */ /* 0x000f220000300800 */
[----:B--2---:R-:W-:-:S03]  /*979e0*/  F2FP.SATFINITE.E4M3.F32.PACK_AB_MERGE_C R156, R11, R12, RZ ;  /* 0x0000000c0b9c723e */ /* 0x004fc600048070ff */
[----:B------:R-:W2:Y:S04]  /*979f0*/  LDL.LU R246, [R1+0x500] ;  /* 0x0005000001f67983 */ /* 0x000ea80000300800 */
[----:B------:R-:W2:Y:S04]  /*97a00*/  LDL.LU R247, [R1+0x504] ;  /* 0x0005040001f77983 */ /* 0x000ea80000300800 */
[----:B------:R-:W2:Y:S04]  /*97a10*/  LDL.LU R12, [R1+0x508] ;  /* 0x00050800010c7983 */ /* 0x000ea80000300800 */
[----:B------:R-:W2:Y:S01]  /*97a20*/  LDL.LU R11, [R1+0x50c] ;  /* 0x00050c00010b7983 */ /* 0x000ea20000300800 */
[----:B0-----:R-:W-:-:S02]  /*97a30*/  IADD3 R20, P2, R243, R6, RZ ;  /* 0x00000006f3147210 */ /* 0x001fc40007f5e0ff */
[----:B------:R-:W-:Y:S02]  /*97a40*/  F2FP.SATFINITE.E4M3.F32.PACK_AB_MERGE_C R159, R239, R232, RZ ;  /* 0x000000e8ef9f723e */ /* 0x000fe400048070ff */
[----:B------:R-:W2:Y:S01]  /*97a50*/  LDL.LU R239, [R1+0x18] ;  /* 0x0000180001ef7983 */ /* 0x000ea20000300800 */
[----:B------:R-:W-:-:S05]  /*97a60*/  IMAD.X R21, R152, 0x1, R5, P2 ;  /* 0x0000000198157824 */ /* 0x000fca00010e0605 */
[----:B------:R0:W-:Y:S01]  /*97a70*/  STL.64 [R1+0xed8], R20 ;  /* 0x000ed81401007387 */ /* 0x0001e20000100a00 */
[----:B------:R-:W-:-:S03]  /*97a80*/  F2FP.SATFINITE.E4M3.F32.PACK_AB_MERGE_C R158, R229, R226, RZ ;  /* 0x000000e2e59e723e */ /* 0x000fc600048070ff */
[----:B------:R-:W2:Y:S01]  /*97a90*/  LDL.LU R226, [R1+0x510] ;  /* 0x0005100001e27983 */ /* 0x000ea20000300800 */
[----:B0-----:R-:W-:-:S05]  /*97aa0*/  IADD3 R20, P2, R243, R4, RZ ;  /* 0x00000004f3147210 */ /* 0x001fca0007f5e0ff */
[----:B------:R-:W-:Y:S01]  /*97ab0*/  IMAD.X R21, R152, 0x1, R3, P2 ;  /* 0x0000000198157824 */ /* 0x000fe200010e0603 */
[----:B------:R-:W-:-:S04]  /*97ac0*/  F2FP.SATFINITE.E4M3.F32.PACK_AB_MERGE_C R155, R237, R235, RZ ;  /* 0x000000ebed9b723e */ /* 0x000fc800048070ff */
[----:B------:R0:W-:Y:S04]  /*97ad0*/  STL.64 [R1+0xed0], R20 ;  /* 0x000ed01401007387 */ /* 0x0001e80000100a00 */
[----:B------:R-:W2:Y:S01]  /*97ae0*/  LDL.LU R229, [R1+0x514] ;  /* 0x0005140001e57983 */ /* 0x000ea20000300800 */
[----:B------:R-:W-:-:S05]  /*97af0*/  F2FP.SATFINITE.E4M3.F32.PACK_AB_MERGE_C R10, R10, R248, RZ ;  /* 0x000000f80a0a723e */ /* 0x000fca00048070ff */
[----:B------:R1:W-:Y:S04]  /*97b00*/  STL [R1+0x499c], R10 ;  /* 0x00499c0a01007387 */ /* 0x0003e80000100800 */
[----:B------:R-:W2:Y:S04]  /*97b10*/  LDL.LU R232, [R1+0x518] ;  /* 0x0005180001e87983 */ /* 0x000ea80000300800 */
[----:B------:R-:W2:Y:S01]  /*97b20*/  LDL.LU R235, [R1+0x51c] ;  /* 0x00051c0001eb7983 */ /* 0x000ea20000300800 */
[----:B------:R-:W-:-:S03]  /*97b30*/  F2FP.SATFINITE.E4M3.F32.PACK_AB_MERGE_C R154, R241, R238, RZ ;  /* 0x000000eef19a723e */ /* 0x000fc600048070ff */
[----:B------:R-:W2:Y:S01]  /*97b40*/  LDL.LU R237, [R1+0x520] ;  /* 0x0005200001ed7983 */ /* 0x000ea20000300800 */
[----:B------:R-:W-:-:S03]  /*97b50*/  F2FP.SATFINITE.E4M3.F32.PACK_AB_MERGE_C R8, R8, R14, RZ ;  /* 0x0000000e0808723e */ /* 0x000fc600048070ff */
[----:B------:R-:W2:Y:S01]  /*97b60*/  LDL.LU R238, [R1+0x524] ;  /* 0x0005240001ee7983 */ /* 0x000ea20000300800 */
[----:B------:R-:W-:-:S03]  /*97b70*/  F2FP.SATFINITE.E4M3.F32.PACK_AB_MERGE_C R153, R245, R244, RZ ;  /* 0x000000f4f599723e */ /* 0x000fc600048070ff */
[----:B------:R-:W2:Y:S04]  /*97b80*/  LDL.LU R241, [R1+0x528] ;  /* 0x0005280001f17983 */ /* 0x000ea80000300800 */
[----:B------:R-:W2:Y:S01]  /*97b90*/  LDL.LU R243, [R1+0x52c] ;  /* 0x00052c0001f37983 */ /* 0x000ea20000300800 */
[----:B------:R-:W-:-:S03]  /*97ba0*/  SHF.R.S32.HI R152, RZ, 0x1f, R223 ;  /* 0x0000001fff987819 */ /* 0x000fc600000114df */
[----:B------:R1:W-:Y:S01]  /*97bb0*/  STL [R1+0x4998], R8 ;  /* 0x0049980801007387 */ /* 0x0003e20000100800 */
[----:B0-----:R-:W-:-:S03]  /*97bc0*/  IADD3 R20, P2, R223, R2, RZ ;  /* 0x00000002df147210 */ /* 0x001fc60007f5e0ff */
[----:B------:R-:W2:Y:S04]  /*97bd0*/  LDL.LU R244, [R1+0x530] ;  /* 0x0005300001f47983 */ /* 0x000ea80000300800 */
[----:B------:R-:W2:Y:S04]  /*97be0*/  LDL.LU R245, [R1+0x534] ;  /* 0x0005340001f57983 */ /* 0x000ea80000300800 */
[----:B------:R-:W2:Y:S01]  /*97bf0*/  LDL.LU R248, [R1+0x538] ;  /* 0x0005380001f87983 */ /* 0x000ea20000300800 */
[----:B------:R-:W-:-:S03]  /*97c00*/  IMAD.X R21, R152, 0x1, R13, P2 ;  /* 0x0000000198157824 */ /* 0x000fc600010e060d */
[----:B-1----:R-:W2:Y:S04]  /*97c10*/  LDL.LU R10, [R1+0x53c] ;  /* 0x00053c00010a7983 */ /* 0x002ea80000300800 */
[----:B------:R-:W2:Y:S04]  /*97c20*/  LDL.LU R14, [R1+0x540] ;  /* 0x00054000010e7983 */ /* 0x000ea80000300800 */
[----:B------:R-:W2:Y:S04]  /*97c30*/  LDL.LU R8, [R1+0x544] ;  /* 0x0005440001087983 */ /* 0x000ea80000300800 */
[----:B------:R0:W-:Y:S02]  /*97c40*/  STL.64 [R1+0xec8], R20 ;  /* 0x000ec81401007387 */ /* 0x0001e40000100a00 */
[----:B0-----:R-:W-:-:S05]  /*97c50*/  IADD3 R20, P2, R223, R0, RZ ;  /* 0x00000000df147210 */ /* 0x001fca0007f5e0ff */
[----:B------:R-:W-:Y:S01]  /*97c60*/  IMAD.X R21, R152, 0x1, R7, P2 ;  /* 0x0000000198157824 */ /* 0x000fe200010e0607 */
[----:B---3--:R-:W-:-:S05]  /*97c70*/  F2FP.SATFINITE.E4M3.F32.PACK_AB_MERGE_C R22, R221, R22, RZ ;  /* 0x00000016dd16723e */ /* 0x008fca00048070ff */
[----:B------:R-:W-:Y:S01]  /*97c80*/  STL [R1+0x49b8], R22 ;  /* 0x0049b81601007387 */ /* 0x000fe20000100800 */
[----:B----4-:R-:W-:-:S05]  /*97c90*/  F2FP.SATFINITE.E4M3.F32.PACK_AB_MERGE_C R19, R242, R240, RZ ;  /* 0x000000f0f213723e */ /* 0x010fca00048070ff */
[----:B------:R2:W-:Y:S04]  /*97ca0*/  STL [R1+0x49b0], R19 ;  /* 0x0049b01301007387 */ /* 0x0005e80000100800 */
[----:B------:R0:W-:Y:S01]  /*97cb0*/  STL.64 [R1+0xec0], R20 ;  /* 0x000ec01401007387 */ /* 0x0001e20000100a00 */
[----:B--2---:R-:W-:Y:S02]  /*97cc0*/  F2FP.SATFINITE.E4M3.F32.PACK_AB_MERGE_C R19, R247, R246, RZ ;  /* 0x000000f6f713723e */ /* 0x004fe400048070ff */
[----:B------:R-:W-:Y:S02]  /*97cd0*/  F2FP.SATFINITE.E4M3.F32.PACK_AB_MERGE_C R11, R11, R12, RZ ;  /* 0x0000000c0b0b723e */ /* 0x000fe400048070ff */
[C---:B0-----:R-:W-:Y:S01]  /*97ce0*/  IADD3 R20, P2, R223.reuse, R6, RZ ;  /* 0x00000006df147210 */ /* 0x041fe20007f5e0ff */
[----:B------:R-:W-:Y:S04]  /*97cf0*/  STL [R1+0x49c0], R19 ;  /* 0x0049c01301007387 */ /* 0x000fe80000100800 */
[----:B------:R-:W-:Y:S01]  /*97d00*/  IMAD.X R21, R152, 0x1, R5, P2 ;  /* 0x0000000198157824 */ /* 0x000fe200010e0605 */
[----:B------:R0:W-:Y:S04]  /*97d10*/  STL [R1+0x49bc], R11 ;  /* 0x0049bc0b01007387 */ /* 0x0001e80000100800 */
[----:B------:R-:W2:Y:S04]  /*97d20*/  LDL.LU R240, [R1+0x548] ;  /* 0x0005480001f07983 */ /* 0x000ea80000300800 */
[----:B------:R-:W2:Y:S04]  /*97d30*/  LDL.LU R242, [R1+0x54c] ;  /* 0x00054c0001f27983 */ /* 0x000ea80000300800 */
[----:B------:R-:W3:Y:S04]  /*97d40*/  LDL.LU R246, [R1+0x550] ;  /* 0x0005500001f67983 */ /* 0x000ee80000300800 */
[----:B------:R1:W-:Y:S04]  /*97d50*/  STL.64 [R1+0xeb8], R20 ;  /* 0x000eb81401007387 */ /* 0x0003e80000100a00 */
[----:B------:R-:W3:Y:S04]  /*97d60*/  LDL.LU R247, [R1+0x554] ;  /* 0x0005540001f77983 */ /* 0x000ee80000300800 */
[----:B------:R-:W4:Y:S04]  /*97d70*/  LDL.LU R12, [R1+0x558] ;  /* 0x00055800010c7983 */ /* 0x000f280000300800 */
[----:B0-----:R-:W4:Y:S01]  /*97d80*/  LDL.LU R11, [R1+0x55c] ;  /* 0x00055c00010b7983 */ /* 0x001f220000300800 */
[----:B-1----:R-:W-:-:S05]  /*97d90*/  IADD3 R20, P2, R223, R4, RZ ;  /* 0x00000004df147210 */ /* 0x002fca0007f5e0ff */
[----:B------:R-:W-:-:S05]  /*97da0*/  IMAD.X R21, R152, 0x1, R3, P2 ;  /* 0x0000000198157824 */ /* 0x000fca00010e0603 */
[----:B------:R0:W-:Y:S01]  /*97db0*/  STL.64 [R1+0xeb0], R20 ;  /* 0x000eb01401007387 */ /* 0x0001e20000100a00 */
[----:B------:R-:W-:Y:S02]  /*97dc0*/  SHF.R.S32.HI R152, RZ, 0x1f, R239 ;  /* 0x0000001fff987819 */ /* 0x000fe400000114ef */
[----:B0-----:R-:W-:Y:S02]  /*97dd0*/  F2FP.SATFINITE.E4M3.F32.PACK_AB_MERGE_C R21, R229, R226, RZ ;  /* 0x000000e2e515723e */ /* 0x001fe400048070ff */
[----:B------:R-:W-:-:S03]  /*97de0*/  F2FP.SATFINITE.E4M3.F32.PACK_AB_MERGE_C R20, R235, R232, RZ ;  /* 0x000000e8eb14723e */ /* 0x000fc600048070ff */
[----:B------:R-:W-:Y:S04]  /*97df0*/  STL [R1+0x49d4], R21 ;  /* 0x0049d41501007387 */ /* 0x000fe80000100800 */
[----:B------:R-:W4:Y:S04]  /*97e00*/  LDL.LU R221, [R1+0x1c] ;  /* 0x00001c0001dd7983 */ /* 0x000f280000300800 */
[----:B------:R0:W-:Y:S01]  /*97e10*/  STL [R1+0x49d0], R20 ;  /* 0x0049d01401007387 */ /* 0x0001e20000100800 */
[----:B------:R-:W-:Y:S02]  /*97e20*/  F2FP.SATFINITE.E4M3.F32.PACK_AB_MERGE_C R19, R238, R237, RZ ;  /* 0x000000edee13723e */ /* 0x000fe400048070ff */
[----:B0-----:R-:W-:-:S03]  /*97e30*/  IADD3 R20, P2, R239, R2, RZ ;  /* 0x00000002ef147210 */ /* 0x001fc60007f5e0ff */
[----:B------:R0:W-:Y:S02]  /*97e40*/  STL [R1+0x49e0], R19 ;  /* 0x0049e01301007387 */ /* 0x0001e40000100800 */
[----:B------:R-:W-:Y:S01]  /*97e50*/  IMAD.X R21, R152, 0x1, R13, P2 ;  /* 0x0000000198157824 */ /* 0x000fe200010e060d */
[----:B------:R-:W-:-:S04]  /*97e60*/  F2FP.SATFINITE.E4M3.F32.PACK_AB_MERGE_C R22, R243, R241, RZ ;  /* 0x000000f1f316723e */ /* 0x000fc800048070ff */
[----:B------:R1:W-:Y:S01]  /*97e70*/  STL.64 [R1+0xea8], R20 ;  /* 0x000ea81401007387 */ /* 0x0003e20000100a00 */
[----:B0-----:R-:W-:Y:S02]  /*97e80*/  F2FP.SATFINITE.E4M3.F32.PACK_AB_MERGE_C R19, R245, R244, RZ ;  /* 0x000000f4f513723e */ /* 0x001fe400048070ff */
[----:B------:R-:W-:Y:S01]  /*97e90*/  F2FP.SATFINITE.E4M3.F32.PACK_AB_MERGE_C R10, R10, R248, RZ ;  /* 0x000000f80a0a723e */ /* 0x000fe200048070ff */
[----:B------:R0:W-:Y:S01]  /*97ea0*/  STL [R1+0x49dc], R22 ;  /* 0x0049dc1601007387 */ /* 0x0001e20000100800 */
[----:B-1----:R-:W-:-:S03]  /*97eb0*/  IADD3 R20, P2, R239, R0, RZ ;  /* 0x00000000ef147210 */ /* 0x002fc60007f5e0ff */
[----:B------:R-:W-:Y:S01]  /*97ec0*/  STL [R1+0x49f8], R19 ;  /* 0x0049f81301007387 */ /* 0x000fe20000100800 */
[----:B------:R-:W-:Y:S01]  /*97ed0*/  F2FP.SATFINITE.E4M3.F32.PACK_AB_MERGE_C R8, R8, R14, RZ ;  /* 0x0000000e0808723e */ /* 0x000fe200048070ff */
[----:B------:R-:W-:Y:S02]  /*97ee0*/  IMAD.X R21, R152, 0x1, R7, P2 ;  /* 0x0000000198157824 */ /* 0x000fe400010e0607 */
[----:B0-----:R-:W4:Y:S04]  /*97ef0*/  LDL.LU R22, [R1+0x560] ;  /* 0x0005600001167983 */ /* 0x001f280000300800 */
[----:B------:R0:W-:Y:S04]  /*97f00*/  STL.64 [R1+0xea0], R20 ;  /* 0x000ea01401007387 */ /* 0x0001e80000100a00 */
[----:B------:R1:W-:Y:S04]  /*97f10*/  STL [R1+0x49ec], R10 ;  /* 0x0049ec0a01007387 */ /* 0x0003e80000100800 */
[----:B------:R-:W4:Y:S04]  /*97f20*/  LDL.LU R243, [R1+0x564] ;  /* 0x0005640001f37983 */ /* 0x000f280000300800 */
[----:B------:R1:W-:Y:S01]  /*97f30*/  STL [R1+0x4a14], R8 ;  /* 0x004a140801007387 */ /* 0x0003e20000100800 */
[----:B0-----:R-:W-:-:S03]  /*97f40*/  IADD3 R20, P2, R239, R6, RZ ;  /* 0x00000006ef147210 */ /* 0x001fc60007f5e0ff */
[----:B------:R-:W4:Y:S04]  /*97f50*/  LDL.LU R244, [R1+0x568] ;  /* 0x0005680001f47983 */ /* 0x000f280000300800 */
[----:B------:R-:W4:Y:S01]  /*97f60*/  LDL.LU R245, [R1+0x56c] ;  /* 0x00056c0001f57983 */ /* 0x000f220000300800 */
[----:B------:R-:W-:-:S03]  /*97f70*/  IMAD.X R21, R152, 0x1, R5, P2 ;  /* 0x0000000198157824 */ /* 0x000fc600010e0605 */
[----:B------:R-:W4:Y:S04]  /*97f80*/  LDL.LU R248, [R1+0x570] ;  /* 0x0005700001f87983 */ /* 0x000f280000300800 */
[----:B-1----:R-:W4:Y:S04]  /*97f90*/  LDL.LU R10, [R1+0x574] ;  /* 0x00057400010a7983 */ /* 0x002f280000300800 */
[----:B------:R-:W4:Y:S04]  /*97fa0*/  LDL.LU R14, [R1+0x578] ;  /* 0x00057800010e7983 */ /* 0x000f280000300800 */
[----:B------:R-:W4:Y:S04]  /*97fb0*/  LDL.LU R8, [R1+0x57c] ;  /* 0x00057c0001087983 */ /* 0x000f280000300800 */
[----:B------:R-:W4:Y:S04]  /*97fc0*/  LDL.LU R241, [R1+0x404] ;  /* 0x0004040001f17983 */ /* 0x000f280000300800 */
[----:B------:R0:W-:Y:S02]  /*97fd0*/  STL.64 [R1+0xe98], R20 ;  /* 0x000e981401007387 */ /* 0x0001e40000100a00 */
[----:B0-----:R-:W-:-:S05]  /*97fe0*/  IADD3 R20, P2, R239, R4, RZ ;  /* 0x00000004ef147210 */ /* 0x001fca0007f5e0ff */
[----:B------:R-:W-:-:S05]  /*97ff0*/  IMAD.X R21, R152, 0x1, R3, P2 ;  /* 0x0000000198157824 */ /* 0x000fca00010e0603 */
[----:B------:R2:W-:Y:S02]  /*98000*/  STL.64 [R1+0xe90], R20 ;  /* 0x000e901401007387 */ /* 0x0005e40000100a00 */
[----:B--2---:R-:W-:-:S05]  /*98010*/  F2FP.SATFINITE.E4M3.F32.PACK_AB_MERGE_C R20, R242, R240, RZ ;  /* 0x000000f0f214723e */ /* 0x004fca00048070ff */
[----:B------:R-:W-:Y:S04]  /*98020*/  STL [R1+0x4a10], R20 ;  /* 0x004a101401007387 */ /* 0x000fe80000100800 */
[----:B------:R-:W2:Y:S01]  /*98030*/  LDL.LU R223, [R1+0x580] ;  /* 0x0005800001df7983 */ /* 0x000ea20000300800 */
[----:B---3--:R-:W-:-:S05]  /*98040*/  F2FP.SATFINITE.E4M3.F32.PACK_AB_MERGE_C R19, R247, R246, RZ ;  /* 0x000000f6f713723e */ /* 0x008fca00048070ff */
[----:B------:R-:W-:Y:S01]  /*98050*/  STL [R1+0x4a28], R19 ;  /* 0x004a281301007387 */ /* 0x000fe20000100800 */
[----:B----4-:R-:W-:-:S03]  /*98060*/  F2FP.SATFINITE.E4M3.F32.PACK_AB_MERGE_C R11, R11, R12, RZ ;  /* 0x0000000c0b0b723e */ /* 0x010fc600048070ff */
        /* <DEDUP_REMOVED lines=14> */
[----:B------:R-:W-:-:S02]  /*98150*/  SHF.R.S32.HI R152, RZ, 0x1f, R221 ;  /* 0x0000001fff987819 */ /* 0x000fc400000114dd */
[----:B------:R-:W-:-:S05]  /*98160*/  IADD3 R20, P2, R221, R2, RZ ;  /* 0x00000002dd147210 */ /* 0x000fca0007f5e0ff */
[----:B------:R-:W-:-:S05]  /*98170*/  IMAD.X R21, R152, 0x1, R13, P2 ;  /* 0x0000000198157824 */ /* 0x000fca00010e060d */
[----:B------:R0:W-:Y:S02]  /*98180*/  STL.64 [R1+0xe88], R20 ;  /* 0x000e881401007387 */ /* 0x0001e40000100a00 */
[----:B0-----:R-:W-:-:S05]  /*98190*/  IADD3 R20, P2, R221, R0, RZ ;  /* 0x00000000dd147210 */ /* 0x001fca0007f5e0ff */
[----:B------:R-:W-:Y:S01]  /*981a0*/  IMAD.X R21, R152, 0x1, R7, P2 ;  /* 0x0000000198157824 */ /* 0x000fe200010e0607 */
[----:B------:R-:W-:-:S05]  /*981b0*/  F2FP.SATFINITE.E4M3.F32.PACK_AB_MERGE_C R22, R243, R22, RZ ;  /* 0x00000016f316723e */ /* 0x000fca00048070ff */
[----:B------:R-:W-:Y:S01]  /*981c0*/  STL [R1+0x4a3c], R22 ;  /* 0x004a3c1601007387 */ /* 0x000fe20000100800 */
[----:B------:R-:W-:-:S05]  /*981d0*/  F2FP.SATFINITE.E4M3.F32.PACK_AB_MERGE_C R19, R245, R244, RZ ;  /* 0x000000f4f513723e */ /* 0x000fca00048070ff */
[----:B------:R-:W-:Y:S01]  /*981e0*/  STL [R1+0x4a38], R19 ;  /* 0x004a381301007387 */ /* 0x000fe20000100800 */
[----:B------:R-:W-:-:S03]  /*981f0*/  F2FP.SATFINITE.E4M3.F32.PACK_AB_MERGE_C R10, R10, R248, RZ ;  /* 0x000000f80a0a723e */ /* 0x000fc600048070ff */
[----:B------:R-:W4:Y:S04]  /*98200*/  LDL.LU R243, [R1+0x5b8] ;  /* 0x0005b80001f37983 */ /* 0x000f280000300800 */
[----:B------:R0:W-:Y:S01]  /*98210*/  STL.64 [R1+0xe80], R20 ;  /* 0x000e801401007387 */ /* 0x0001e20000100a00 */
[----:B------:R-:W-:-:S03]  /*98220*/  F2FP.SATFINITE.E4M3.F32.PACK_AB_MERGE_C R8, R8, R14, RZ ;  /* 0x0000000e0808723e */ /* 0x000fc600048070ff */
[----:B------:R1:W-:Y:S04]  /*98230*/  STL [R1+0x4a5c], R10 ;  /* 0x004a5c0a01007387 */ /* 0x0003e80000100800 */
[----:B------:R-:W4:Y:S01]  /*98240*/  LDL.LU R244, [R1+0x5bc] ;  /* 0x0005bc0001f47983 */ /* 0x000f220000300800 */
[----:B0-----:R-:W-:-:S03]  /*98250*/  IADD3 R20, P2, R221, R6, RZ ;  /* 0x00000006dd147210 */ /* 0x001fc60007f5e0ff */
[----:B------:R0:W-:Y:S04]  /*98260*/  STL [R1+0x4a54], R8 ;  /* 0x004a540801007387 */ /* 0x0001e80000100800 */
[----:B------:R-:W4:Y:S01]  /*98270*/  LDL.LU R245, [R1+0x5c0] ;  /* 0x0005c00001f57983 */ /* 0x000f220000300800 */
[----:B------:R-:W-:-:S03]  /*98280*/  IMAD.X R21, R152, 0x1, R5, P2 ;  /* 0x0000000198157824 */ /* 0x000fc600010e0605 */
[----:B------:R-:W4:Y:S04]  /*98290*/  LDL.LU R248, [R1+0x5c4] ;  /* 0x0005c40001f87983 */ /* 0x000f280000300800 */
[----:B-1----:R-:W4:Y:S04]  /*982a0*/  LDL.LU R10, [R1+0x5c8] ;  /* 0x0005c800010a7983 */ /* 0x002f280000300800 */
[----:B------:R-:W4:Y:S04]  /*982b0*/  LDL.LU R14, [R1+0x5cc] ;  /* 0x0005cc00010e7983 */ /* 0x000f280000300800 */
[----:B0-----:R-:W4:Y:S04]  /*982c0*/  LDL.LU R8, [R1+0x408] ;  /* 0x0004080001087983 */ /* 0x001f280000300800 */
[----:B------:R0:W-:Y:S02]  /*982d0*/  STL.64 [R1+0xe78], R20 ;  /* 0x000e781401007387 */ /* 0x0001e40000100a00 */
[----:B0-----:R-:W-:-:S05]  /*982e0*/  IADD3 R20, P2, R221, R4, RZ ;  /* 0x00000004dd147210 */ /* 0x001fca0007f5e0ff */
[----:B------:R-:W-:-:S05]  /*982f0*/  IMAD.X R21, R152, 0x1, R3, P2 ;  /* 0x0000000198157824 */ /* 0x000fca00010e0603 */
[----:B------:R2:W-:Y:S01]  /*98300*/  STL.64 [R1+0xe70], R20 ;  /* 0x000e701401007387 */ /* 0x0005e20000100a00 */
[----:B------:R-:W-:Y:S02]  /*98310*/  SHF.R.S32.HI R152, RZ, 0x1f, R241 ;  /* 0x0000001fff987819 */ /* 0x000fe400000114f1 */
[----:B--2---:R-:W-:-:S05]  /*98320*/  F2FP.SATFINITE.E4M3.F32.PACK_AB_MERGE_C R21, R226, R223, RZ ;  /* 0x000000dfe215723e */ /* 0x004fca00048070ff */
[----:B------:R-:W-:Y:S01]  /*98330*/  STL [R1+0x4a78], R21 ;  /* 0x004a781501007387 */ /* 0x000fe20000100800 */
[----:B---3--:R-:W-:-:S05]  /*98340*/  F2FP.SATFINITE.E4M3.F32.PACK_AB_MERGE_C R20, R232, R229, RZ ;  /* 0x000000e5e814723e */ /* 0x008fca00048070ff */
[----:B------:R0:W-:Y:S01]  /*98350*/  STL [R1+0x4a70], R20 ;  /* 0x004a701401007387 */ /* 0x0001e20000100800 */
[----:B----4-:R-:W-:Y:S02]  /*98360*/  F2FP.SATFINITE.E4M3.F32.PACK_AB_MERGE_C R19, R237, R235, RZ ;  /* 0x000000ebed13723e */ /* 0x010fe400048070ff */
        /* <DEDUP_REMOVED lines=9> */
[----:B------:R-:W-:Y:S02]  /*98400*/  IMAD.X R21, R152, 0x1, R7, P2 ;  /* 0x0000000198157824 */ /* 0x000fe400010e0607 */
[----:B0-----:R-:W2:Y:S01]  /*98410*/  LDL.LU R22, [R1+0x5d0] ;  /* 0x0005d00001167983 */ /* 0x001ea20000300800 */
[----:B------:R-:W-:Y:S02]  /*98420*/  F2FP.SATFINITE.E4M3.F32.PACK_AB_MERGE_C R11, R11, R12, RZ ;  /* 0x0000000c0b0b723e */ /* 0x000fe400048070ff */
[----:B-1----:R-:W-:Y:S01]  /*98430*/  F2FP.SATFINITE.E4M3.F32.PACK_AB_MERGE_C R19, R247, R246, RZ ;  /* 0x000000f6f713723e */ /* 0x002fe200048070ff */
[----:B------:R0:W-:Y:S04]  /*98440*/  STL.64 [R1+0xe60], R20 ;  /* 0x000e601401007387 */ /* 0x0001e80000100a00 */
[----:B------:R-:W-:Y:S04]  /*98450*/  STL [R1+0x4aa4], R19 ;  /* 0x004aa41301007387 */ /* 0x000fe80000100800 */
[----:B------:R-:W2:Y:S01]  /*98460*/  LDL.LU R221, [R1+0x5d4] ;  /* 0x0005d40001dd7983 */ /* 0x000ea20000300800 */
[----:B0-----:R-:W-:-:S03]  /*98470*/  IADD3 R20, P2, R241, R6, RZ ;  /* 0x00000006f1147210 */ /* 0x001fc60007f5e0ff */
[----:B------:R0:W-:Y:S04]  /*98480*/  STL [R1+0x4ac0], R11 ;  /* 0x004ac00b01007387 */ /* 0x0001e80000100800 */
[----:B------:R-:W3:Y:S01]  /*98490*/  LDL.LU R239, [R1+0x5d8] ;  /* 0x0005d80001ef7983 */ /* 0x000ee20000300800 */
[----:B------:R-:W-:-:S03]  /*984a0*/  IMAD.X R21, R152, 0x1, R5, P2 ;  /* 0x0000000198157824 */ /* 0x000fc600010e0605 */
[----:B------:R-:W3:Y:S04]  /*984b0*/  LDL.LU R242, [R1+0x5dc] ;  /* 0x0005dc0001f27983 */ /* 0x000ee80000300800 */
[----:B------:R-:W4:Y:S04]  /*984c0*/  LDL.LU R246, [R1+0x5e0] ;  /* 0x0005e00001f67983 */ /* 0x000f280000300800 */
[----:B------:R-:W4:Y:S04]  /*984d0*/  LDL.LU R247, [R1+0x5e4] ;  /* 0x0005e40001f77983 */ /* 0x000f280000300800 */
[----:B------:R-:W4:Y:S04]  /*984e0*/  LDL.LU R12, [R1+0x5e8] ;  /* 0x0005e800010c7983 */ /* 0x000f280000300800 */
[----:B------:R1:W-:Y:S04]  /*984f0*/  STL.64 [R1+0xe58], R20 ;  /* 0x000e581401007387 */ /* 0x0003e80000100a00 */
[----:B0-----:R-:W4:Y:S04]  /*98500*/  LDL.LU R11, [R1+0x5ec] ;  /* 0x0005ec00010b7983 */ /* 0x001f280000300800 */
[----:B------:R-:W4:Y:S01]  /*98510*/  LDL.LU R238, [R1+0x40c] ;  /* 0x00040c0001ee7983 */ /* 0x000f220000300800 */
[----:B-1----:R-:W-:-:S05]  /*98520*/  IADD3 R20, P2, R241, R4, RZ ;  /* 0x00000004f1147210 */ /* 0x002fca0007f5e0ff */
[----:B------:R-:W-:-:S05]  /*98530*/  IMAD.X R21, R152, 0x1, R3, P2 ;  /* 0x0000000198157824 */ /* 0x000fca00010e0603 */
[----:B------:R0:W-:Y:S02]  /*98540*/  STL.64 [R1+0xe50], R20 ;  /* 0x000e501401007387 */ /* 0x0001e40000100a00 */
[----:B0-----:R-:W-:Y:S02]  /*98550*/  F2FP.SATFINITE.E4M3.F32.PACK_AB_MERGE_C R20, R244, R243, RZ ;  /* 0x000000f3f414723e */ /* 0x001fe400048070ff */
[----:B------:R-:W-:-:S03]  /*98560*/  F2FP.SATFINITE.E4M3.F32.PACK_AB_MERGE_C R19, R248, R245, RZ ;  /* 0x000000f5f813723e */ /* 0x000fc600048070ff */
[----:B------:R0:W-:Y:S01]  /*98570*/  STL [R1+0x4ac8], R20 ;  /* 0x004ac81401007387 */ /* 0x0001e20000100800 */
[----:B------:R-:W-:-:S03]  /*98580*/  F2FP.SATFINITE.E4M3.F32.PACK_AB_MERGE_C R10, R14, R10, RZ ;  /* 0x0000000a0e0a723e */ /* 0x000fc600048070ff */
[----:B------:R-:W4:Y:S04]  /*98590*/  LDL.LU R223, [R1+0x5f0] ;  /* 0x0005f00001df7983 */ /* 0x000f280000300800 */
[----:B------:R-:W-:Y:S04]  /*985a0*/  STL [R1+0x4af0], R19 ;  /* 0x004af01301007387 */ /* 0x000fe80000100800 */
[----:B------:R-:W4:Y:S04]  /*985b0*/  LDL.LU R226, [R1+0x5f4] ;  /* 0x0005f40001e27983 */ /* 0x000f280000300800 */
[----:B------:R1:W-:Y:S04]  /*985c0*/  STL [R1+0x4ae8], R10 ;  /* 0x004ae80a01007387 */ /* 0x0003e80000100800 */
[----:B------:R-:W4:Y:S01]  /*985d0*/  LDL.LU R229, [R1+0x5f8] ;  /* 0x0005f80001e57983 */ /* 0x000f220000300800 */
[----:B------:R-:W-:-:S03]  /*985e0*/  SHF.R.S32.HI R152, RZ, 0x1f, R8 ;  /* 0x0000001fff987819 */ /* 0x000fc60000011408 */
[----:B------:R-:W4:Y:S01]  /*985f0*/  LDL.LU R232, [R1+0x5fc] ;  /* 0x0005fc0001e87983 */ /* 0x000f220000300800 */
[----:B0-----:R-:W-:-:S03]  /*98600*/  IADD3 R20, P2, R8, R2, RZ ;  /* 0x0000000208147210 */ /* 0x001fc60007f5e0ff */
[----:B------:R-:W4:Y:S02]  /*98610*/  LDL.LU R235, [R1+0x200] ;  /* 0x0002000001eb7983 */ /* 0x000f240000300800 */
[----:B------:R-:W-:Y:S02]  /*98620*/  IMAD.X R21, R152, 0x1, R13, P2 ;  /* 0x0000000198157824 */ /* 0x000fe400010e060d */
[----:B------:R-:W4:Y:S04]  /*98630*/  LDL.LU R237, [R1+0x204] ;  /* 0x0002040001ed7983 */ /* 0x000f280000300800 */
[----:B------:R-:W4:Y:S04]  /*98640*/  LDL.LU R244, [R1+0x208] ;  /* 0x0002080001f47983 */ /* 0x000f280000300800 */
[----:B------:R-:W4:Y:S04]  /*98650*/  LDL.LU R248, [R1+0x20c] ;  /* 0x00020c0001f87983 */ /* 0x000f280000300800 */
[----:B-1----:R-:W4:Y:S04]  /*98660*/  LDL.LU R10, [R1+0x210] ;  /* 0x00021000010a7983 */ /* 0x002f280000300800 */
[----:B------:R0:W-:Y:S04]  /*98670*/  STL.64 [R1+0xe48], R20 ;  /* 0x000e481401007387 */ /* 0x0001e80000100a00 */
[----:B------:R-:W4:Y:S04]  /*98680*/  LDL.LU R14, [R1+0x214] ;  /* 0x00021400010e7983 */ /* 0x000f280000300800 */
[----:B------:R-:W4:Y:S04]  /*98690*/  LDL.LU R240, [R1+0x218] ;  /* 0x0002180001f07983 */ /* 0x000f280000300800 */
[----:B------:R-:W4:Y:S04]  /*986a0*/  LDL.LU R241, [R1+0x21c] ;  /* 0x00021c0001f17983 */ /* 0x000f280000300800 */
[----:B------:R-:W4:Y:S04]  /*986b0*/  LDL.LU R243, [R1+0x220] ;  /* 0x0002200001f37983 */ /* 0x000f280000300800 */
[----:B------:R-:W4:Y:S01]  /*986c0*/  LDL.LU R245, [R1+0x224] ;  /* 0x0002240001f57983 */ /* 0x000f220000300800 */
[----:B------:R-:W-:-:S05]  /*986d0*/  IADD3 R196, P2, R8, R0, RZ ;  /* 0x0000000008c47210 */ /* 0x000fca0007f5e0ff */
[----:B------:R-:W-:Y:S01]  /*986e0*/  IMAD.X R197, R152, 0x1, R7, P2 ;  /* 0x0000000198c57824 */ /* 0x000fe200010e0607 */
[----:B0-----:R-:W-:Y:S02]  /*986f0*/  IADD3 R20, P2, R8, R6, RZ ;  /* 0x0000000608147210 */ /* 0x001fe40007f5e0ff */
[----:B--2---:R-:W-:-:S05]  /*98700*/  F2FP.SATFINITE.E4M3.F32.PACK_AB_MERGE_C R22, R221, R22, RZ ;  /* 0x00000016dd16723e */ /* 0x004fca00048070ff */
[----:B------:R-:W-:Y:S01]  /*98710*/  STL [R1+0x5294], R22 ;  /* 0x0052941601007387 */ /* 0x000fe20000100800 */
[----:B---3--:R-:W-:-:S05]  /*98720*/  F2FP.SATFINITE.E4M3.F32.PACK_AB_MERGE_C R21, R242, R239, RZ ;  /* 0x000000eff215723e */ /* 0x008fca00048070ff */
[----:B------:R0:W-:Y:S01]  /*98730*/  STL [R1+0x5298], R21 ;  /* 0x0052981501007387 */ /* 0x0001e20000100800 */
[----:B----4-:R-:W-:-:S03]  /*98740*/  F2FP.SATFINITE.E4M3.F32.PACK_AB_MERGE_C R19, R247, R246, RZ ;  /* 0x000000f6f713723e */ /* 0x010fc600048070ff */
[----:B------:R-:W-:Y:S04]  /*98750*/  STL.64 [R1+0xe40], R196 ;  /* 0x000e40c401007387 */ /* 0x000fe80000100a00 */
[----:B------:R-:W-:Y:S01]  /*98760*/  STL [R1+0x4c14], R19 ;  /* 0x004c141301007387 */ /* 0x000fe20000100800 */
[----:B0-----:R-:W-:Y:S01]  /*98770*/  IMAD.X R21, R152, 0x1, R5, P2 ;  /* 0x0000000198157824 */ /* 0x001fe200010e0605 */
[----:B------:R-:W-:-:S05]  /*98780*/  F2FP.SATFINITE.E4M3.F32.PACK_AB_MERGE_C R11, R11, R12, RZ ;  /* 0x0000000c0b0b723e */ /* 0x000fca00048070ff */
        /* <DEDUP_REMOVED lines=8> */
[----:B-1----:R-:W-:-:S03]  /*98810*/  IADD3 R20, P2, R8, R4, RZ ;  /* 0x0000000408147210 */ /* 0x002fc60007f5e0ff */
[----:B------:R-:W4:Y:S02]  /*98820*/  LDL.LU R8, [R1+0xc70] ;  /* 0x000c700001087983 */ /* 0x000f240000300800 */
[----:B------:R-:W-:-:S05]  /*98830*/  IMAD.X R21, R152, 0x1, R3, P2 ;  /* 0x0000000198157824 */ /* 0x000fca00010e0603 */
[----:B------:R0:W-:Y:S01]  /*98840*/  STL.64 [R1+0xe30], R20 ;  /* 0x000e301401007387 */ /* 0x0001e20000100a00 */
[----:B------:R-:W-:Y:S02]  /*98850*/  SHF.R.S32.HI R152, RZ, 0x1f, R238 ;  /* 0x0000001fff987819 */ /* 0x000fe400000114ee */
[----:B0-----:R-:W-:Y:S02]  /*98860*/  F2FP.SATFINITE.E4M3.F32.PACK_AB_MERGE_C R21, R226, R223, RZ ;  /* 0x000000dfe215723e */ /* 0x001fe400048070ff */
[----:B------:R-:W-:-:S03]  /*98870*/  F2FP.SATFINITE.E4M3.F32.PACK_AB_MERGE_C R20, R232, R229, RZ ;  /* 0x000000e5e814723e */ /* 0x000fc600048070ff */
[----:B------:R-:W-:Y:S04]  /*98880*/  STL [R1+0x4c34], R21 ;  /* 0x004c341501007387 */ /* 0x000fe80000100800 */
[----:B------:R0:W-:Y:S01]  /*98890*/  STL [R1+0x4c30], R20 ;  /* 0x004c301401007387 */ /* 0x0001e20000100800 */
[----:B------:R-:W-:Y:S02]  /*988a0*/  F2FP.SATFINITE.E4M3.F32.PACK_AB_MERGE_C R19, R237, R235, RZ ;  /* 0x000000ebed13723e */ /* 0x000fe400048070ff */
[----:B0-----:R-:W-:-:S03]  /*988b0*/  IADD3 R20, P2, R238, R2, RZ ;  /* 0x00000002ee147210 */ /* 0x001fc60007f5e0ff */
[----:B------:R0:W-:Y:S02]  /*988c0*/  STL [R1+0x4c54], R19 ;  /* 0x004c541301007387 */ /* 0x0001e40000100800 */
[----:B------:R-:W-:Y:S01]  /*988d0*/  IMAD.X R21, R152, 0x1, R13, P2 ;  /* 0x0000000198157824 */ /* 0x000fe200010e060d */
[----:B0-----:R-:W-:Y:S02]  /*988e0*/  F2FP.SATFINITE.E4M3.F32.PACK_AB_MERGE_C R19, R248, R244, RZ ;  /* 0x000000f4f813723e */ /* 0x001fe400048070ff */
[----:B------:R-:W-:Y:S01]  /*988f0*/  F2FP.SATFINITE.E4M3.F32.PACK_AB_MERGE_C R10, R14, R10, RZ ;  /* 0x0000000a0e0a723e */ /* 0x000fe200048070ff */
[----:B------:R-:W4:Y:S04]  /*98900*/  LDL.LU R244, [R1+0x240] ;  /* 0x0002400001f47983 */ /* 0x000f280000300800 */
[----:B------:R0:W-:Y:S04]  /*98910*/  STL.64 [R1+0xe28], R20 ;  /* 0x000e281401007387 */ /* 0x0001e80000100a00 */
[----:B------:R-:W-:Y:S04]  /*98920*/  STL [R1+0x4c4c], R19 ;  /* 0x004c4c1301007387 */ /* 0x000fe80000100800 */
[----:B------:R-:W4:Y:S01]  /*98930*/  LDL.LU R248, [R1+0x244] ;  /* 0x0002440001f87983 */ /* 0x000f220000300800 */
[----:B0-----:R-:W-:-:S03]  /*98940*/  IADD3 R20, P2, R238, R0, RZ ;  /* 0x00000000ee147210 */ /* 0x001fc60007f5e0ff */
[----:B------:R0:W-:Y:S02]  /*98950*/  STL [R1+0x4c74], R10 ;  /* 0x004c740a01007387 */ /* 0x0001e40000100800 */
[----:B------:R-:W-:Y:S02]  /*98960*/  IMAD.X R21, R152, 0x1, R7, P2 ;  /* 0x0000000198157824 */ /* 0x000fe400010e0607 */
[----:B0-----:R-:W4:Y:S04]  /*98970*/  LDL.LU R10, [R1+0x248] ;  /* 0x00024800010a7983 */ /* 0x001f280000300800 */
[----:B------:R-:W4:Y:S04]  /*98980*/  LDL.LU R14, [R1+0x24c] ;  /* 0x00024c00010e7983 */ /* 0x000f280000300800 */
[----:B------:R0:W-:Y:S01]  /*98990*/  STL.64 [R1+0xe20], R20 ;  /* 0x000e201401007387 */ /* 0x0001e20000100a00 */
[----:B------:R-:W-:-:S02]  /*989a0*/  F2FP.SATFINITE.E4M3.F32.PACK_AB_MERGE_C R19, R245, R243, RZ ;  /* 0x000000f3f513723e */ /* 0x000fc400048070ff */
[----:B0-----:R-:W-:Y:S02]  /*989b0*/  F2FP.SATFINITE.E4M3.F32.PACK_AB_MERGE_C R20, R241, R240, RZ ;  /* 0x000000f0f114723e */ /* 0x001fe400048070ff */
[----:B------:R-:W4:Y:S04]  /*989c0*/  LDL.LU R240, [R1+0x250] ;  /* 0x0002500001f07983 */ /* 0x000f280000300800 */
[----:B------:R0:W-:Y:S04]  /*989d0*/  STL [R1+0x4c70], R20 ;  /* 0x004c701401007387 */ /* 0x0001e80000100800 */
[----:B------:R-:W4:Y:S01]  /*989e0*/  LDL.LU R241, [R1+0x254] ;  /* 0x0002540001f17983 */ /* 0x000f220000300800 */
[----:B0-----:R-:W-:-:S03]  /*989f0*/  IADD3 R20, P2, R238, R6, RZ ;  /* 0x00000006ee147210 */ /* 0x001fc60007f5e0ff */
[----:B------:R-:W-:Y:S02]  /*98a00*/  STL [R1+0x4c8c], R19 ;  /* 0x004c8c1301007387 */ /* 0x000fe40000100800 */
[----:B------:R-:W-:Y:S02]  /*98a10*/  IMAD.X R21, R152, 0x1, R5, P2 ;  /* 0x0000000198157824 */ /* 0x000fe400010e0605 */
        /* <DEDUP_REMOVED lines=25> */
[----:B------:R-:W-:Y:S01]  /*98bb0*/  IMAD.X R21, R152, 0x1, R13, P2 ;  /* 0x0000000198157824 */ /* 0x000fe200010e060d */
[----:B------:R-:W-:Y:S02]  /*98bc0*/  F2FP.SATFINITE.E4M3.F32.PACK_AB_MERGE_C R19, R248, R244, RZ ;  /* 0x000000f4f813723e */ /* 0x000fe400048070ff */
[----:B------:R-:W4:Y:S04]  /*98bd0*/  LDL.LU R244, [R1+0x288] ;  /* 0x0002880001f47983 */ /* 0x000f280000300800 */
[----:B------:R0:W-:Y:S04]  /*98be0*/  STL.64 [R1+0xe08], R20 ;  /* 0x000e081401007387 */ /* 0x0001e80000100a00 */
[----:B------:R-:W-:Y:S04]  /*98bf0*/  STL [R1+0x4cc4], R19 ;  /* 0x004cc41301007387 */ /* 0x000fe80000100800 */
[----:B------:R-:W4:Y:S01]  /*98c00*/  LDL.LU R248, [R1+0x28c] ;  /* 0x00028c0001f87983 */ /* 0x000f220000300800 */
[----:B------:R-:W-:-:S05]  /*98c10*/  F2FP.SATFINITE.E4M3.F32.PACK_AB_MERGE_C R10, R14, R10, RZ ;  /* 0x0000000a0e0a723e */ /* 0x000fca00048070ff */
[----:B------:R1:W-:Y:S01]  /*98c20*/  STL [R1+0x4cc0], R10 ;  /* 0x004cc00a01007387 */ /* 0x0003e20000100800 */
[----:B0-----:R-:W-:-:S03]  /*98c30*/  IADD3 R20, P2, R8, R0, RZ ;  /* 0x0000000008147210 */ /* 0x001fc60007f5e0ff */
[----:B-1----:R-:W4:Y:S04]  /*98c40*/  LDL.LU R10, [R1+0x290] ;  /* 0x00029000010a7983 */ /* 0x002f280000300800 */
[----:B------:R-:W4:Y:S01]  /*98c50*/  LDL.LU R14, [R1+0x294] ;  /* 0x00029400010e7983 */ /* 0x000f220000300800 */
[----:B------:R-:W-:-:S05]  /*98c60*/  IMAD.X R21, R152, 0x1, R7, P2 ;  /* 0x0000000198157824 */ /* 0x000fca00010e0607 */
[----:B------:R0:W-:Y:S01]  /*98c70*/  STL.64 [R1+0xe00], R20 ;  /* 0x000e001401007387 */ /* 0x0001e20000100a00 */
[----:B------:R-:W-:-:S05]  /*98c80*/  F2FP.SATFINITE.E4M3.F32.PACK_AB_MERGE_C R22, R241, R240, RZ ;  /* 0x000000f0f116723e */ /* 0x000fca00048070ff */
[----:B------:R-:W-:Y:S01]  /*98c90*/  STL [R1+0x4cd8], R22 ;  /* 0x004cd81601007387 */ /* 0x000fe20000100800 */
[----:B0-----:R-:W-:Y:S02]  /*98ca0*/  IADD3 R20, P2, R8, R6, RZ ;  /* 0x0000000608147210 */ /* 0x001fe40007f5e0ff */
[----:B------:R-:W-:-:S03]  /*98cb0*/  F2FP.SATFINITE.E4M3.F32.PACK_AB_MERGE_C R19, R245, R243, RZ ;  /* 0x000000f3f513723e */ /* 0x000fc600048070ff */
[----:B------:R-:W-:Y:S02]  /*98cc0*/  IMAD.X R21, R152, 0x1, R5, P2 ;  /* 0x0000000198157824 */ /* 0x000fe400010e0605 */
[----:B------:R-:W-:Y:S04]  /*98cd0*/  STL [R1+0x4cd4], R19 ;  /* 0x004cd41301007387 */ /* 0x000fe80000100800 */
[----:B------:R-:W4:Y:S04]  /*98ce0*/  LDL.LU R238, [R1+0x298] ;  /* 0x0002980001ee7983 */ /* 0x000f280000300800 */
[----:B------:R-:W4:Y:S04]  /*98cf0*/  LDL.LU R239, [R1+0x29c] ;  /* 0x00029c0001ef7983 */ /* 0x000f280000300800 */
[----:B------:R-:W4:Y:S04]  /*98d00*/  LDL.LU R240, [R1+0x2a0] ;  /* 0x0002a00001f07983 */ /* 0x000f280000300800 */
[----:B------:R0:W-:Y:S04]  /*98d10*/  STL.64 [R1+0xdf8], R20 ;  /* 0x000df81401007387 */ /* 0x0001e80000100a00 */
[----:B------:R-:W4:Y:S04]  /*98d20*/  LDL.LU R241, [R1+0x2a4] ;  /* 0x0002a40001f17983 */ /* 0x000f280000300800 */
[----:B------:R-:W4:Y:S01]  /*98d30*/  LDL.LU R243, [R1+0x2a8] ;  /* 0x0002a80001f37983 */ /* 0x000f220000300800 */
[----:B0-----:R-:W-:-:S03]  /*98d40*/  IADD3 R20, P2, R8, R4, RZ ;  /* 0x0000000408147210 */ /* 0x001fc60007f5e0ff */
[----:B------:R-:W4:Y:S02]  /*98d50*/  LDL.LU R245, [R1+0x2ac] ;  /* 0x0002ac0001f57983 */ /* 0x000f240000300800 */
[----:B------:R-:W-:Y:S02]  /*98d60*/  IMAD.X R21, R152, 0x1, R3, P2 ;  /* 0x0000000198157824 */ /* 0x000fe400010e0603 */
[----:B------:R-:W4:Y:S04]  /*98d70*/  LDL.LU R8, [R1+0xc78] ;  /* 0x000c780001087983 */ /* 0x000f280000300800 */
        /* <DEDUP_REMOVED lines=10> */
[----:B------:R-:W-:Y:S02]  /*98e20*/  F2FP.SATFINITE.E4M3.F32.PACK_AB_MERGE_C R11, R11, R12, RZ ;  /* 0x0000000c0b0b723e */ /* 0x000fe400048070ff */
[----:B0-----:R-:W-:Y:S02]  /*98e30*/  F2FP.SATFINITE.E4M3.F32.PACK_AB_MERGE_C R19, R247, R246, RZ ;  /* 0x000000f6f713723e */ /* 0x001fe400048070ff */
[----:B------:R-:W2:Y:S04]  /*98e40*/  LDL.LU R246, [R1+0x2b0] ;  /* 0x0002b00001f67983 */ /* 0x000ea80000300800 */
[----:B------:R-:W-:Y:S04]  /*98e50*/  STL.64 [R1+0xde8], R20 ;  /* 0x000de81401007387 */ /* 0x000fe80000100a00 */
[----:B------:R-:W-:Y:S04]  /*98e60*/  STL [R1+0x4cfc], R19 ;  /* 0x004cfc1301007387 */ /* 0x000fe80000100800 */
[----:B------:R-:W2:Y:S04]  /*98e70*/  LDL.LU R247, [R1+0x2b4] ;  /* 0x0002b40001f77983 */ /* 0x000ea80000300800 */
[----:B------:R0:W-:Y:S04]  /*98e80*/  STL [R1+0x4d14], R11 ;  /* 0x004d140b01007387 */ /* 0x0001e80000100800 */
[----:B------:R-:W3:Y:S04]  /*98e90*/  LDL.LU R12, [R1+0x2b8] ;  /* 0x0002b800010c7983 */ /* 0x000ee80000300800 */
[----:B0-----:R-:W3:Y:S01]  /*98ea0*/  LDL.LU R11, [R1+0x2bc] ;  /* 0x0002bc00010b7983 */ /* 0x001ee20000300800 */
[----:B------:R-:W-:-:S03]  /*98eb0*/  IADD3 R20, P2, R237, R0, RZ ;  /* 0x00000000ed147210 */ /* 0x000fc60007f5e0ff */
[----:B------:R-:W4:Y:S02]  /*98ec0*/  LDL.LU R242, [R1+0x2c0] ;  /* 0x0002c00001f27983 */ /* 0x000f240000300800 */
[----:B------:R-:W-:-:S05]  /*98ed0*/  IMAD.X R21, R152, 0x1, R7, P2 ;  /* 0x0000000198157824 */ /* 0x000fca00010e0607 */
[----:B------:R0:W-:Y:S01]  /*98ee0*/  STL.64 [R1+0xde0], R20 ;  /* 0x000de01401007387 */ /* 0x0001e20000100a00 */
[----:B------:R-:W-:-:S05]  /*98ef0*/  F2FP.SATFINITE.E4M3.F32.PACK_AB_MERGE_C R19, R248, R244, RZ ;  /* 0x000000f4f813723e */ /* 0x000fca00048070ff */
[----:B------:R-:W-:Y:S04]  /*98f00*/  STL [R1+0x4d10], R19 ;  /* 0x004d101301007387 */ /* 0x000fe80000100800 */
[----:B------:R-:W4:Y:S01]  /*98f10*/  LDL.LU R248, [R1+0x2c4] ;  /* 0x0002c40001f87983 */ /* 0x000f220000300800 */
[----:B0-----:R-:W-:Y:S02]  /*98f20*/  IADD3 R20, P2, R237, R6, RZ ;  /* 0x00000006ed147210 */ /* 0x001fe40007f5e0ff */
[----:B------:R-:W-:-:S05]  /*98f30*/  F2FP.SATFINITE.E4M3.F32.PACK_AB_MERGE_C R10, R14, R10, RZ ;  /* 0x0000000a0e0a723e */ /* 0x000fca00048070ff */
[----:B------:R0:W-:Y:S01]  /*98f40*/  STL [R1+0x4d2c], R10 ;  /* 0x004d2c0a01007387 */ /* 0x0001e20000100800 */
[----:B------:R-:W-:-:S03]  /*98f50*/  IMAD.X R21, R152, 0x1, R5, P2 ;  /* 0x0000000198157824 */ /* 0x000fc600010e0605 */
[----:B0-----:R-:W4:Y:S04]  /*98f60*/  LDL.LU R10, [R1+0x2c8] ;  /* 0x0002c800010a7983 */ /* 0x001f280000300800 */
[----:B------:R-:W4:Y:S04]  /*98f70*/  LDL.LU R14, [R1+0x2cc] ;  /* 0x0002cc00010e7983 */ /* 0x000f280000300800 */
[----:B------:R-:W4:Y:S04]  /*98f80*/  LDL.LU R244, [R1+0xc7c] ;  /* 0x000c7c0001f47983 */ /* 0x000f280000300800 */
[----:B------:R0:W-:Y:S02]  /*98f90*/  STL.64 [R1+0xdd8], R20 ;  /* 0x000dd81401007387 */ /* 0x0001e40000100a00 */
[----:B0-----:R-:W-:-:S05]  /*98fa0*/  IADD3 R20, P2, R237, R4, RZ ;  /* 0x00000004ed147210 */ /* 0x001fca0007f5e0ff */
[----:B------:R-:W-:-:S05]  /*98fb0*/  IMAD.X R21, R152, 0x1, R3, P2 ;  /* 0x0000000198157824 */ /* 0x000fca00010e0603 */
[----:B------:R0:W-:Y:S01]  /*98fc0*/  STL.64 [R1+0xdd0], R20 ;  /* 0x000dd01401007387 */ /* 0x0001e20000100a00 */
[----:B------:R-:W-:Y:S02]  /*98fd0*/  F2FP.SATFINITE.E4M3.F32.PACK_AB_MERGE_C R19, R245, R243, RZ ;  /* 0x000000f3f513723e */ /* 0x000fe400048070ff */
[----:B0-----:R-:W-:Y:S02]  /*98fe0*/  F2FP.SATFINITE.E4M3.F32.PACK_AB_MERGE_C R21, R239, R238, RZ ;  /* 0x000000eeef15723e */ /* 0x001fe400048070ff */
[----:B------:R-:W-:-:S03]  /*98ff0*/  F2FP.SATFINITE.E4M3.F32.PACK_AB_MERGE_C R20, R241, R240, RZ ;  /* 0x000000f0f114723e */ /* 0x000fc600048070ff */
[----:B------:R-:W-:Y:S04]  /*99000*/  STL [R1+0x4d28], R21 ;  /* 0x004d281501007387 */ /* 0x000fe80000100800 */
[----:B------:R-:W4:Y:S04]  /*99010*/  LDL.LU R223, [R1+0x2d0] ;  /* 0x0002d00001df7983 */ /* 0x000f280000300800 */
[----:B------:R0:W-:Y:S04]  /*99020*/  STL [R1+0x4d3c], R20 ;  /* 0x004d3c1401007387 */ /* 0x0001e80000100800 */
[----:B------:R-:W4:Y:S04]  /*99030*/  LDL.LU R226, [R1+0x2d4] ;  /* 0x0002d40001e27983 */ /* 0x000f280000300800 */
[----:B------:R2:W-:Y:S04]  /*99040*/  STL [R1+0x4d38], R19 ;  /* 0x004d381301007387 */ /* 0x0005e80000100800 */
[----:B------:R-:W4:Y:S04]  /*99050*/  LDL.LU R229, [R1+0x2d8] ;  /* 0x0002d80001e57983 */ /* 0x000f280000300800 */
        /* <DEDUP_REMOVED lines=9> */
[----:B------:R-:W4:Y:S04]  /*990f0*/  LDL.LU R243, [R1+0x2f4] ;  /* 0x0002f40001f37983 */ /* 0x000f280000300800 */
[----:B------:R-:W4:Y:S04]  /*99100*/  LDL.LU R245, [R1+0x2f8] ;  /* 0x0002f80001f57983 */ /* 0x000f280000300800 */
[----:B------:R0:W-:Y:S01]  /*99110*/  STL.64 [R1+0xdc8], R20 ;  /* 0x000dc81401007387 */ /* 0x0001e20000100a00 */
[----:B--2---:R-:W-:-:S05]  /*99120*/  F2FP.SATFINITE.E4M3.F32.PACK_AB_MERGE_C R19, R247, R246, RZ ;  /* 0x000000f6f713723e */ /* 0x004fca00048070ff */
[----:B------:R-:W-:Y:S04]  /*99130*/  STL [R1+0x4d4c], R19 ;  /* 0x004d4c1301007387 */ /* 0x000fe80000100800 */
[----:B------:R-:W2:Y:S01]  /*99140*/  LDL.LU R246, [R1+0x2fc] ;  /* 0x0002fc0001f67983 */ /* 0x000ea20000300800 */
[----:B---3--:R-:W-:-:S05]  /*99150*/  F2FP.SATFINITE.E4M3.F32.PACK_AB_MERGE_C R11, R11, R12, RZ ;  /* 0x0000000c0b0b723e */ /* 0x008fca00048070ff */
[----:B------:R1:W-:Y:S04]  /*99160*/  STL [R1+0x4d48], R11 ;  /* 0x004d480b01007387 */ /* 0x0003e80000100800 */
[----:B------:R-:W3:Y:S04]  /*99170*/  LDL.LU R247, [R1+0x300] ;  /* 0x0003000001f77983 */ /* 0x000ee80000300800 */
[----:B------:R-:W3:Y:S01]  /*99180*/  LDL.LU R12, [R1+0x304] ;  /* 0x00030400010c7983 */ /* 0x000ee20000300800 */
[----:B0-----:R-:W-:-:S03]  /*99190*/  IADD3 R20, P2, R8, R0, RZ ;  /* 0x0000000008147210 */ /* 0x001fc60007f5e0ff */
[----:B-1----:R-:W3:Y:S02]  /*991a0*/  LDL.LU R11, [R1+0xc80] ;  /* 0x000c8000010b7983 */ /* 0x002ee40000300800 */
[----:B------:R-:W-:-:S05]  /*991b0*/  IMAD.X R21, R152, 0x1, R7, P2 ;  /* 0x0000000198157824 */ /* 0x000fca00010e0607 */
[----:B------:R0:W-:Y:S01]  /*991c0*/  STL.64 [R1+0xdc0], R20 ;  /* 0x000dc01401007387 */ /* 0x0001e20000100a00 */
[----:B----4-:R-:W-:Y:S02]  /*991d0*/  F2FP.SATFINITE.E4M3.F32.PACK_AB_MERGE_C R19, R248, R242, RZ ;  /* 0x000000f2f813723e */ /* 0x010fe400048070ff */
[----:B0-----:R-:W-:-:S03]  /*991e0*/  IADD3 R20, P2, R8, R6, RZ ;  /* 0x0000000608147210 */ /* 0x001fc60007f5e0ff */
[----:B------:R-:W-:Y:S02]  /*991f0*/  STL [R1+0x4d5c], R19 ;  /* 0x004d5c1301007387 */ /* 0x000fe40000100800 */
[----:B------:R-:W-:Y:S01]  /*99200*/  IMAD.X R21, R152, 0x1, R5, P2 ;  /* 0x0000000198157824 */ /* 0x000fe200010e0605 */
[----:B------:R-:W-:-:S05]  /*99210*/  F2FP.SATFINITE.E4M3.F32.PACK_AB_MERGE_C R10, R14, R10, RZ ;  /* 0x0000000a0e0a723e */ /* 0x000fca00048070ff */
[----:B------:R-:W-:Y:S04]  /*99220*/  STL [R1+0x4d58], R10 ;  /* 0x004d580a01007387 */ /* 0x000fe80000100800 */
[----:B------:R0:W-:Y:S04]  /*99230*/  STL.64 [R1+0xdb8], R20 ;  /* 0x000db81401007387 */ /* 0x0001e80000100a00 */
[----:B------:R-:W4:Y:S04]  /*99240*/  LDL.LU R238, [R1+0x308] ;  /* 0x0003080001ee7983 */ /* 0x000f280000300800 */
[----:B------:R-:W4:Y:S01]  /*99250*/  LDL.LU R242, [R1+0x30c] ;  /* 0x00030c0001f27983 */ /* 0x000f220000300800 */
[----:B0-----:R-:W-:-:S03]  /*99260*/  IADD3 R20, P2, R8, R4, RZ ;  /* 0x0000000408147210 */ /* 0x001fc60007f5e0ff */
[----:B------:R-:W4:Y:S02]  /*99270*/  LDL.LU R248, [R1+0x310] ;  /* 0x0003100001f87983 */ /* 0x000f240000300800 */
[----:B------:R-:W-:-:S05]  /*99280*/  IMAD.X R21, R152, 0x1, R3, P2 ;  /* 0x0000000198157824 */ /* 0x000fca00010e0603 */
[----:B------:R0:W-:Y:S04]  /*99290*/  STL.64 [R1+0xdb0], R20 ;  /* 0x000db01401007387 */ /* 0x0001e80000100a00 */
[----:B------:R-:W4:Y:S04]  /*992a0*/  LDL.LU R10, [R1+0x314] ;  /* 0x00031400010a7983 */ /* 0x000f280000300800 */
[----:B------:R-:W4:Y:S04]  /*992b0*/  LDL.LU R14, [R1+0x318] ;  /* 0x00031800010e7983 */ /* 0x000f280000300800 */
[----:B------:R-:W4:Y:S01]  /*992c0*/  LDL.LU R8, [R1+0x31c] ;  /* 0x00031c0001087983 */ /* 0x000f220000300800 */
[----:B------:R-:W-:-:S02]  /*992d0*/  SHF.R.S32.HI R152, RZ, 0x1f, R244 ;  /* 0x0000001fff987819 */ /* 0x000fc400000114f4 */
[----:B0-----:R-:W-:-:S05]  /*992e0*/  F2FP.SATFINITE.E4M3.F32.PACK_AB_MERGE_C R21, R226, R223, RZ ;  /* 0x000000dfe215723e */ /* 0x001fca00048070ff */
[----:B------:R-:W-:Y:S01]  /*992f0*/  STL [R1+0x4d70], R21 ;  /* 0x004d701501007387 */ /* 0x000fe20000100800 */
[----:B------:R-:W-:-:S05]  /*99300*/  F2FP.SATFINITE.E4M3.F32.PACK_AB_MERGE_C R20, R232, R229, RZ ;  /* 0x000000e5e814723e */ /* 0x000fca00048070ff */
[----:B------:R0:W-:Y:S01]  /*99310*/  STL [R1+0x4d6c], R20 ;  /* 0x004d6c1401007387 */ /* 0x0001e20000100800 */
[----:B------:R-:W-:Y:S02]  /*99320*/  F2FP.SATFINITE.E4M3.F32.PACK_AB_MERGE_C R19, R237, R235, RZ ;  /* 0x000000ebed13723e */ /* 0x000fe400048070ff */
[----:B0-----:R-:W-:-:S03]  /*99330*/  IADD3 R20, P2, R244, R2, RZ ;  /* 0x00000002f4147210 */ /* 0x001fc60007f5e0ff */
[----:B------:R0:W-:Y:S02]  /*99340*/  STL [R1+0x4d84], R19 ;  /* 0x004d841301007387 */ /* 0x0001e40000100800 */
[----:B------:R-:W-:-:S05]  /*99350*/  IMAD.X R21, R152, 0x1, R13, P2 ;  /* 0x0000000198157824 */ /* 0x000fca00010e060d */
[----:B------:R1:W-:Y:S01]  /*99360*/  STL.64 [R1+0xda8], R20 ;  /* 0x000da81401007387 */ /* 0x0003e20000100a00 */
[----:B0-----:R-:W-:Y:S02]  /*99370*/  F2FP.SATFINITE.E4M3.F32.PACK_AB_MERGE_C R19, R243, R241, RZ ;  /* 0x000000f1f313723e */ /* 0x001fe400048070ff */
[----:B-1----:R-:W-:Y:S02]  /*99380*/  F2FP.SATFINITE.E4M3.F32.PACK_AB_MERGE_C R20, R240, R239, RZ ;  /* 0x000000eff014723e */ /* 0x002fe400048070ff */
[----:B------:R-:W4:Y:S04]  /*99390*/  LDL.LU R239, [R1+0x320] ;  /* 0x0003200001ef7983 */ /* 0x000f280000300800 */
[----:B------:R0:W-:Y:S04]  /*993a0*/  STL [R1+0x4d80], R20 ;  /* 0x004d801401007387 */ /* 0x0001e80000100800 */
[----:B------:R-:W4:Y:S01]  /*993b0*/  LDL.LU R243, [R1+0x324] ;  /* 0x0003240001f37983 */ /* 0x000f220000300800 */
[----:B0-----:R-:W-:-:S03]  /*993c0*/  IADD3 R20, P2, R244, R0, RZ ;  /* 0x00000000f4147210 */ /* 0x001fc60007f5e0ff */
[----:B------:R2:W-:Y:S02]  /*993d0*/  STL [R1+0x4d94], R19 ;  /* 0x004d941301007387 */ /* 0x0005e40000100800 */
[----:B------:R-:W-:Y:S02]  /*993e0*/  IMAD.X R21, R152, 0x1, R7, P2 ;  /* 0x0000000198157824 */ /* 0x000fe400010e0607 */
[----:B------:R-:W4:Y:S04]  /*993f0*/  LDL.LU R240, [R1+0x328] ;  /* 0x0003280001f07983 */ /* 0x000f280000300800 */
[----:B------:R-:W4:Y:S01]  /*99400*/  LDL.LU R241, [R1+0x32c] ;  /* 0x00032c0001f17983 */ /* 0x000f220000300800 */
[----:B--2---:R-:W-:Y:S02]  /*99410*/  F2FP.SATFINITE.E4M3.F32.PACK_AB_MERGE_C R19, R246, R245, RZ ;  /* 0x000000f5f613723e */ /* 0x004fe400048070ff */
[----:B---3--:R-:W-:-:S05]  /*99420*/  F2FP.SATFINITE.E4M3.F32.PACK_AB_MERGE_C R226, R12, R247, RZ ;  /* 0x000000f70ce2723e */ /* 0x008fca00048070ff */
[----:B------:R-:W-:Y:S04]  /*99430*/  STL [R1+0x529c], R226 ;  /* 0x00529ce201007387 */ /* 0x000fe80000100800 */
[----:B------:R0:W-:Y:S04]  /*99440*/  STL.64 [R1+0xda0], R20 ;  /* 0x000da01401007387 */ /* 0x0001e80000100a00 */
[----:B------:R-:W-:Y:S04]  /*99450*/  STL [R1+0x4d90], R19 ;  /* 0x004d901301007387 */ /* 0x000fe80000100800 */
[----:B------:R-:W2:Y:S01]  /*99460*/  LDL.LU R245, [R1+0x330] ;  /* 0x0003300001f57983 */ /* 0x000ea20000300800 */
[----:B0-----:R-:W-:-:S03]  /*99470*/  IADD3 R20, P2, R244, R6, RZ ;  /* 0x00000006f4147210 */ /* 0x001fc60007f5e0ff */
[----:B------:R-:W2:Y:S02]  /*99480*/  LDL.LU R12, [R1+0x334] ;  /* 0x00033400010c7983 */ /* 0x000ea40000300800 */
[----:B------:R-:W-:Y:S02]  /*99490*/  IMAD.X R21, R152, 0x1, R5, P2 ;  /* 0x0000000198157824 */ /* 0x000fe400010e0605 */
[----:B------:R-:W3:Y:S04]  /*994a0*/  LDL.LU R246, [R1+0x338] ;  /* 0x0003380001f67983 */ /* 0x000ee80000300800 */
[----:B------:R0:W-:Y:S04]  /*994b0*/  STL.64 [R1+0xd98], R20 ;  /* 0x000d981401007387 */ /* 0x0001e80000100a00 */
[----:B------:R-:W3:Y:S01]  /*994c0*/  LDL.LU R247, [R1+0x33c] ;  /* 0x00033c0001f77983 */ /* 0x000ee20000300800 */
[----:B0-----:R-:W-:-:S03]  /*994d0*/  IADD3 R20, P2, R244, R4, RZ ;  /* 0x00000004f4147210 */ /* 0x001fc60007f5e0ff */
[----:B------:R-:W3:Y:S02]  /*994e0*/  LDL.LU R244, [R1+0xc84] ;  /* 0x000c840001f47983 */ /* 0x000ee40000300800 */
[----:B------:R-:W-:Y:S01]  /*994f0*/  IMAD.X R21, R152, 0x1, R3, P2 ;  /* 0x0000000198157824 */ /* 0x000fe200010e0603 */
[----:B------:R-:W-:Y:S02]  /*99500*/  SHF.R.S32.HI R152, RZ, 0x1f, R11 ;  /* 0x0000001fff987819 */ /* 0x000fe4000001140b */
[----:B----4-:R-:W-:-:S05]  /*99510*/  F2FP.SATFINITE.E4M3.F32.PACK_AB_MERGE_C R223, R242, R238, RZ ;  /* 0x000000eef2df723e */ /* 0x010fca00048070ff */
[----:B------:R-:W-:Y:S04]  /*99520*/  STL [R1+0x52a0], R223 ;  /* 0x0052a0df01007387 */ /* 0x000fe80000100800 */
[----:B------:R0:W-:Y:S01]  /*99530*/  STL.64 [R1+0xd90], R20 ;  /* 0x000d901401007387 */ /* 0x0001e20000100a00 */
[----:B------:R-:W-:Y:S02]  /*99540*/  F2FP.SATFINITE.E4M3.F32.PACK_AB_MERGE_C R235, R10, R248, RZ ;  /* 0x000000f80aeb723e */ /* 0x000fe400048070ff */
[----:B0-----:R-:W-:Y:S02]  /*99550*/  IADD3 R20, P2, R11, R2, RZ ;  /* 0x000000020b147210 */ /* 0x001fe40007f5e0ff */
[----:B------:R-:W-:Y:S01]  /*99560*/  F2FP.SATFINITE.E4M3.F32.PACK_AB_MERGE_C R232, R8, R14, RZ ;  /* 0x0000000e08e8723e */ /* 0x000fe200048070ff */
[----:B------:R-:W-:Y:S02]  /*99570*/  STL [R1+0x52a4], R235 ;  /* 0x0052a4eb01007387 */ /* 0x000fe40000100800 */
[----:B------:R-:W-:-:S02]  /*99580*/  IMAD.X R21, R152, 0x1, R13, P2 ;  /* 0x0000000198157824 */ /* 0x000fc400010e060d */
[----:B------:R-:W-:Y:S04]  /*99590*/  STL [R1+0x52a8], R232 ;  /* 0x0052a8e801007387 */ /* 0x000fe80000100800 */
[----:B------:R-:W4:Y:S04]  /*995a0*/  LDL.LU R198, [R1+0x340] ;  /* 0x0003400001c67983 */ /* 0x000f280000300800 */
[----:B------:R-:W4:Y:S04]  /*995b0*/  LDL.LU R242, [R1+0x344] ;  /* 0x0003440001f27983 */ /* 0x000f280000300800 */
[----:B------:R-:W4:Y:S04]  /*995c0*/  LDL.LU R248, [R1+0x348] ;  /* 0x0003480001f87983 */ /* 0x000f280000300800 */
[----:B------:R0:W-:Y:S04]  /*995d0*/  STL.64 [R1+0xd88], R20 ;  /* 0x000d881401007387 */ /* 0x0001e80000100a00 */
[----:B------:R-:W4:Y:S04]  /*995e0*/  LDL.LU R14, [R1+0x34c] ;  /* 0x00034c00010e7983 */ /* 0x000f280000300800 */
[----:B------:R-:W4:Y:S04]  /*995f0*/  LDL.LU R10, [R1+0x350] ;  /* 0x00035000010a7983 */ /* 0x000f280000300800 */
[----:B------:R-:W4:Y:S01]  /*99600*/  LDL.LU R8, [R1+0x354] ;  /* 0x0003540001087983 */ /* 0x000f220000300800 */
[----:B0-----:R-:W-:-:S05]  /*99610*/  IADD3 R20, P2, R11, R0, RZ ;  /* 0x000000000b147210 */ /* 0x001fca0007f5e0ff */
[----:B------:R-:W-:Y:S01]  /*99620*/  IMAD.X R21, R152, 0x1, R7, P2 ;  /* 0x0000000198157824 */ /* 0x000fe200010e0607 */
[----:B------:R-:W-:-:S05]  /*99630*/  F2FP.SATFINITE.E4M3.F32.PACK_AB_MERGE_C R243, R243, R239, RZ ;  /* 0x000000eff3f3723e */ /* 0x000fca00048070ff */
[----:B------:R-:W-:Y:S01]  /*99640*/  STL [R1+0x52ac], R243 ;  /* 0x0052acf301007387 */ /* 0x000fe20000100800 */
[----:B------:R-:W-:-:S05]  /*99650*/  F2FP.SATFINITE.E4M3.F32.PACK_AB_MERGE_C R241, R241, R240, RZ ;  /* 0x000000f0f1f1723e */ /* 0x000fca00048070ff */
[----:B------:R-:W-:Y:S04]  /*99660*/  STL [R1+0x52b0], R241 ;  /* 0x0052b0f101007387 */ /* 0x000fe80000100800 */
[----:B------:R-:W4:Y:S04]  /*99670*/  LDL.LU R196, [R1+0x358] ;  /* 0x0003580001c47983 */ /* 0x000f280000300800 */
[----:B------:R-:W4:Y:S04]  /*99680*/  LDL.LU R190, [R1+0x35c] ;  /* 0x00035c0001be7983 */ /* 0x000f280000300800 */
[----:B------:R-:W4:Y:S04]  /*99690*/  LDL.LU R189, [R1+0x360] ;  /* 0x0003600001bd7983 */ /* 0x000f280000300800 */
[----:B------:R0:W-:Y:S04]  /*996a0*/  STL.64 [R1+0xd80], R20 ;  /* 0x000d801401007387 */ /* 0x0001e80000100a00 */
[----:B------:R-:W4:Y:S01]  /*996b0*/  LDL.LU R19, [R1+0x364] ;  /* 0x0003640001137983 */ /* 0x000f220000300800 */
[----:B0-----:R-:W-:-:S05]  /*996c0*/  IADD3 R20, P2, R11, R6, RZ ;  /* 0x000000060b147210 */ /* 0x001fca0007f5e0ff */
[----:B------:R-:W-:Y:S01]  /*996d0*/  IMAD.X R21, R152, 0x1, R5, P2 ;  /* 0x0000000198157824 */ /* 0x000fe200010e0605 */
[----:B--2---:R-:W-:-:S05]  /*996e0*/  F2FP.SATFINITE.E4M3.F32.PACK_AB_MERGE_C R12, R12, R245, RZ ;  /* 0x000000f50c0c723e */ /* 0x004fca00048070ff */
[----:B------:R-:W-:Y:S01]  /*996f0*/  STL [R1+0x52b4], R12 ;  /* 0x0052b40c01007387 */ /* 0x000fe20000100800 */
[----:B---3--:R-:W-:-:S05]  /*99700*/  F2FP.SATFINITE.E4M3.F32.PACK_AB_MERGE_C R247, R247, R246, RZ ;  /* 0x000000f6f7f7723e */ /* 0x008fca00048070ff */
[----:B------:R-:W-:Y:S04]  /*99710*/  STL [R1+0x52b8], R247 ;  /* 0x0052b8f701007387 */ /* 0x000fe80000100800 */
[----:B------:R0:W-:Y:S04]  /*99720*/  STL.64 [R1+0xd78], R20 ;  /* 0x000d781401007387 */ /* 0x0001e80000100a00 */
[----:B------:R-:W2:Y:S04]  /*99730*/  LDL.LU R197, [R1+0x368] ;  /* 0x0003680001c57983 */ /* 0x000ea80000300800 */
[----:B------:R-:W2:Y:S01]  /*99740*/  LDL.LU R221, [R1+0x36c] ;  /* 0x00036c0001dd7983 */ /* 0x000ea20000300800 */
[----:B0-----:R-:W-:-:S03]  /*99750*/  IADD3 R20, P2, R11, R4, RZ ;  /* 0x000000040b147210 */ /* 0x001fc60007f5e0ff */
[----:B------:R-:W3:Y:S02]  /*99760*/  LDL.LU R229, [R1+0x370] ;  /* 0x0003700001e57983 */ /* 0x000ee40000300800 */
[----:B------:R-:W-:-:S05]  /*99770*/  IMAD.X R21, R152, 0x1, R3, P2 ;  /* 0x0000000198157824 */ /* 0x000fca00010e0603 */
[----:B------:R0:W-:Y:S04]  /*99780*/  STL.64 [R1+0xc78], R20 ;  /* 0x000c781401007387 */ /* 0x0001e80000100a00 */
[----:B------:R-:W3:Y:S04]  /*99790*/  LDL.LU R238, [R1+0x374] ;  /* 0x0003740001ee7983 */ /* 0x000ee80000300800 */
[----:B------:R-:W3:Y:S04]  /*997a0*/  LDL.LU R237, [R1+0x378] ;  /* 0x0003780001ed7983 */ /* 0x000ee80000300800 */
[----:B------:R-:W3:Y:S04]  /*997b0*/  LDL.LU R239, [R1+0x37c] ;  /* 0x00037c0001ef7983 */ /* 0x000ee80000300800 */
[----:B------:R-:W3:Y:S04]  /*997c0*/  LDL.LU R240, [R1+0x380] ;  /* 0x0003800001f07983 */ /* 0x000ee80000300800 */
[----:B------:R-:W3:Y:S04]  /*997d0*/  LDL.LU R245, [R1+0x384] ;  /* 0x0003840001f57983 */ /* 0x000ee80000300800 */
[----:B------:R-:W3:Y:S04]  /*997e0*/  LDL.LU R246, [R1+0x388] ;  /* 0x0003880001f67983 */ /* 0x000ee80000300800 */
[----:B------:R-:W3:Y:S01]  /*997f0*/  LDL.LU R11, [R1+0x38c] ;  /* 0x00038c00010b7983 */ /* 0x000ee20000300800 */
[----:B------:R-:W-:-:S02]  /*99800*/  SHF.R.S32.HI R152, RZ, 0x1f, R244 ;  /* 0x0000001fff987819 */ /* 0x000fc400000114f4 */
[----:B------:R-:W-:Y:S01]  /*99810*/  IADD3 R200, P2, R244, R2, RZ ;  /* 0x00000002f4c87210 */ /* 0x000fe20007f5e0ff */
[----:B0-----:R-:W3:Y:S01]  /*99820*/  LDL.LU R20, [R1+0xc88] ;  /* 0x000c880001147983 */ /* 0x001ee20000300800 */
[----:B----4-:R-:W-:-:S03]  /*99830*/  F2FP.SATFINITE.E4M3.F32.PACK_AB_MERGE_C R249, R242, R198, RZ ;  /* 0x000000c6f2f9723e */ /* 0x010fc600048070ff */
[----:B------:R-:W-:Y:S02]  /*99840*/  IMAD.X R201, R152, 0x1, R13, P2 ;  /* 0x0000000198c97824 */ /* 0x000fe400010e060d */
[----:B------:R-:W-:Y:S01]  /*99850*/  STL [R1+0x52bc], R249 ;  /* 0x0052bcf901007387 */ /* 0x000fe20000100800 */
[----:B------:R-:W-:Y:S02]  /*99860*/  F2FP.SATFINITE.E4M3.F32.PACK_AB_MERGE_C R14, R14, R248, RZ ;  /* 0x000000f80e0e723e */ /* 0x000fe400048070ff */
[----:B------:R-:W-:-:S03]  /*99870*/  F2FP.SATFINITE.E4M3.F32.PACK_AB_MERGE_C R226, R8, R10, RZ ;  /* 0x0000000a08e2723e */ /* 0x000fc600048070ff */
[----:B------:R-:W-:Y:S04]  /*99880*/  STL [R1+0x52c0], R14 ;  /* 0x0052c00e01007387 */ /* 0x000fe80000100800 */
        /* <DEDUP_REMOVED lines=23> */
[----:B------:R0:W-:Y:S01]  /*99a00*/  STL.64 [R1+0xbf0], R200 ;  /* 0x000bf0c801007387 */ /* 0x0001e20000100a00 */
[----:B------:R-:W-:-:S03]  /*99a10*/  F2FP.SATFINITE.E4M3.F32.PACK_AB_MERGE_C R226, R239, R237, RZ ;  /* 0x000000edefe2723e */ /* 0x000fc600048070ff */
[----:B------:R-:W2:Y:S04]  /*99a20*/  LDL.LU R198, [R1+0xc8c] ;  /* 0x000c8c0001c67983 */ /* 0x000ea80000300800 */
[----:B------:R-:W3:Y:S01]  /*99a30*/  LDL.LU R238, [R1+0x3b0] ;  /* 0x0003b00001ee7983 */ /* 0x000ee20000300800 */
[----:B0-----:R-:W-:-:S03]  /*99a40*/  IADD3 R200, P2, R244, R4, RZ ;  /* 0x00000004f4c87210 */ /* 0x001fc60007f5e0ff */
[----:B------:R-:W3:Y:S02]  /*99a50*/  LDL.LU R244, [R1+0x3b4] ;  /* 0x0003b40001f47983 */ /* 0x000ee40000300800 */
[----:B------:R-:W-:Y:S01]  /*99a60*/  IMAD.X R201, R152, 0x1, R3, P2 ;  /* 0x0000000198c97824 */ /* 0x000fe200010e0603 */
[----:B------:R-:W-:Y:S02]  /*99a70*/  F2FP.SATFINITE.E4M3.F32.PACK_AB_MERGE_C R12, R245, R240, RZ ;  /* 0x000000f0f50c723e */ /* 0x000fe400048070ff */
[----:B------:R-:W-:Y:S02]  /*99a80*/  F2FP.SATFINITE.E4M3.F32.PACK_AB_MERGE_C R11, R11, R246, RZ ;  /* 0x000000f60b0b723e */ /* 0x000fe400048070ff */
[----:B------:R-:W-:Y:S04]  /*99a90*/  STL.64 [R1+0xbe8], R200 ;  /* 0x000be8c801007387 */ /* 0x000fe80000100a00 */
[----:B------:R-:W-:Y:S04]  /*99aa0*/  STL [R1+0x52d8], R226 ;  /* 0x0052d8e201007387 */ /* 0x000fe80000100800 */
[----:B------:R-:W2:Y:S04]  /*99ab0*/  LDL.LU R239, [R1+0x3b8] ;  /* 0x0003b80001ef7983 */ /* 0x000ea80000300800 */
[----:B------:R-:W-:Y:S04]  /*99ac0*/  STL [R1+0x4a64], R12 ;  /* 0x004a640c01007387 */ /* 0x000fe80000100800 */
[----:B------:R-:W2:Y:S04]  /*99ad0*/  LDL.LU R245, [R1+0x3bc] ;  /* 0x0003bc0001f57983 */ /* 0x000ea80000300800 */
[----:B------:R0:W-:Y:S04]  /*99ae0*/  STL [R1+0x4a68], R11 ;  /* 0x004a680b01007387 */ /* 0x0001e80000100800 */
[----:B------:R-:W2:Y:S04]  /*99af0*/  LDL.LU R246, [R1+0x3c0] ;  /* 0x0003c00001f67983 */ /* 0x000ea80000300800 */
[----:B0-----:R-:W2:Y:S01]  /*99b00*/  LDL.LU R11, [R1+0x3c4] ;  /* 0x0003c400010b7983 */ /* 0x001ea20000300800 */
[----:B------:R-:W-:-:S02]  /*99b10*/  SHF.R.S32.HI R152, RZ, 0x1f, R20 ;  /* 0x0000001fff987819 */ /* 0x000fc40000011414 */
[----:B------:R-:W-:Y:S01]  /*99b20*/  IADD3 R200, P2, R20, R2, RZ ;  /* 0x0000000214c87210 */ /* 0x000fe20007f5e0ff */
[----:B------:R-:W2:Y:S01]  /*99b30*/  LDL.LU R221, [R1+0x3c8] ;  /* 0x0003c80001dd7983 */ /* 0x000ea20000300800 */
[----:B----4-:R-:W-:-:S03]  /*99b40*/  F2FP.SATFINITE.E4M3.F32.PACK_AB_MERGE_C R12, R248, R242, RZ ;  /* 0x000000f2f80c723e */ /* 0x010fc600048070ff */
[----:B------:R-:W-:-:S05]  /*99b50*/  IMAD.X R201, R152, 0x1, R13, P2 ;  /* 0x0000000198c97824 */ /* 0x000fca00010e060d */
[----:B------:R0:W-:Y:S01]  /*99b60*/  STL.64 [R1+0xbe0], R200 ;  /* 0x000be0c801007387 */ /* 0x0001e20000100a00 */
[----:B------:R-:W-:-:S03]  /*99b70*/  F2FP.SATFINITE.E4M3.F32.PACK_AB_MERGE_C R8, R8, R10, RZ ;  /* 0x0000000a0808723e */ /* 0x000fc600048070ff */
[----:B------:R-:W-:Y:S04]  /*99b80*/  STL [R1+0x4a4c], R12 ;  /* 0x004a4c0c01007387 */ /* 0x000fe80000100800 */
[----:B------:R-:W4:Y:S04]  /*99b90*/  LDL.LU R229, [R1+0x3cc] ;  /* 0x0003cc0001e57983 */ /* 0x000f280000300800 */
[----:B------:R1:W-:Y:S04]  /*99ba0*/  STL [R1+0x4a50], R8 ;  /* 0x004a500801007387 */ /* 0x0003e80000100800 */
[----:B------:R-:W4:Y:S04]  /*99bb0*/  LDL.LU R248, [R1+0x3d0] ;  /* 0x0003d00001f87983 */ /* 0x000f280000300800 */
[----:B------:R-:W4:Y:S01]  /*99bc0*/  LDL.LU R10, [R1+0x3d4] ;  /* 0x0003d400010a7983 */ /* 0x000f220000300800 */
[----:B0-----:R-:W-:-:S03]  /*99bd0*/  IADD3 R200, P2, R20, R0, RZ ;  /* 0x0000000014c87210 */ /* 0x001fc60007f5e0ff */
[----:B------:R-:W4:Y:S02]  /*99be0*/  LDL.LU R237, [R1+0x3d8] ;  /* 0x0003d80001ed7983 */ /* 0x000f240000300800 */
[----:B------:R-:W-:Y:S02]  /*99bf0*/  IMAD.X R201, R152, 0x1, R7, P2 ;  /* 0x0000000198c97824 */ /* 0x000fe400010e0607 */
[----:B------:R-:W4:Y:S04]  /*99c00*/  LDL.LU R240, [R1+0x3dc] ;  /* 0x0003dc0001f07983 */ /* 0x000f280000300800 */
[----:B------:R-:W4:Y:S04]  /*99c10*/  LDL.LU R242, [R1+0x3e0] ;  /* 0x0003e00001f27983 */ /* 0x000f280000300800 */
[----:B------:R-:W-:Y:S04]  /*99c20*/  STL.64 [R1+0xbd8], R200 ;  /* 0x000bd8c801007387 */ /* 0x000fe80000100a00 */
[----:B-1----:R-:W4:Y:S01]  /*99c30*/  LDL.LU R8, [R1+0x3e4] ;  /* 0x0003e40001087983 */ /* 0x002f220000300800 */
[----:B------:R-:W-:-:S02]  /*99c40*/  F2FP.SATFINITE.E4M3.F32.PACK_AB_MERGE_C R14, R190, R196, RZ ;  /* 0x000000c4be0e723e */ /* 0x000fc400048070ff */
[----:B------:R-:W-:-:S05]  /*99c50*/  IADD3 R196, P2, R20, R6, RZ ;  /* 0x0000000614c47210 */ /* 0x000fca0007f5e0ff */
[----:B------:R-:W-:Y:S01]  /*99c60*/  IMAD.X R197, R152, 0x1, R5, P2 ;  /* 0x0000000198c57824 */ /* 0x000fe200010e0605 */
[----:B------:R-:W-:Y:S02]  /*99c70*/  IADD3 R20, P2, R20, R4, RZ ;  /* 0x0000000414147210 */ /* 0x000fe40007f5e0ff */
[----:B------:R-:W-:Y:S02]  /*99c80*/  F2FP.SATFINITE.E4M3.F32.PACK_AB_MERGE_C R12, R19, R189, RZ ;  /* 0x000000bd130c723e */ /* 0x000fe400048070ff */
[----:B------:R-:W4:Y:S01]  /*99c90*/  LDL.LU R19, [R1+0xc90] ;  /* 0x000c900001137983 */ /* 0x000f220000300800 */
[----:B------:R-:W-:-:S03]  /*99ca0*/  IMAD.X R21, R152, 0x1, R3, P2 ;  /* 0x0000000198157824 */ /* 0x000fc600010e0603 */
[----:B------:R-:W-:Y:S04]  /*99cb0*/  STL [R1+0x4a30], R14 ;  /* 0x004a300e01007387 */ /* 0x000fe80000100800 */
[----:B------:R-:W-:Y:S04]  /*99cc0*/  STL [R1+0x4a34], R12 ;  /* 0x004a340c01007387 */ /* 0x000fe80000100800 */
[----:B------:R0:W-:Y:S04]  /*99cd0*/  STL.64 [R1+0xbd0], R196 ;  /* 0x000bd0c401007387 */ /* 0x0001e80000100a00 */
[----:B0-----:R-:W4:Y:S04]  /*99ce0*/  LDL.LU R197, [R1+0x3e8] ;  /* 0x0003e80001c57983 */ /* 0x001f280000300800 */
[----:B------:R-:W4:Y:S04]  /*99cf0*/  LDL.LU R196, [R1+0x3ec] ;  /* 0x0003ec0001c47983 */ /* 0x000f280000300800 */
[----:B------:R-:W-:Y:S01]  /*99d00*/  STL.64 [R1+0xbc8], R20 ;  /* 0x000bc81401007387 */ /* 0x000fe20000100a00 */
[----:B---3--:R-:W-:-:S05]  /*99d10*/  F2FP.SATFINITE.E4M3.F32.PACK_AB_MERGE_C R12, R244, R238, RZ ;  /* 0x000000eef40c723e */ /* 0x008fca00048070ff */
[----:B------:R0:W-:Y:S04]  /*99d20*/  STL [R1+0x4a1c], R12 ;  /* 0x004a1c0c01007387 */ /* 0x0001e80000100800 */
[----:B------:R-:W3:Y:S04]  /*99d30*/  LDL.LU R190, [R1+0x3f0] ;  /* 0x0003f00001be7983 */ /* 0x000ee80000300800 */
[----:B------:R-:W3:Y:S04]  /*99d40*/  LDL.LU R189, [R1+0x3f4] ;  /* 0x0003f40001bd7983 */ /* 0x000ee80000300800 */
[----:B------:R-:W3:Y:S04]  /*99d50*/  LDL.LU R238, [R1+0x3f8] ;  /* 0x0003f80001ee7983 */ /* 0x000ee80000300800 */
[----:B------:R-:W3:Y:S01]  /*99d60*/  LDL.LU R244, [R1+0x3fc] ;  /* 0x0003fc0001f47983 */ /* 0x000ee20000300800 */
[----:B--2---:R-:W-:-:S03]  /*99d70*/  F2FP.SATFINITE.E4M3.F32.PACK_AB_MERGE_C R14, R245, R239, RZ ;  /* 0x000000eff50e723e */ /* 0x004fc600048070ff */
[----:B------:R-:W2:Y:S04]  /*99d80*/  LDL.LU R245, [R1+0xe0] ;  /* 0x0000e00001f57983 */ /* 0x000ea80000300800 */
[----:B------:R4:W-:Y:S01]  /*99d90*/  STL [R1+0x4a20], R14 ;  /* 0x004a200e01007387 */ /* 0x0009e20000100800 */
[----:B0-----:R-:W-:-:S03]  /*99da0*/  F2FP.SATFINITE.E4M3.F32.PACK_AB_MERGE_C R12, R11, R246, RZ ;  /* 0x000000f60b0c723e */ /* 0x001fc600048070ff */
[----:B------:R-:W2:Y:S01]  /*99db0*/  LDL.LU R11, [R1+0xe4] ;  /* 0x0000e400010b7983 */ /* 0x000ea20000300800 */
[----:B------:R-:W-:Y:S02]  /*99dc0*/  SHF.R.S32.HI R152, RZ, 0x1f, R198 ;  /* 0x0000001fff987819 */ /* 0x000fe400000114c6 */
[----:B------:R-:W-:Y:S01]  /*99dd0*/  IADD3 R20, P2, R198, R2, RZ ;  /* 0x00000002c6147210 */ /* 0x000fe20007f5e0ff */
[----:B------:R0:W-:Y:S04]  /*99de0*/  STL [R1+0x4a08], R12 ;  /* 0x004a080c01007387 */ /* 0x0001e80000100800 */
[----:B------:R-:W-:Y:S01]  /*99df0*/  IMAD.X R21, R152, 0x1, R13, P2 ;  /* 0x0000000198157824 */ /* 0x000fe200010e060d */
[----:B------:R-:W2:Y:S04]  /*99e00*/  LDL.LU R239, [R1+0xe8] ;  /* 0x0000e80001ef7983 */ /* 0x000ea80000300800 */
[----:B------:R-:W2:Y:S01]  /*99e10*/  LDL.LU R246, [R1+0xec] ;  /* 0x0000ec0001f67983 */ /* 0x000ea20000300800 */
[----:B----4-:R-:W-:-:S03]  /*99e20*/  F2FP.SATFINITE.E4M3.F32.PACK_AB_MERGE_C R14, R229, R221, RZ ;  /* 0x000000dde50e723e */ /* 0x010fc600048070ff */
[----:B------:R1:W-:Y:S01]  /*99e30*/  STL.64 [R1+0xbc0], R20 ;  /* 0x000bc01401007387 */ /* 0x0003e20000100a00 */
[----:B0-----:R-:W-:-:S03]  /*99e40*/  F2FP.SATFINITE.E4M3.F32.PACK_AB_MERGE_C R12, R10, R248, RZ ;  /* 0x000000f80a0c723e */ /* 0x001fc600048070ff */
[----:B------:R-:W4:Y:S04]  /*99e50*/  LDL.LU R248, [R1+0xf0] ;  /* 0x0000f00001f87983 */ /* 0x000f280000300800 */
[----:B------:R0:W-:Y:S04]  /*99e60*/  STL [R1+0x4a0c], R14 ;  /* 0x004a0c0e01007387 */ /* 0x0001e80000100800 */
[----:B------:R-:W4:Y:S01]  /*99e70*/  LDL.LU R10, [R1+0xf4] ;  /* 0x0000f400010a7983 */ /* 0x000f220000300800 */
[----:B-1----:R-:W-:-:S03]  /*99e80*/  IADD3 R20, P2, R198, R0, RZ ;  /* 0x00000000c6147210 */ /* 0x002fc60007f5e0ff */
[----:B------:R1:W-:Y:S02]  /*99e90*/  STL [R1+0x49f4], R12 ;  /* 0x0049f40c01007387 */ /* 0x0003e40000100800 */
[----:B------:R-:W-:Y:S01]  /*99ea0*/  IMAD.X R21, R152, 0x1, R7, P2 ;  /* 0x0000000198157824 */ /* 0x000fe200010e0607 */
[----:B0-----:R-:W-:Y:S02]  /*99eb0*/  F2FP.SATFINITE.E4M3.F32.PACK_AB_MERGE_C R14, R240, R237, RZ ;  /* 0x000000edf00e723e */ /* 0x001fe400048070ff */
[----:B-1----:R-:W-:Y:S02]  /*99ec0*/  F2FP.SATFINITE.E4M3.F32.PACK_AB_MERGE_C R12, R8, R242, RZ ;  /* 0x000000f2080c723e */ /* 0x002fe400048070ff */
[----:B------:R-:W4:Y:S04]  /*99ed0*/  LDL.LU R8, [R1+0xc94] ;  /* 0x000c940001087983 */ /* 0x000f280000300800 */
[----:B------:R0:W-:Y:S04]  /*99ee0*/  STL.64 [R1+0xbb8], R20 ;  /* 0x000bb81401007387 */ /* 0x0001e80000100a00 */
[----:B------:R-:W-:Y:S01]  /*99ef0*/  STL [R1+0x49fc], R14 ;  /* 0x0049fc0e01007387 */ /* 0x000fe20000100800 */
[----:B0-----:R-:W-:-:S03]  /*99f00*/  IADD3 R20, P2, R198, R6, RZ ;  /* 0x00000006c6147210 */ /* 0x001fc60007f5e0ff */
[----:B------:R-:W-:Y:S02]  /*99f10*/  STL [R1+0x4ddc], R12 ;  /* 0x004ddc0c01007387 */ /* 0x000fe40000100800 */
[----:B------:R-:W-:-:S05]  /*99f20*/  IMAD.X R21, R152, 0x1, R5, P2 ;  /* 0x0000000198157824 */ /* 0x000fca00010e0605 */
[----:B------:R0:W-:Y:S04]  /*99f30*/  STL.64 [R1+0xbb0], R20 ;  /* 0x000bb01401007387 */ /* 0x0001e80000100a00 */
[----:B0-----:R-:W4:Y:S04]  /*99f40*/  LDL.LU R20, [R1+0xf8] ;  /* 0x0000f80001147983 */ /* 0x001f280000300800 */
[----:B------:R-:W4:Y:S04]  /*99f50*/  LDL.LU R221, [R1+0xfc] ;  /* 0x0000fc0001dd7983 */ /* 0x000f280000300800 */
[----:B------:R-:W4:Y:S04]  /*99f60*/  LDL.LU R229, [R1+0x100] ;  /* 0x0001000001e57983 */ /* 0x000f280000300800 */
[----:B------:R-:W4:Y:S04]  /*99f70*/  LDL.LU R237, [R1+0x104] ;  /* 0x0001040001ed7983 */ /* 0x000f280000300800 */
[----:B------:R-:W4:Y:S04]  /*99f80*/  LDL.LU R240, [R1+0x108] ;  /* 0x0001080001f07983 */ /* 0x000f280000300800 */
[----:B------:R-:W4:Y:S01]  /*99f90*/  LDL.LU R242, [R1+0x10c] ;  /* 0x00010c0001f27983 */ /* 0x000f220000300800 */
[----:B------:R-:W-:-:S05]  /*99fa0*/  IADD3 R200, P2, R198, R4, RZ ;  /* 0x00000004c6c87210 */ /* 0x000fca0007f5e0ff */
[----:B------:R-:W-:Y:S01]  /*99fb0*/  IMAD.X R201, R152, 0x1, R3, P2 ;  /* 0x0000000198c97824 */ /* 0x000fe200010e0603 */
[----:B------:R-:W-:Y:S02]  /*99fc0*/  SHF.R.S32.HI R152, RZ, 0x1f, R19 ;  /* 0x0000001fff987819 */ /* 0x000fe40000011413 */
[----:B------:R-:W-:Y:S02]  /*99fd0*/  F2FP.SATFINITE.E4M3.F32.PACK_AB_MERGE_C R21, R196, R197, RZ ;  /* 0x000000c5c415723e */ /* 0x000fe400048070ff */
[----:B------:R-:W-:Y:S01]  /*99fe0*/  IADD3 R196, P2, R19, R2, RZ ;  /* 0x0000000213c47210 */ /* 0x000fe20007f5e0ff */
[----:B------:R-:W-:Y:S04]  /*99ff0*/  STL.64 [R1+0xba8], R200 ;  /* 0x000ba8c801007387 */ /* 0x000fe80000100a00 */
[----:B------:R-:W-:Y:S01]  /*9a000*/  STL [R1+0x4dd8], R21 ;  /* 0x004dd81501007387 */ /* 0x000fe20000100800 */
[----:B------:R-:W-:Y:S01]  /*9a010*/  IMAD.X R197, R152, 0x1, R13, P2 ;  /* 0x0000000198c57824 */ /* 0x000fe200010e060d */
[----:B---3--:R-:W-:-:S02]  /*9a020*/  F2FP.SATFINITE.E4M3.F32.PACK_AB_MERGE_C R14, R189, R190, RZ ;  /* 0x000000bebd0e723e */ /* 0x008fc400048070ff */
[----:B------:R-:W-:-:S03]  /*9a030*/  F2FP.SATFINITE.E4M3.F32.PACK_AB_MERGE_C R12, R244, R238, RZ ;  /* 0x000000eef40c723e */ /* 0x000fc600048070ff */
[----:B------:R-:W-:Y:S04]  /*9a040*/  STL [R1+0x4dec], R14 ;  /* 0x004dec0e01007387 */ /* 0x000fe80000100800 */
[----:B------:R-:W-:Y:S04]  /*9a050*/  STL [R1+0x4de8], R12 ;  /* 0x004de80c01007387 */ /* 0x000fe80000100800 */
[----:B------:R-:W3:Y:S04]  /*9a060*/  LDL.LU R238, [R1+0x110] ;  /* 0x0001100001ee7983 */ /* 0x000ee80000300800 */
[----:B------:R-:W3:Y:S01]  /*9a070*/  LDL.LU R244, [R1+0x114] ;  /* 0x0001140001f47983 */ /* 0x000ee20000300800 */
[----:B--2---:R-:W-:-:S03]  /*9a080*/  F2FP.SATFINITE.E4M3.F32.PACK_AB_MERGE_C R11, R11, R245, RZ ;  /* 0x000000f50b0b723e */ /* 0x004fc600048070ff */
[----:B------:R-:W-:Y:S04]  /*9a090*/  STL.64 [R1+0xba0], R196 ;  /* 0x000ba0c401007387 */ /* 0x000fe80000100a00 */
[----:B------:R0:W-:Y:S04]  /*9a0a0*/  STL [R1+0x31c], R11 ;  /* 0x00031c0b01007387 */ /* 0x0001e80000100800 */
[----:B------:R-:W2:Y:S04]  /*9a0b0*/  LDL.LU R245, [R1+0x118] ;  /* 0x0001180001f57983 */ /* 0x000ea80000300800 */
[----:B0-----:R-:W2:Y:S01]  /*9a0c0*/  LDL.LU R11, [R1+0x11c] ;  /* 0x00011c00010b7983 */ /* 0x001ea20000300800 */
[----:B------:R-:W-:-:S02]  /*9a0d0*/  IADD3 R196, P2, R19, R0, RZ ;  /* 0x0000000013c47210 */ /* 0x000fc40007f5e0ff */
[----:B------:R-:W-:-:S03]  /*9a0e0*/  F2FP.SATFINITE.E4M3.F32.PACK_AB_MERGE_C R222, R246, R239, RZ ;  /* 0x000000eff6de723e */ /* 0x000fc600048070ff */
[----:B------:R-:W-:Y:S02]  /*9a0f0*/  IMAD.X R197, R152, 0x1, R7, P2 ;  /* 0x0000000198c57824 */ /* 0x000fe400010e0607 */
[----:B------:R-:W-:Y:S04]  /*9a100*/  STL [R1+0x5400], R222 ;  /* 0x005400de01007387 */ /* 0x000fe80000100800 */
[----:B------:R-:W2:Y:S04]  /*9a110*/  LDL.LU R239, [R1+0x120] ;  /* 0x0001200001ef7983 */ /* 0x000ea80000300800 */
[----:B------:R-:W2:Y:S04]  /*9a120*/  LDL.LU R246, [R1+0x124] ;  /* 0x0001240001f67983 */ /* 0x000ea80000300800 */
[----:B------:R-:W-:Y:S01]  /*9a130*/  STL.64 [R1+0xb98], R196 ;  /* 0x000b98c401007387 */ /* 0x000fe20000100a00 */
[----:B----4-:R-:W-:-:S05]  /*9a140*/  F2FP.SATFINITE.E4M3.F32.PACK_AB_MERGE_C R10, R10, R248, RZ ;  /* 0x000000f80a0a723e */ /* 0x010fca00048070ff */
[----:B------:R0:W-:Y:S04]  /*9a150*/  STL [R1+0x324], R10 ;  /* 0x0003240a01007387 */ /* 0x0001e80000100800 */
[----:B------:R-:W4:Y:S04]  /*9a160*/  LDL.LU R248, [R1+0x128] ;  /* 0x0001280001f87983 */ /* 0x000f280000300800 */
[----:B0-----:R-:W4:Y:S01]  /*9a170*/  LDL.LU R10, [R1+0x12c] ;  /* 0x00012c00010a7983 */ /* 0x001f220000300800 */
[----:B------:R-:W-:Y:S02]  /*9a180*/  IADD3 R196, P2, R19, R6, RZ ;  /* 0x0000000613c47210 */ /* 0x000fe40007f5e0ff */
[----:B------:R-:W-:-:S03]  /*9a190*/  F2FP.SATFINITE.E4M3.F32.PACK_AB_MERGE_C R12, R149, R148, RZ ;  /* 0x00000094950c723e */ /* 0x000fc600048070ff */
[C---:B------:R-:W-:Y:S02]  /*9a1a0*/  IMAD.X R197, R152.reuse, 0x1, R5, P2 ;  /* 0x0000000198c57824 */ /* 0x040fe400010e0605 */
[----:B------:R-:W-:Y:S04]  /*9a1b0*/  STL [R1+0x4de0], R12 ;  /* 0x004de00c01007387 */ /* 0x000fe80000100800 */
[----:B------:R0:W-:Y:S02]  /*9a1c0*/  STL.64 [R1+0xb90], R196 ;  /* 0x000b90c401007387 */ /* 0x0001e40000100a00 */
[----:B0-----:R-:W-:Y:S02]  /*9a1d0*/  IADD3 R196, P2, R19, R4, RZ ;  /* 0x0000000413c47210 */ /* 0x001fe40007f5e0ff */
[----:B------:R-:W4:Y:S03]  /*9a1e0*/  LDL.LU R19, [R1+0xc98] ;  /* 0x000c980001137983 */ /* 0x000f260000300800 */
[----:B------:R-:W-:-:S05]  /*9a1f0*/  IMAD.X R197, R152, 0x1, R3, P2 ;  /* 0x0000000198c57824 */ /* 0x000fca00010e0603 */
[----:B------:R0:W-:Y:S01]  /*9a200*/  STL.64 [R1+0xb88], R196 ;  /* 0x000b88c401007387 */ /* 0x0001e20000100a00 */
[----:B------:R-:W-:-:S05]  /*9a210*/  F2FP.SATFINITE.E4M3.F32.PACK_AB_MERGE_C R20, R221, R20, RZ ;  /* 0x00000014dd14723e */ /* 0x000fca00048070ff */
[----:B------:R1:W-:Y:S01]  /*9a220*/  STL [R1+0x320], R20 ;  /* 0x0003201401007387 */ /* 0x0003e20000100800 */
[----:B------:R-:W-:-:S03]  /*9a230*/  F2FP.SATFINITE.E4M3.F32.PACK_AB_MERGE_C R14, R237, R229, RZ ;  /* 0x000000e5ed0e723e */ /* 0x000fc600048070ff */
[----:B------:R-:W4:Y:S04]  /*9a240*/  LDL.LU R202, [R1+0x130] ;  /* 0x0001300001ca7983 */ /* 0x000f280000300800 */
[----:B------:R3:W-:Y:S01]  /*9a250*/  STL [R1+0x4818], R14 ;  /* 0x0048180e01007387 */ /* 0x0007e20000100800 */
[----:B------:R-:W-:-:S03]  /*9a260*/  F2FP.SATFINITE.E4M3.F32.PACK_AB_MERGE_C R12, R242, R240, RZ ;  /* 0x000000f0f20c723e */ /* 0x000fc600048070ff */
[----:B------:R-:W4:Y:S04]  /*9a270*/  LDL.LU R201, [R1+0x134] ;  /* 0x0001340001c97983 */ /* 0x000f280000300800 */
[----:B------:R2:W-:Y:S04]  /*9a280*/  STL [R1+0x32c], R12 ;  /* 0x00032c0c01007387 */ /* 0x0005e80000100800 */
[----:B------:R-:W4:Y:S04]  /*9a290*/  LDL.LU R200, [R1+0x138] ;  /* 0x0001380001c87983 */ /* 0x000f280000300800 */
[----:B------:R-:W4:Y:S04]  /*9a2a0*/  LDL.LU R198, [R1+0x13c] ;  /* 0x00013c0001c67983 */ /* 0x000f280000300800 */
[----:B0-----:R-:W4:Y:S01]  /*9a2b0*/  LDL.LU R197, [R1+0x140] ;  /* 0x0001400001c57983 */ /* 0x001f220000300800 */
[----:B------:R-:W-:-:S03]  /*9a2c0*/  SHF.R.S32.HI R148, RZ, 0x1f, R8 ;  /* 0x0000001fff947819 */ /* 0x000fc60000011408 */
[----:B------:R-:W4:Y:S01]  /*9a2d0*/  LDL.LU R196, [R1+0x144] ;  /* 0x0001440001c47983 */ /* 0x000f220000300800 */
[----:B-1----:R-:W-:-:S03]  /*9a2e0*/  IADD3 R20, P2, R8, R2, RZ ;  /* 0x0000000208147210 */ /* 0x002fc60007f5e0ff */
[----:B------:R-:W4:Y:S02]  /*9a2f0*/  LDL.LU R190, [R1+0x148] ;  /* 0x0001480001be7983 */ /* 0x000f240000300800 */
[----:B------:R-:W-:Y:S02]  /*9a300*/  IMAD.X R21, R148, 0x1, R13, P2 ;  /* 0x0000000194157824 */ /* 0x000fe400010e060d */
[----:B------:R-:W4:Y:S04]  /*9a310*/  LDL.LU R189, [R1+0x14c] ;  /* 0x00014c0001bd7983 */ /* 0x000f280000300800 */
[----:B------:R-:W4:Y:S04]  /*9a320*/  LDL.LU R240, [R1+0x150] ;  /* 0x0001500001f07983 */ /* 0x000f280000300800 */
[----:B------:R0:W-:Y:S04]  /*9a330*/  STL.64 [R1+0xb80], R20 ;  /* 0x000b801401007387 */ /* 0x0001e80000100a00 */
[----:B------:R-:W4:Y:S01]  /*9a340*/  LDL.LU R242, [R1+0x154] ;  /* 0x0001540001f27983 */ /* 0x000f220000300800 */
[----:B---3--:R-:W-:-:S03]  /*9a350*/  F2FP.SATFINITE.E4M3.F32.PACK_AB_MERGE_C R14, R244, R238, RZ ;  /* 0x000000eef40e723e */ /* 0x008fc600048070ff */
[----:B------:R-:W3:Y:S04]  /*9a360*/  LDL.LU R244, [R1+0x158] ;  /* 0x0001580001f47983 */ /* 0x000ee80000300800 */
[----:B------:R-:W-:Y:S01]  /*9a370*/  STL [R1+0x4860], R14 ;  /* 0x0048600e01007387 */ /* 0x000fe20000100800 */
[----:B--2---:R-:W-:-:S03]  /*9a380*/  F2FP.SATFINITE.E4M3.F32.PACK_AB_MERGE_C R12, R11, R245, RZ ;  /* 0x000000f50b0c723e */ /* 0x004fc600048070ff */
[----:B------:R-:W3:Y:S01]  /*9a390*/  LDL.LU R11, [R1+0x15c] ;  /* 0x00015c00010b7983 */ /* 0x000ee20000300800 */
[----:B0-----:R-:W-:-:S03]  /*9a3a0*/  IADD3 R20, P2, R8, R0, RZ ;  /* 0x0000000008147210 */ /* 0x001fc60007f5e0ff */
[----:B------:R0:W-:Y:S02]  /*9a3b0*/  STL [R1+0x4830], R12 ;  /* 0x0048300c01007387 */ /* 0x0001e40000100800 */
[----:B------:R-:W-:Y:S02]  /*9a3c0*/  IMAD.X R21, R148, 0x1, R7, P2 ;  /* 0x0000000194157824 */ /* 0x000fe400010e0607 */
[----:B------:R-:W2:Y:S01]  /*9a3d0*/  LDL.LU R245, [R1+0xc9c] ;  /* 0x000c9c0001f57983 */ /* 0x000ea20000300800 */
[----:B0-----:R-:W-:-:S03]  /*9a3e0*/  F2FP.SATFINITE.E4M3.F32.PACK_AB_MERGE_C R12, R246, R239, RZ ;  /* 0x000000eff60c723e */ /* 0x001fc600048070ff */
[----:B------:R0:W-:Y:S01]  /*9a3f0*/  STL.64 [R1+0xb78], R20 ;  /* 0x000b781401007387 */ /* 0x0001e20000100a00 */
[----:B------:R-:W-:-:S03]  /*9a400*/  IADD3 R204, P2, R8, R6, RZ ;  /* 0x0000000608cc7210 */ /* 0x000fc60007f5e0ff */
[----:B0-----:R-:W2:Y:S04]  /*9a410*/  LDL.LU R20, [R1+0x160] ;  /* 0x0001600001147983 */ /* 0x001ea80000300800 */
[----:B------:R-:W-:Y:S04]  /*9a420*/  STL [R1+0x4874], R12 ;  /* 0x0048740c01007387 */ /* 0x000fe80000100800 */
[----:B------:R-:W2:Y:S01]  /*9a430*/  LDL.LU R221, [R1+0x164] ;  /* 0x0001640001dd7983 */ /* 0x000ea20000300800 */
[----:B----4-:R-:W-:-:S05]  /*9a440*/  F2FP.SATFINITE.E4M3.F32.PACK_AB_MERGE_C R10, R10, R248, RZ ;  /* 0x000000f80a0a723e */ /* 0x010fca00048070ff */
[----:B------:R-:W-:Y:S04]  /*9a450*/  STL [R1+0x4864], R10 ;  /* 0x0048640a01007387 */ /* 0x000fe80000100800 */
[----:B------:R-:W4:Y:S04]  /*9a460*/  LDL.LU R229, [R1+0x168] ;  /* 0x0001680001e57983 */ /* 0x000f280000300800 */
[----:B------:R-:W4:Y:S04]  /*9a470*/  LDL.LU R237, [R1+0x16c] ;  /* 0x00016c0001ed7983 */ /* 0x000f280000300800 */
[----:B------:R-:W4:Y:S04]  /*9a480*/  LDL.LU R246, [R1+0x170] ;  /* 0x0001700001f67983 */ /* 0x000f280000300800 */
[----:B------:R-:W4:Y:S01]  /*9a490*/  LDL.LU R248, [R1+0x174] ;  /* 0x0001740001f87983 */ /* 0x000f220000300800 */
[----:B------:R-:W-:-:S05]  /*9a4a0*/  IMAD.X R205, R148, 0x1, R5, P2 ;  /* 0x0000000194cd7824 */ /* 0x000fca00010e0605 */
[----:B------:R0:W-:Y:S04]  /*9a4b0*/  STL.64 [R1+0xb70], R204 ;  /* 0x000b70cc01007387 */ /* 0x0001e80000100a00 */
[----:B------:R-:W4:Y:S04]  /*9a4c0*/  LDL.LU R238, [R1+0x178] ;  /* 0x0001780001ee7983 */ /* 0x000f280000300800 */
[----:B------:R-:W4:Y:S01]  /*9a4d0*/  LDL.LU R239, [R1+0x17c] ;  /* 0x00017c0001ef7983 */ /* 0x000f220000300800 */
[----:B0-----:R-:W-:-:S03]  /*9a4e0*/  IADD3 R204, P2, R8, R4, RZ ;  /* 0x0000000408cc7210 */ /* 0x001fc60007f5e0ff */
[----:B------:R-:W4:Y:S02]  /*9a4f0*/  LDL.LU R10, [R1+0x180] ;  /* 0x00018000010a7983 */ /* 0x000f240000300800 */
[----:B------:R-:W-:-:S05]  /*9a500*/  IMAD.X R205, R148, 0x1, R3, P2 ;  /* 0x0000000194cd7824 */ /* 0x000fca00010e0603 */
[----:B------:R-:W-:Y:S04]  /*9a510*/  STL.64 [R1+0xb68], R204 ;  /* 0x000b68cc01007387 */ /* 0x000fe80000100a00 */
[----:B------:R-:W4:Y:S01]  /*9a520*/  LDL.LU R8, [R1+0x184] ;  /* 0x0001840001087983 */ /* 0x000f220000300800 */
[----:B------:R-:W-:Y:S02]  /*9a530*/  SHF.R.S32.HI R148, RZ, 0x1f, R19 ;  /* 0x0000001fff947819 */ /* 0x000fe40000011413 */
[----:B------:R-:W-:-:S05]  /*9a540*/  F2FP.SATFINITE.E4M3.F32.PACK_AB_MERGE_C R21, R201, R202, RZ ;  /* 0x000000cac915723e */ /* 0x000fca00048070ff */
[----:B------:R-:W-:Y:S01]  /*9a550*/  STL [R1+0x48a0], R21 ;  /* 0x0048a01501007387 */ /* 0x000fe20000100800 */
[----:B------:R-:W-:Y:S02]  /*9a560*/  F2FP.SATFINITE.E4M3.F32.PACK_AB_MERGE_C R14, R198, R200, RZ ;  /* 0x000000c8c60e723e */ /* 0x000fe400048070ff */
[----:B------:R-:W-:Y:S02]  /*9a570*/  F2FP.SATFINITE.E4M3.F32.PACK_AB_MERGE_C R12, R196, R197, RZ ;  /* 0x000000c5c40c723e */ /* 0x000fe400048070ff */
[----:B------:R-:W-:Y:S01]  /*9a580*/  IADD3 R196, P2, R19, R2, RZ ;  /* 0x0000000213c47210 */ /* 0x000fe20007f5e0ff */
[----:B------:R0:W-:Y:S04]  /*9a590*/  STL [R1+0x489c], R14 ;  /* 0x00489c0e01007387 */ /* 0x0001e80000100800 */
[----:B------:R-:W-:Y:S01]  /*9a5a0*/  IMAD.X R197, R148, 0x1, R13, P2 ;  /* 0x0000000194c57824 */ /* 0x000fe200010e060d */
[----:B------:R1:W-:Y:S04]  /*9a5b0*/  STL [R1+0x48d8], R12 ;  /* 0x0048d80c01007387 */ /* 0x0003e80000100800 */
[----:B------:R1:W-:Y:S01]  /*9a5c0*/  STL.64 [R1+0xb60], R196 ;  /* 0x000b60c401007387 */ /* 0x0003e20000100a00 */
[----:B0-----:R-:W-:-:S02]  /*9a5d0*/  F2FP.SATFINITE.E4M3.F32.PACK_AB_MERGE_C R14, R189, R190, RZ ;  /* 0x000000bebd0e723e */ /* 0x001fc400048070ff */
[----:B-1----:R-:W-:Y:S02]  /*9a5e0*/  F2FP.SATFINITE.E4M3.F32.PACK_AB_MERGE_C R12, R242, R240, RZ ;  /* 0x000000f0f20c723e */ /* 0x002fe400048070ff */
[----:B------:R-:W-:Y:S01]  /*9a5f0*/  IADD3 R196, P2, R19, R0, RZ ;  /* 0x0000000013c47210 */ /* 0x000fe20007f5e0ff */
[----:B------:R-:W-:Y:S04]  /*9a600*/  STL [R1+0x48a8], R14 ;  /* 0x0048a80e01007387 */ /* 0x000fe80000100800 */
[----:B------:R-:W-:Y:S01]  /*9a610*/  IMAD.X R197, R148, 0x1, R7, P2 ;  /* 0x0000000194c57824 */ /* 0x000fe200010e0607 */
[----:B------:R3:W-:Y:S04]  /*9a620*/  STL [R1+0x48e8], R12 ;  /* 0x0048e80c01007387 */ /* 0x0007e80000100800 */
[----:B------:R-:W4:Y:S04]  /*9a630*/  LDL.LU R240, [R1+0x188] ;  /* 0x0001880001f07983 */ /* 0x000f280000300800 */
[----:B------:R-:W4:Y:S04]  /*9a640*/  LDL.LU R242, [R1+0x18c] ;  /* 0x00018c0001f27983 */ /* 0x000f280000300800 */
[----:B------:R0:W-:Y:S01]  /*9a650*/  STL.64 [R1+0xb58], R196 ;  /* 0x000b58c401007387 */ /* 0x0001e20000100a00 */
[----:B---3--:R-:W-:-:S03]  /*9a660*/  F2FP.SATFINITE.E4M3.F32.PACK_AB_MERGE_C R12, R11, R244, RZ ;  /* 0x000000f40b0c723e */ /* 0x008fc600048070ff */
[----:B------:R-:W3:Y:S04]  /*9a670*/  LDL.LU R244, [R1+0x190] ;  /* 0x0001900001f47983 */ /* 0x000ee80000300800 */
[----:B------:R-:W3:Y:S01]  /*9a680*/  LDL.LU R11, [R1+0x194] ;  /* 0x00019400010b7983 */ /* 0x000ee20000300800 */
[----:B0-----:R-:W-:-:S03]  /*9a690*/  IADD3 R196, P2, R19, R6, RZ ;  /* 0x0000000613c47210 */ /* 0x001fc60007f5e0ff */
[----:B------:R0:W-:Y:S02]  /*9a6a0*/  STL [R1+0x48e4], R12 ;  /* 0x0048e40c01007387 */ /* 0x0001e40000100800 */
[----:B------:R-:W-:Y:S01]  /*9a6b0*/  IMAD.X R197, R148, 0x1, R5, P2 ;  /* 0x0000000194c57824 */ /* 0x000fe200010e0605 */
[----:B0-----:R-:W-:-:S05]  /*9a6c0*/  F2FP.SATFINITE.E4M3.F32.PACK_AB_MERGE_C R12, R145, R144, RZ ;  /* 0x00000090910c723e */ /* 0x001fca00048070ff */
[----:B------:R-:W-:Y:S04]  /*9a6d0*/  STL [R1+0x4dbc], R12 ;  /* 0x004dbc0c01007387 */ /* 0x000fe80000100800 */
[----:B------:R0:W-:Y:S02]  /*9a6e0*/  STL.64 [R1+0xb50], R196 ;  /* 0x000b50c401007387 */ /* 0x0001e40000100a00 */
[----:B0-----:R-:W-:Y:S02]  /*9a6f0*/  IADD3 R196, P2, R19, R4, RZ ;  /* 0x0000000413c47210 */ /* 0x001fe40007f5e0ff */
[----:B--2---:R-:W-:-:S03]  /*9a700*/  F2FP.SATFINITE.E4M3.F32.PACK_AB_MERGE_C R19, R221, R20, RZ ;  /* 0x00000014dd13723e */ /* 0x004fc600048070ff */
[----:B------:R-:W-:Y:S01]  /*9a710*/  IMAD.X R197, R148, 0x1, R3, P2 ;  /* 0x0000000194c57824 */ /* 0x000fe200010e0603 */
[----:B----4-:R-:W-:-:S04]  /*9a720*/  F2FP.SATFINITE.E4M3.F32.PACK_AB_MERGE_C R14, R237, R229, RZ ;  /* 0x000000e5ed0e723e */ /* 0x010fc800048070ff */
[----:B------:R-:W-:Y:S04]  /*9a730*/  STL.64 [R1+0xb48], R196 ;  /* 0x000b48c401007387 */ /* 0x000fe80000100a00 */
[----:B------:R-:W-:Y:S01]  /*9a740*/  STL [R1+0x48f8], R19 ;  /* 0x0048f81301007387 */ /* 0x000fe20000100800 */
[----:B------:R-:W-:-:S03]  /*9a750*/  F2FP.SATFINITE.E4M3.F32.PACK_AB_MERGE_C R12, R248, R246, RZ ;  /* 0x000000f6f80c723e */ /* 0x000fc600048070ff */
[----:B------:R-:W2:Y:S04]  /*9a760*/  LDL.LU R246, [R1+0x198] ;  /* 0x0001980001f67983 */ /* 0x000ea80000300800 */
[----:B------:R-:W-:Y:S04]  /*9a770*/  STL [R1+0x48ec], R14 ;  /* 0x0048ec0e01007387 */ /* 0x000fe80000100800 */
[----:B------:R-:W2:Y:S01]  /*9a780*/  LDL.LU R248, [R1+0x19c] ;  /* 0x00019c0001f87983 */ /* 0x000ea20000300800 */
[----:B------:R-:W-:Y:S02]  /*9a790*/  SHF.R.S32.HI R144, RZ, 0x1f, R245 ;  /* 0x0000001fff907819 */ /* 0x000fe400000114f5 */
[----:B------:R-:W-:Y:S01]  /*9a7a0*/  IADD3 R20, P2, R245, R2, RZ ;  /* 0x00000002f5147210 */ /* 0x000fe20007f5e0ff */
[----:B------:R0:W-:Y:S04]  /*9a7b0*/  STL [R1+0x4910], R12 ;  /* 0x0049100c01007387 */ /* 0x0001e80000100800 */
[----:B------:R-:W-:Y:S01]  /*9a7c0*/  IMAD.X R21, R144, 0x1, R13, P2 ;  /* 0x0000000190157824 */ /* 0x000fe200010e060d */
[----:B------:R-:W4:Y:S04]  /*9a7d0*/  LDL.LU R189, [R1+0xca0] ;  /* 0x000ca00001bd7983 */ /* 0x000f280000300800 */
[----:B------:R-:W4:Y:S01]  /*9a7e0*/  LDL.LU R204, [R1+0x1a0] ;  /* 0x0001a00001cc7983 */ /* 0x000f220000300800 */
[----:B0-----:R-:W-:-:S03]  /*9a7f0*/  F2FP.SATFINITE.E4M3.F32.PACK_AB_MERGE_C R12, R239, R238, RZ ;  /* 0x000000eeef0c723e */ /* 0x001fc600048070ff */
[----:B------:R-:W-:Y:S01]  /*9a800*/  STL.64 [R1+0xb40], R20 ;  /* 0x000b401401007387 */ /* 0x000fe20000100a00 */
[----:B------:R-:W-:-:S03]  /*9a810*/  F2FP.SATFINITE.E4M3.F32.PACK_AB_MERGE_C R8, R8, R10, RZ ;  /* 0x0000000a0808723e */ /* 0x000fc600048070ff */
[----:B------:R-:W-:Y:S04]  /*9a820*/  STL [R1+0x490c], R12 ;  /* 0x00490c0c01007387 */ /* 0x000fe80000100800 */
[----:B------:R-:W4:Y:S04]  /*9a830*/  LDL.LU R203, [R1+0x1a4] ;  /* 0x0001a40001cb7983 */ /* 0x000f280000300800 */
[----:B------:R0:W-:Y:S04]  /*9a840*/  STL [R1+0x492c], R8 ;  /* 0x00492c0801007387 */ /* 0x0001e80000100800 */
[----:B------:R-:W4:Y:S04]  /*9a850*/  LDL.LU R202, [R1+0x1a8] ;  /* 0x0001a80001ca7983 */ /* 0x000f280000300800 */
[----:B------:R-:W4:Y:S04]  /*9a860*/  LDL.LU R201, [R1+0x1ac] ;  /* 0x0001ac0001c97983 */ /* 0x000f280000300800 */
[----:B------:R-:W4:Y:S04]  /*9a870*/  LDL.LU R200, [R1+0x1b0] ;  /* 0x0001b00001c87983 */ /* 0x000f280000300800 */
[----:B------:R-:W4:Y:S04]  /*9a880*/  LDL.LU R198, [R1+0x1b4] ;  /* 0x0001b40001c67983 */ /* 0x000f280000300800 */
[----:B------:R-:W4:Y:S04]  /*9a890*/  LDL.LU R197, [R1+0x1b8] ;  /* 0x0001b80001c57983 */ /* 0x000f280000300800 */
[----:B0-----:R-:W4:Y:S01]  /*9a8a0*/  LDL.LU R8, [R1+0x1bc] ;  /* 0x0001bc0001087983 */ /* 0x001f220000300800 */
[----:B------:R-:W-:-:S03]  /*9a8b0*/  IADD3 R20, P2, R245, R0, RZ ;  /* 0x00000000f5147210 */ /* 0x000fc60007f5e0ff */
[----:B------:R-:W4:Y:S02]  /*9a8c0*/  LDL.LU R10, [R1+0xca4] ;  /* 0x000ca400010a7983 */ /* 0x000f240000300800 */
[----:B------:R-:W-:Y:S02]  /*9a8d0*/  IMAD.X R21, R144, 0x1, R7, P2 ;  /* 0x0000000190157824 */ /* 0x000fe400010e0607 */
[----:B------:R-:W4:Y:S04]  /*9a8e0*/  LDL.LU R196, [R1+0x1c0] ;  /* 0x0001c00001c47983 */ /* 0x000f280000300800 */
[----:B------:R-:W4:Y:S04]  /*9a8f0*/  LDL.LU R190, [R1+0x1c4] ;  /* 0x0001c40001be7983 */ /* 0x000f280000300800 */
[----:B------:R0:W-:Y:S02]  /*9a900*/  STL.64 [R1+0xb38], R20 ;  /* 0x000b381401007387 */ /* 0x0001e40000100a00 */
[----:B0-----:R-:W-:-:S02]  /*9a910*/  IADD3 R20, P2, R245, R6, RZ ;  /* 0x00000006f5147210 */ /* 0x001fc40007f5e0ff */
[----:B------:R-:W-:-:S03]  /*9a920*/  F2FP.SATFINITE.E4M3.F32.PACK_AB_MERGE_C R12, R242, R240, RZ ;  /* 0x000000f0f20c723e */ /* 0x000fc600048070ff */
[----:B------:R-:W-:Y:S02]  /*9a930*/  IMAD.X R21, R144, 0x1, R5, P2 ;  /* 0x0000000190157824 */ /* 0x000fe400010e0605 */
[----:B------:R-:W-:Y:S01]  /*9a940*/  STL [R1+0x4924], R12 ;  /* 0x0049240c01007387 */ /* 0x000fe20000100800 */
[----:B---3--:R-:W-:-:S05]  /*9a950*/  F2FP.SATFINITE.E4M3.F32.PACK_AB_MERGE_C R11, R11, R244, RZ ;  /* 0x000000f40b0b723e */ /* 0x008fca00048070ff */
[----:B------:R-:W-:Y:S04]  /*9a960*/  STL [R1+0x4948], R11 ;  /* 0x0049480b01007387 */ /* 0x000fe80000100800 */
[----:B------:R-:W3:Y:S04]  /*9a970*/  LDL.LU R19, [R1+0x1c8] ;  /* 0x0001c80001137983 */ /* 0x000ee80000300800 */
[----:B------:R0:W-:Y:S04]  /*9a980*/  STL.64 [R1+0xb30], R20 ;  /* 0x000b301401007387 */ /* 0x0001e80000100a00 */
[----:B0-----:R-:W3:Y:S04]  /*9a990*/  LDL.LU R20, [R1+0x1cc] ;  /* 0x0001cc0001147983 */ /* 0x001ee80000300800 */
[----:B------:R-:W3:Y:S04]  /*9a9a0*/  LDL.LU R221, [R1+0x1d0] ;  /* 0x0001d00001dd7983 */ /* 0x000ee80000300800 */
[----:B------:R-:W3:Y:S04]  /*9a9b0*/  LDL.LU R229, [R1+0x1d4] ;  /* 0x0001d40001e57983 */ /* 0x000ee80000300800 */
[----:B------:R-:W3:Y:S04]  /*9a9c0*/  LDL.LU R237, [R1+0x1d8] ;  /* 0x0001d80001ed7983 */ /* 0x000ee80000300800 */
[----:B------:R-:W3:Y:S01]  /*9a9d0*/  LDL.LU R11, [R1+0x1dc] ;  /* 0x0001dc00010b7983 */ /* 0x000ee20000300800 */
[----:B------:R-:W-:-:S03]  /*9a9e0*/  IADD3 R206, P2, R245, R4, RZ ;  /* 0x00000004f5ce7210 */ /* 0x000fc60007f5e0ff */
[----:B------:R-:W3:Y:S02]  /*9a9f0*/  LDL.LU R238, [R1+0x1e0] ;  /* 0x0001e00001ee7983 */ /* 0x000ee40000300800 */
[----:B------:R-:W-:Y:S02]  /*9aa00*/  IMAD.X R207, R144, 0x1, R3, P2 ;  /* 0x0000000190cf7824 */ /* 0x000fe400010e0603 */
[----:B------:R-:W3:Y:S04]  /*9aa10*/  LDL.LU R239, [R1+0x1e4] ;  /* 0x0001e40001ef7983 */ /* 0x000ee80000300800 */
[----:B------:R-:W-:Y:S01]  /*9aa20*/  STL.64 [R1+0xb28], R206 ;  /* 0x000b28ce01007387 */ /* 0x000fe20000100a00 */
[----:B--2---:R-:W-:-:S05]  /*9aa30*/  F2FP.SATFINITE.E4M3.F32.PACK_AB_MERGE_C R12, R248, R246, RZ ;  /* 0x000000f6f80c723e */ /* 0x004fca00048070ff */
[----:B------:R0:W-:Y:S04]  /*9aa40*/  STL [R1+0x4940], R12 ;  /* 0x0049400c01007387 */ /* 0x0001e80000100800 */
[----:B------:R-:W2:Y:S04]  /*9aa50*/  LDL.LU R240, [R1+0x1e8] ;  /* 0x0001e80001f07983 */ /* 0x000ea80000300800 */
[----:B------:R-:W2:Y:S04]  /*9aa60*/  LDL.LU R242, [R1+0x1ec] ;  /* 0x0001ec0001f27983 */ /* 0x000ea80000300800 */
[----:B------:R-:W2:Y:S04]  /*9aa70*/  LDL.LU R244, [R1+0x1f0] ;  /* 0x0001f00001f47983 */ /* 0x000ea80000300800 */
[----:B------:R-:W2:Y:S04]  /*9aa80*/  LDL.LU R245, [R1+0x1f4] ;  /* 0x0001f40001f57983 */ /* 0x000ea80000300800 */
[----:B------:R-:W2:Y:S04]  /*9aa90*/  LDL.LU R246, [R1+0x1f8] ;  /* 0x0001f80001f67983 */ /* 0x000ea80000300800 */
[----:B------:R-:W2:Y:S01]  /*9aaa0*/  LDL.LU R248, [R1+0x1fc] ;  /* 0x0001fc0001f87983 */ /* 0x000ea20000300800 */
[----:B----4-:R-:W-:-:S05]  /*9aab0*/  F2FP.SATFINITE.E4M3.F32.PACK_AB_MERGE_C R14, R203, R204, RZ ;  /* 0x000000cccb0e723e */ /* 0x010fca00048070ff */
[----:B------:R-:W-:Y:S01]  /*9aac0*/  STL [R1+0x495c], R14 ;  /* 0x00495c0e01007387 */ /* 0x000fe20000100800 */
[----:B0-----:R-:W-:-:S05]  /*9aad0*/  F2FP.SATFINITE.E4M3.F32.PACK_AB_MERGE_C R12, R201, R202, RZ ;  /* 0x000000cac90c723e */ /* 0x001fca00048070ff */
[----:B------:R0:W-:Y:S01]  /*9aae0*/  STL [R1+0x4958], R12 ;  /* 0x0049580c01007387 */ /* 0x0001e20000100800 */
[----:B------:R-:W-:Y:S02]  /*9aaf0*/  SHF.R.S32.HI R144, RZ, 0x1f, R189 ;  /* 0x0000001fff907819 */ /* 0x000fe400000114bd */
[C---:B------:R-:W-:Y:S02]  /*9ab00*/  IADD3 R202, P2, R189.reuse, R2, RZ ;  /* 0x00000002bdca7210 */ /* 0x040fe40007f5e0ff */
[----:B0-----:R-:W-:Y:S02]  /*9ab10*/  F2FP.SATFINITE.E4M3.F32.PACK_AB_MERGE_C R12, R8, R197, RZ ;  /* 0x000000c5080c723e */ /* 0x001fe400048070ff */
[----:B------:R-:W4:Y:S01]  /*9ab20*/  LDL.LU R8, [R1+0xca8] ;  /* 0x000ca80001087983 */ /* 0x000f220000300800 */
[----:B------:R-:W-:Y:S01]  /*9ab30*/  IMAD.X R203, R144, 0x1, R13, P2 ;  /* 0x0000000190cb7824 */ /* 0x000fe200010e060d */
[----:B------:R-:W-:Y:S02]  /*9ab40*/  F2FP.SATFINITE.E4M3.F32.PACK_AB_MERGE_C R14, R198, R200, RZ ;  /* 0x000000c8c60e723e */ /* 0x000fe400048070ff */
[----:B------:R-:W-:-:S02]  /*9ab50*/  IADD3 R200, P2, R189, R0, RZ ;  /* 0x00000000bdc87210 */ /* 0x000fc40007f5e0ff */
[----:B------:R-:W-:Y:S03]  /*9ab60*/  STL.64 [R1+0xb20], R202 ;  /* 0x000b20ca01007387 */ /* 0x000fe60000100a00 */
[----:B------:R-:W-:Y:S01]  /*9ab70*/  IMAD.X R201, R144, 0x1, R7, P2 ;  /* 0x0000000190c97824 */ /* 0x000fe200010e0607 */
[----:B------:R0:W-:Y:S04]  /*9ab80*/  STL [R1+0x497c], R14 ;  /* 0x00497c0e01007387 */ /* 0x0001e80000100800 */
[----:B------:R1:W-:Y:S01]  /*9ab90*/  STL [R1+0x4978], R12 ;  /* 0x0049780c01007387 */ /* 0x0003e20000100800 */
[----:B0-----:R-:W-:Y:S02]  /*9aba0*/  F2FP.SATFINITE.E4M3.F32.PACK_AB_MERGE_C R14, R190, R196, RZ ;  /* 0x000000c4be0e723e */ /* 0x001fe400048070ff */
[----:B------:R-:W-:-:S02]  /*9abb0*/  IADD3 R196, P2, R189, R6, RZ ;  /* 0x00000006bdc47210 */ /* 0x000fc40007f5e0ff */
[----:B-1----:R-:W-:Y:S01]  /*9abc0*/  F2FP.SATFINITE.E4M3.F32.PACK_AB_MERGE_C R12, R141, R140, RZ ;  /* 0x0000008c8d0c723e */ /* 0x002fe200048070ff */
[----:B------:R-:W-:Y:S02]  /*9abd0*/  STL.64 [R1+0xb18], R200 ;  /* 0x000b18c801007387 */ /* 0x000fe40000100a00 */
[----:B------:R-:W-:Y:S02]  /*9abe0*/  IMAD.X R197, R144, 0x1, R5, P2 ;  /* 0x0000000190c57824 */ /* 0x000fe400010e0605 */
[----:B------:R-:W-:Y:S04]  /*9abf0*/  STL [R1+0x498c], R14 ;  /* 0x00498c0e01007387 */ /* 0x000fe80000100800 */
[----:B------:R-:W-:Y:S04]  /*9ac00*/  STL [R1+0x4d9c], R12 ;  /* 0x004d9c0c01007387 */ /* 0x000fe80000100800 */
[----:B------:R0:W-:Y:S02]  /*9ac10*/  STL.64 [R1+0xb10], R196 ;  /* 0x000b10c401007387 */ /* 0x0001e40000100a00 */
[----:B0-----:R-:W-:-:S05]  /*9ac20*/  IADD3 R196, P2, R189, R4, RZ ;  /* 0x00000004bdc47210 */ /* 0x001fca0007f5e0ff */
[----:B------:R-:W-:Y:S01]  /*9ac30*/  IMAD.X R197, R144, 0x1, R3, P2 ;  /* 0x0000000190c57824 */ /* 0x000fe200010e0603 */
[----:B---3--:R-:W-:Y:S02]  /*9ac40*/  F2FP.SATFINITE.E4M3.F32.PACK_AB_MERGE_C R12, R20, R19, RZ ;  /* 0x00000013140c723e */ /* 0x008fe400048070ff */
[----:B------:R-:W-:-:S05]  /*9ac50*/  F2FP.SATFINITE.E4M3.F32.PACK_AB_MERGE_C R20, R229, R221, RZ ;  /* 0x000000dde514723e */ /* 0x000fca00048070ff */
[----:B------:R0:W-:Y:S01]  /*9ac60*/  STL [R1+0x52d4], R20 ;  /* 0x0052d41401007387 */ /* 0x0001e20000100800 */
[----:B------:R-:W-:-:S03]  /*9ac70*/  F2FP.SATFINITE.E4M3.F32.PACK_AB_MERGE_C R19, R11, R237, RZ ;  /* 0x000000ed0b13723e */ /* 0x000fc600048070ff */
[----:B------:R-:W-:Y:S04]  /*9ac80*/  STL.64 [R1+0xb08], R196 ;  /* 0x000b08c401007387 */ /* 0x000fe80000100a00 */
[----:B------:R-:W-:Y:S04]  /*9ac90*/  STL [R1+0x4980], R12 ;  /* 0x0049800c01007387 */ /* 0x000fe80000100800 */
[----:B------:R-:W-:Y:S04]  /*9aca0*/  STL [R1+0x52e0], R19 ;  /* 0x0052e01301007387 */ /* 0x000fe80000100800 */
[----:B------:R-:W3:Y:S01]  /*9acb0*/  LDL.LU R11, [R1+0xcac] ;  /* 0x000cac00010b7983 */ /* 0x000ee20000300800 */
[----:B------:R-:W-:-:S02]  /*9acc0*/  SHF.R.S32.HI R140, RZ, 0x1f, R10 ;  /* 0x0000001fff8c7819 */ /* 0x000fc4000001140a */
[----:B0-----:R-:W-:-:S05]  /*9acd0*/  IADD3 R20, P2, R10, R2, RZ ;  /* 0x000000020a147210 */ /* 0x001fca0007f5e0ff */
[----:B------:R-:W-:Y:S01]  /*9ace0*/  IMAD.X R21, R140, 0x1, R13, P2 ;  /* 0x000000018c157824 */ /* 0x000fe200010e060d */
[----:B------:R-:W-:-:S04]  /*9acf0*/  F2FP.SATFINITE.E4M3.F32.PACK_AB_MERGE_C R14, R239, R238, RZ ;  /* 0x000000eeef0e723e */ /* 0x000fc800048070ff */
[----:B------:R0:W-:Y:S04]  /*9ad00*/  STL.64 [R1+0xb00], R20 ;  /* 0x000b001401007387 */ /* 0x0001e80000100a00 */
[----:B------:R1:W-:Y:S01]  /*9ad10*/  STL [R1+0x4aec], R14 ;  /* 0x004aec0e01007387 */ /* 0x0003e20000100800 */
[----:B0-----:R-:W-:Y:S02]  /*9ad20*/  IADD3 R20, P2, R10, R0, RZ ;  /* 0x000000000a147210 */ /* 0x001fe40007f5e0ff */
[----:B--2---:R-:W-:-:S03]  /*9ad30*/  F2FP.SATFINITE.E4M3.F32.PACK_AB_MERGE_C R12, R242, R240, RZ ;  /* 0x000000f0f20c723e */ /* 0x004fc600048070ff */
[----:B------:R-:W-:Y:S02]  /*9ad40*/  IMAD.X R21, R140, 0x1, R7, P2 ;  /* 0x000000018c157824 */ /* 0x000fe400010e0607 */
[----:B------:R0:W-:Y:S04]  /*9ad50*/  STL [R1+0x4ae4], R12 ;  /* 0x004ae40c01007387 */ /* 0x0001e80000100800 */
[----:B------:R2:W-:Y:S01]  /*9ad60*/  STL.64 [R1+0xaf8], R20 ;  /* 0x000af81401007387 */ /* 0x0005e20000100a00 */
[----:B-1----:R-:W-:Y:S02]  /*9ad70*/  F2FP.SATFINITE.E4M3.F32.PACK_AB_MERGE_C R14, R245, R244, RZ ;  /* 0x000000f4f50e723e */ /* 0x002fe400048070ff */
[----:B0-----:R-:W-:Y:S02]  /*9ad80*/  F2FP.SATFINITE.E4M3.F32.PACK_AB_MERGE_C R12, R248, R246, RZ ;  /* 0x000000f6f80c723e */ /* 0x001fe400048070ff */
[----:B--2---:R-:W-:Y:S01]  /*9ad90*/  IADD3 R20, P2, R10, R6, RZ ;  /* 0x000000060a147210 */ /* 0x004fe20007f5e0ff */
[----:B------:R0:W-:Y:S04]  /*9ada0*/  STL [R1+0x4b08], R14 ;  /* 0x004b080e01007387 */ /* 0x0001e80000100800 */
[----:B------:R-:W-:Y:S01]  /*9adb0*/  IMAD.X R21, R140, 0x1, R5, P2 ;  /* 0x000000018c157824 */ /* 0x000fe200010e0605 */
[----:B------:R-:W-:Y:S04]  /*9adc0*/  STL [R1+0x4b00], R12 ;  /* 0x004b000c01007387 */ /* 0x000fe80000100800 */
[----:B------:R1:W-:Y:S01]  /*9add0*/  STL.64 [R1+0xaf0], R20 ;  /* 0x000af01401007387 */ /* 0x0003e20000100a00 */
[----:B0-----:R-:W-:-:S02]  /*9ade0*/  F2FP.SATFINITE.E4M3.F32.PACK_AB_MERGE_C R14, R25, R24, RZ ;  /* 0x00000018190e723e */ /* 0x001fc400048070ff */
[----:B-1----:R-:W-:Y:S02]  /*9adf0*/  IADD3 R20, P2, R10, R4, RZ ;  /* 0x000000040a147210 */ /* 0x002fe40007f5e0ff */
[----:B------:R-:W-:-:S03]  /*9ae00*/  F2FP.SATFINITE.E4M3.F32.PACK_AB_MERGE_C R12, R27, R26, RZ ;  /* 0x0000001a1b0c723e */ /* 0x000fc600048070ff */
[----:B------:R-:W-:Y:S01]  /*9ae10*/  IMAD.X R21, R140, 0x1, R3, P2 ;  /* 0x000000018c157824 */ /* 0x000fe200010e0603 */
[----:B------:R-:W-:Y:S02]  /*9ae20*/  F2FP.SATFINITE.E4M3.F32.PACK_AB_MERGE_C R10, R29, R28, RZ ;  /* 0x0000001c1d0a723e */ /* 0x000fe400048070ff */
[----:B----4-:R-:W-:Y:S02]  /*9ae30*/  SHF.R.S32.HI R24, RZ, 0x1f, R8 ;  /* 0x0000001fff187819 */ /* 0x010fe40000011408 */
[----:B------:R0:W-:Y:S04]  /*9ae40*/  STL.64 [R1+0xae8], R20 ;  /* 0x000ae81401007387 */ /* 0x0001e80000100a00 */
[----:B------:R-:W-:Y:S04]  /*9ae50*/  STL [R1+0x4b24], R14 ;  /* 0x004b240e01007387 */ /* 0x000fe80000100800 */
[----:B------:R-:W-:Y:S01]  /*9ae60*/  STL [R1+0x4b20], R12 ;  /* 0x004b200c01007387 */ /* 0x000fe20000100800 */
[----:B0-----:R-:W-:-:S03]  /*9ae70*/  IADD3 R20, P2, R8, R2, RZ ;  /* 0x0000000208147210 */ /* 0x001fc60007f5e0ff */
[----:B------:R0:W-:Y:S02]  /*9ae80*/  STL [R1+0x4b38], R10 ;  /* 0x004b380a01007387 */ /* 0x0001e40000100800 */
[----:B------:R-:W-:Y:S02]  /*9ae90*/  IMAD.X R21, R24, 0x1, R13, P2 ;  /* 0x0000000118157824 */ /* 0x000fe400010e060d */
[----:B0-----:R-:W2:Y:S04]  /*9aea0*/  LDL.LU R10, [R1+0xcb0] ;  /* 0x000cb000010a7983 */ /* 0x001ea80000300800 */
[----:B------:R0:W-:Y:S01]  /*9aeb0*/  STL.64 [R1+0xae0], R20 ;  /* 0x000ae01401007387 */ /* 0x0001e20000100a00 */
[----:B------:R-:W-:Y:S02]  /*9aec0*/  F2FP.SATFINITE.E4M3.F32.PACK_AB_MERGE_C R14, R31, R30, RZ ;  /* 0x0000001e1f0e723e */ /* 0x000fe400048070ff */
[----:B------:R-:W-:-:S02]  /*9aed0*/  F2FP.SATFINITE.E4M3.F32.PACK_AB_MERGE_C R12, R33, R32, RZ ;  /* 0x00000020210c723e */ /* 0x000fc400048070ff */
[----:B0-----:R-:W-:Y:S01]  /*9aee0*/  IADD3 R20, P2, R8, R0, RZ ;  /* 0x0000000008147210 */ /* 0x001fe20007f5e0ff */
[----:B------:R0:W-:Y:S04]  /*9aef0*/  STL [R1+0x4b34], R14 ;  /* 0x004b340e01007387 */ /* 0x0001e80000100800 */
[----:B------:R-:W-:Y:S01]  /*9af00*/  IMAD.X R21, R24, 0x1, R7, P2 ;  /* 0x0000000118157824 */ /* 0x000fe200010e0607 */
[----:B------:R1:W-:Y:S04]  /*9af10*/  STL [R1+0x4b48], R12 ;  /* 0x004b480c01007387 */ /* 0x0003e80000100800 */
[----:B------:R4:W-:Y:S01]  /*9af20*/  STL.64 [R1+0xad8], R20 ;  /* 0x000ad81401007387 */ /* 0x0009e20000100a00 */
[----:B0-----:R-:W-:-:S02]  /*9af30*/  F2FP.SATFINITE.E4M3.F32.PACK_AB_MERGE_C R14, R35, R34, RZ ;  /* 0x00000022230e723e */ /* 0x001fc400048070ff */
[----:B-1----:R-:W-:Y:S02]  /*9af40*/  F2FP.SATFINITE.E4M3.F32.PACK_AB_MERGE_C R12, R37, R36, RZ ;  /* 0x00000024250c723e */ /* 0x002fe400048070ff */
[----:B----4-:R-:W-:Y:S01]  /*9af50*/  IADD3 R20, P2, R8, R6, RZ ;  /* 0x0000000608147210 */ /* 0x010fe20007f5e0ff */
        /* <DEDUP_REMOVED lines=8> */
[----:B------:R-:W-:-:S04]  /*9afe0*/  F2FP.SATFINITE.E4M3.F32.PACK_AB_MERGE_C R8, R137, R136, RZ ;  /* 0x000000888908723e */ /* 0x000fc800048070ff */
[----:B------:R-:W-:Y:S04]  /*9aff0*/  STL.64 [R1+0xac8], R20 ;  /* 0x000ac81401007387 */ /* 0x000fe80000100a00 */
[----:B------:R-:W-:Y:S04]  /*9b000*/  STL [R1+0x4b58], R14 ;  /* 0x004b580e01007387 */ /* 0x000fe80000100800 */
[----:B------:R-:W-:Y:S04]  /*9b010*/  STL [R1+0x4b64], R12 ;  /* 0x004b640c01007387 */ /* 0x000fe80000100800 */
[----:B------:R0:W-:Y:S04]  /*9b020*/  STL [R1+0x496c], R8 ;  /* 0x00496c0801007387 */ /* 0x0001e80000100800 */
[----:B0-----:R-:W4:Y:S01]  /*9b030*/  LDL.LU R8, [R1+0xcd4] ;  /* 0x000cd40001087983 */ /* 0x001f220000300800 */
[----:B------:R-:W-:-:S02]  /*9b040*/  F2FP.SATFINITE.E4M3.F32.PACK_AB_MERGE_C R14, R139, R138, RZ ;  /* 0x0000008a8b0e723e */ /* 0x000fc400048070ff */
[----:B------:R-:W-:Y:S02]  /*9b050*/  F2FP.SATFINITE.E4M3.F32.PACK_AB_MERGE_C R12, R43, R42, RZ ;  /* 0x0000002a2b0c723e */ /* 0x000fe400048070ff */
[----:B---3--:R-:W-:Y:S02]  /*9b060*/  SHF.R.S32.HI R24, RZ, 0x1f, R11 ;  /* 0x0000001fff187819 */ /* 0x008fe4000001140b */
[----:B------:R-:W-:-:S05]  /*9b070*/  IADD3 R20, P2, R11, R2, RZ ;  /* 0x000000020b147210 */ /* 0x000fca0007f5e0ff */
[----:B------:R-:W-:-:S05]  /*9b080*/  IMAD.X R21, R24, 0x1, R13, P2 ;  /* 0x0000000118157824 */ /* 0x000fca00010e060d */
[----:B------:R0:W-:Y:S04]  /*9b090*/  STL.64 [R1+0xac0], R20 ;  /* 0x000ac01401007387 */ /* 0x0001e80000100a00 */
[----:B------:R1:W-:Y:S01]  /*9b0a0*/  STL [R1+0x4d64], R14 ;  /* 0x004d640e01007387 */ /* 0x0003e20000100800 */
[----:B0-----:R-:W-:-:S03]  /*9b0b0*/  IADD3 R20, P2, R11, R0, RZ ;  /* 0x000000000b147210 */ /* 0x001fc60007f5e0ff */
[----:B------:R0:W-:Y:S02]  /*9b0c0*/  STL [R1+0x4b60], R12 ;  /* 0x004b600c01007387 */ /* 0x0001e40000100800 */
[----:B------:R-:W-:Y:S01]  /*9b0d0*/  IMAD.X R21, R24, 0x1, R7, P2 ;  /* 0x0000000118157824 */ /* 0x000fe200010e0607 */
[----:B-1----:R-:W-:-:S04]  /*9b0e0*/  F2FP.SATFINITE.E4M3.F32.PACK_AB_MERGE_C R14, R45, R44, RZ ;  /* 0x0000002c2d0e723e */ /* 0x002fc800048070ff */
[----:B------:R1:W-:Y:S01]  /*9b0f0*/  STL.64 [R1+0xab8], R20 ;  /* 0x000ab81401007387 */ /* 0x0003e20000100a00 */
[----:B0-----:R-:W-:-:S03]  /*9b100*/  F2FP.SATFINITE.E4M3.F32.PACK_AB_MERGE_C R12, R47, R46, RZ ;  /* 0x0000002e2f0c723e */ /* 0x001fc600048070ff */
[----:B------:R0:W-:Y:S01]  /*9b110*/  STL [R1+0x4b78], R14 ;  /* 0x004b780e01007387 */ /* 0x0001e20000100800 */
[----:B-1----:R-:W-:-:S03]  /*9b120*/  IADD3 R20, P2, R11, R6, RZ ;  /* 0x000000060b147210 */ /* 0x002fc60007f5e0ff */
[----:B------:R1:W-:Y:S02]  /*9b130*/  STL [R1+0x4b74], R12 ;  /* 0x004b740c01007387 */ /* 0x0003e40000100800 */
[----:B------:R-:W-:-:S05]  /*9b140*/  IMAD.X R21, R24, 0x1, R5, P2 ;  /* 0x0000000118157824 */ /* 0x000fca00010e0605 */
[----:B------:R3:W-:Y:S01]  /*9b150*/  STL.64 [R1+0xab0], R20 ;  /* 0x000ab01401007387 */ /* 0x0007e20000100a00 */
[----:B0-----:R-:W-:Y:S02]  /*9b160*/  F2FP.SATFINITE.E4M3.F32.PACK_AB_MERGE_C R14, R49, R48, RZ ;  /* 0x00000030310e723e */ /* 0x001fe400048070ff */
[----:B-1----:R-:W-:Y:S02]  /*9b170*/  F2FP.SATFINITE.E4M3.F32.PACK_AB_MERGE_C R12, R51, R50, RZ ;  /* 0x00000032330c723e */ /* 0x002fe400048070ff */
[----:B---3--:R-:W-:Y:S02]  /*9b180*/  IADD3 R20, P2, R11, R4, RZ ;  /* 0x000000040b147210 */ /* 0x008fe40007f5e0ff */
[----:B------:R-:W-:-:S03]  /*9b190*/  F2FP.SATFINITE.E4M3.F32.PACK_AB_MERGE_C R11, R53, R52, RZ ;  /* 0x00000034350b723e */ /* 0x000fc600048070ff */
[----:B------:R-:W-:-:S05]  /*9b1a0*/  IMAD.X R21, R24, 0x1, R3, P2 ;  /* 0x0000000118157824 */ /* 0x000fca00010e0603 */
[----:B------:R-:W-:Y:S04]  /*9b1b0*/  STL.64 [R1+0xaa8], R20 ;  /* 0x000aa81401007387 */ /* 0x000fe80000100a00 */
[----:B------:R-:W-:Y:S04]  /*9b1c0*/  STL [R1+0x4b80], R14 ;  /* 0x004b800e01007387 */ /* 0x000fe80000100800 */
[----:B------:R-:W-:Y:S04]  /*9b1d0*/  STL [R1+0x4b7c], R12 ;  /* 0x004b7c0c01007387 */ /* 0x000fe80000100800 */
[----:B------:R0:W-:Y:S04]  /*9b1e0*/  STL [R1+0x4b98], R11 ;  /* 0x004b980b01007387 */ /* 0x0001e80000100800 */
[----:B0-----:R-:W3:Y:S01]  /*9b1f0*/  LDL.LU R11, [R1+0xd10] ;  /* 0x000d1000010b7983 */ /* 0x001ee20000300800 */
[----:B--2---:R-:W-:-:S02]  /*9b200*/  SHF.R.S32.HI R24, RZ, 0x1f, R10 ;  /* 0x0000001fff187819 */ /* 0x004fc4000001140a */
[----:B------:R-:W-:-:S05]  /*9b210*/  IADD3 R20, P2, R10, R2, RZ ;  /* 0x000000020a147210 */ /* 0x000fca0007f5e0ff */
[----:B------:R-:W-:Y:S01]  /*9b220*/  IMAD.X R21, R24, 0x1, R13, P2 ;  /* 0x0000000118157824 */ /* 0x000fe200010e060d */
[----:B------:R-:W-:-:S04]  /*9b230*/  F2FP.SATFINITE.E4M3.F32.PACK_AB_MERGE_C R14, R55, R54, RZ ;  /* 0x00000036370e723e */ /* 0x000fc800048070ff */
[----:B------:R0:W-:Y:S01]  /*9b240*/  STL.64 [R1+0xaa0], R20 ;  /* 0x000aa01401007387 */ /* 0x0001e20000100a00 */
[----:B------:R-:W-:-:S03]  /*9b250*/  F2FP.SATFINITE.E4M3.F32.PACK_AB_MERGE_C R12, R57, R56, RZ ;  /* 0x00000038390c723e */ /* 0x000fc600048070ff */
        /* <DEDUP_REMOVED lines=14> */
[----:B--2---:R-:W-:-:S05]  /*9b340*/  IADD3 R20, P2, R10, R4, RZ ;  /* 0x000000040a147210 */ /* 0x004fca0007f5e0ff */
[----:B------:R-:W-:Y:S01]  /*9b350*/  IMAD.X R21, R24, 0x1, R3, P2 ;  /* 0x0000000118157824 */ /* 0x000fe200010e0603 */
[----:B------:R-:W-:-:S04]  /*9b360*/  F2FP.SATFINITE.E4M3.F32.PACK_AB_MERGE_C R10, R65, R64, RZ ;  /* 0x00000040410a723e */ /* 0x000fc800048070ff */
[----:B------:R0:W-:Y:S04]  /*9b370*/  STL.64 [R1+0xa88], R20 ;  /* 0x000a881401007387 */ /* 0x0001e80000100a00 */
[----:B------:R-:W-:Y:S04]  /*9b380*/  STL [R1+0x4bb4], R14 ;  /* 0x004bb40e01007387 */ /* 0x000fe80000100800 */
[----:B------:R-:W-:Y:S01]  /*9b390*/  STL [R1+0x4950], R12 ;  /* 0x0049500c01007387 */ /* 0x000fe20000100800 */
[----:B----4-:R-:W-:Y:S02]  /*9b3a0*/  SHF.R.S32.HI R24, RZ, 0x1f, R8 ;  /* 0x0000001fff187819 */ /* 0x010fe40000011408 */
[----:B0-----:R-:W-:Y:S01]  /*9b3b0*/  IADD3 R20, P2, R8, R2, RZ ;  /* 0x0000000208147210 */ /* 0x001fe20007f5e0ff */
[----:B------:R0:W-:Y:S04]  /*9b3c0*/  STL [R1+0x4bd0], R10 ;  /* 0x004bd00a01007387 */ /* 0x0001e80000100800 */
[----:B------:R-:W-:Y:S01]  /*9b3d0*/  IMAD.X R21, R24, 0x1, R13, P2 ;  /* 0x0000000118157824 */ /* 0x000fe200010e060d */
[----:B0-----:R-:W2:Y:S04]  /*9b3e0*/  LDL.LU R10, [R1+0xd14] ;  /* 0x000d1400010a7983 */ /* 0x001ea80000300800 */
[----:B------:R0:W-:Y:S01]  /*9b3f0*/  STL.64 [R1+0xa80], R20 ;  /* 0x000a801401007387 */ /* 0x0001e20000100a00 */
[----:B------:R-:W-:-:S02]  /*9b400*/  F2FP.SATFINITE.E4M3.F32.PACK_AB_MERGE_C R14, R67, R66, RZ ;  /* 0x00000042430e723e */ /* 0x000fc400048070ff */
[----:B------:R-:W-:Y:S02]  /*9b410*/  F2FP.SATFINITE.E4M3.F32.PACK_AB_MERGE_C R12, R69, R68, RZ ;  /* 0x00000044450c723e */ /* 0x000fe400048070ff */
        /* <DEDUP_REMOVED lines=13> */
[----:B-1----:R-:W-:-:S05]  /*9b4f0*/  IADD3 R20, P2, R8, R4, RZ ;  /* 0x0000000408147210 */ /* 0x002fca0007f5e0ff */
[----:B------:R-:W-:Y:S01]  /*9b500*/  IMAD.X R21, R24, 0x1, R3, P2 ;  /* 0x0000000118157824 */ /* 0x000fe200010e0603 */
[----:B------:R-:W-:Y:S02]  /*9b510*/  F2FP.SATFINITE.E4M3.F32.PACK_AB_MERGE_C R12, R77, R76, RZ ;  /* 0x0000004c4d0c723e */ /* 0x000fe400048070ff */
[----:B------:R-:W-:Y:S02]  /*9b520*/  F2FP.SATFINITE.E4M3.F32.PACK_AB_MERGE_C R8, R79, R78, RZ ;  /* 0x0000004e4f08723e */ /* 0x000fe400048070ff */
[----:B------:R-:W-:Y:S04]  /*9b530*/  STL.64 [R1+0xa68], R20 ;  /* 0x000a681401007387 */ /* 0x000fe80000100a00 */
[----:B------:R-:W-:Y:S04]  /*9b540*/  STL [R1+0x4be8], R14 ;  /* 0x004be80e01007387 */ /* 0x000fe80000100800 */
[----:B------:R0:W-:Y:S04]  /*9b550*/  STL [R1+0x4c0c], R12 ;  /* 0x004c0c0c01007387 */ /* 0x0001e80000100800 */
[----:B------:R1:W-:Y:S01]  /*9b560*/  STL [R1+0x4c08], R8 ;  /* 0x004c080801007387 */ /* 0x0003e20000100800 */
[----:B0-----:R-:W-:-:S02]  /*9b570*/  F2FP.SATFINITE.E4M3.F32.PACK_AB_MERGE_C R12, R81, R80, RZ ;  /* 0x00000050510c723e */ /* 0x001fc400048070ff */
[----:B-1----:R-:W-:Y:S02]  /*9b580*/  F2FP.SATFINITE.E4M3.F32.PACK_AB_MERGE_C R8, R83, R82, RZ ;  /* 0x000000525308723e */ /* 0x002fe400048070ff */
[----:B---3--:R-:W-:Y:S02]  /*9b590*/  SHF.R.S32.HI R24, RZ, 0x1f, R11 ;  /* 0x0000001fff187819 */ /* 0x008fe4000001140b */
[----:B------:R-:W-:-:S05]  /*9b5a0*/  IADD3 R20, P2, R11, R2, RZ ;  /* 0x000000020b147210 */ /* 0x000fca0007f5e0ff */
[----:B------:R-:W-:-:S05]  /*9b5b0*/  IMAD.X R21, R24, 0x1, R13, P2 ;  /* 0x0000000118157824 */ /* 0x000fca00010e060d */
[----:B------:R-:W-:Y:S04]  /*9b5c0*/  STL.64 [R1+0xa60], R20 ;  /* 0x000a601401007387 */ /* 0x000fe80000100a00 */
[----:B------:R-:W-:Y:S04]  /*9b5d0*/  STL [R1+0x4c28], R12 ;  /* 0x004c280c01007387 */ /* 0x000fe80000100800 */
[----:B------:R0:W-:Y:S04]  /*9b5e0*/  STL [R1+0x4c24], R8 ;  /* 0x004c240801007387 */ /* 0x0001e80000100800 */
[----:B0-----:R-:W3:Y:S01]  /*9b5f0*/  LDL.LU R8, [R1+0xd0c] ;  /* 0x000d0c0001087983 */ /* 0x001ee20000300800 */
[----:B------:R-:W-:-:S05]  /*9b600*/  IADD3 R20, P2, R11, R0, RZ ;  /* 0x000000000b147210 */ /* 0x000fca0007f5e0ff */
[----:B------:R-:W-:Y:S01]  /*9b610*/  IMAD.X R21, R24, 0x1, R7, P2 ;  /* 0x0000000118157824 */ /* 0x000fe200010e0607 */
[----:B------:R-:W-:-:S04]  /*9b620*/  F2FP.SATFINITE.E4M3.F32.PACK_AB_MERGE_C R14, R85, R84, RZ ;  /* 0x00000054550e723e */ /* 0x000fc800048070ff */
[----:B------:R0:W-:Y:S01]  /*9b630*/  STL.64 [R1+0xa58], R20 ;  /* 0x000a581401007387 */ /* 0x0001e20000100a00 */
[----:B------:R-:W-:-:S03]  /*9b640*/  F2FP.SATFINITE.E4M3.F32.PACK_AB_MERGE_C R12, R87, R86, RZ ;  /* 0x00000056570c723e */ /* 0x000fc600048070ff */
[----:B------:R-:W-:Y:S01]  /*9b650*/  STL [R1+0x4c40], R14 ;  /* 0x004c400e01007387 */ /* 0x000fe20000100800 */
[----:B0-----:R-:W-:-:S03]  /*9b660*/  IADD3 R20, P2, R11, R6, RZ ;  /* 0x000000060b147210 */ /* 0x001fc60007f5e0ff */
[----:B------:R-:W-:Y:S02]  /*9b670*/  STL [R1+0x4c3c], R12 ;  /* 0x004c3c0c01007387 */ /* 0x000fe40000100800 */
[----:B------:R-:W-:-:S05]  /*9b680*/  IMAD.X R21, R24, 0x1, R5, P2 ;  /* 0x0000000118157824 */ /* 0x000fca00010e0605 */
[----:B------:R0:W-:Y:S01]  /*9b690*/  STL.64 [R1+0xa50], R20 ;  /* 0x000a501401007387 */ /* 0x0001e20000100a00 */
[----:B------:R-:W-:Y:S02]  /*9b6a0*/  F2FP.SATFINITE.E4M3.F32.PACK_AB_MERGE_C R221, R89, R88, RZ ;  /* 0x0000005859dd723e */ /* 0x000fe400048070ff */
[----:B0-----:R-:W-:-:S03]  /*9b6b0*/  IADD3 R20, P2, R11, R4, RZ ;  /* 0x000000040b147210 */ /* 0x001fc60007f5e0ff */
[----:B------:R-:W-:Y:S02]  /*9b6c0*/  STL [R1+0x52e4], R221 ;  /* 0x0052e4dd01007387 */ /* 0x000fe40000100800 */
[----:B------:R-:W-:Y:S01]  /*9b6d0*/  IMAD.X R21, R24, 0x1, R3, P2 ;  /* 0x0000000118157824 */ /* 0x000fe200010e0603 */
[----:B------:R-:W-:-:S04]  /*9b6e0*/  F2FP.SATFINITE.E4M3.F32.PACK_AB_MERGE_C R12, R129, R128, RZ ;  /* 0x00000080810c723e */ /* 0x000fc800048070ff */
[----:B------:R0:W-:Y:S01]  /*9b6f0*/  STL.64 [R1+0xa48], R20 ;  /* 0x000a481401007387 */ /* 0x0001e20000100a00 */
[----:B------:R-:W-:Y:S02]  /*9b700*/  F2FP.SATFINITE.E4M3.F32.PACK_AB_MERGE_C R11, R91, R90, RZ ;  /* 0x0000005a5b0b723e */ /* 0x000fe400048070ff */
[----:B------:R-:W-:Y:S01]  /*9b710*/  F2FP.SATFINITE.E4M3.F32.PACK_AB_MERGE_C R229, R93, R92, RZ ;  /* 0x0000005c5de5723e */ /* 0x000fe200048070ff */
[----:B------:R-:W-:Y:S04]  /*9b720*/  STL [R1+0x4928], R12 ;  /* 0x0049280c01007387 */ /* 0x000fe80000100800 */
[----:B------:R1:W-:Y:S04]  /*9b730*/  STL [R1+0x4c50], R11 ;  /* 0x004c500b01007387 */ /* 0x0003e80000100800 */
[----:B------:R-:W-:Y:S01]  /*9b740*/  STL [R1+0x52e8], R229 ;  /* 0x0052e8e501007387 */ /* 0x000fe20000100800 */
[----:B--2---:R-:W-:-:S02]  /*9b750*/  SHF.R.S32.HI R24, RZ, 0x1f, R10 ;  /* 0x0000001fff187819 */ /* 0x004fc4000001140a */
[----:B0-----:R-:W-:-:S05]  /*9b760*/  IADD3 R20, P2, R10, R2, RZ ;  /* 0x000000020a147210 */ /* 0x001fca0007f5e0ff */
[----:B------:R-:W-:Y:S01]  /*9b770*/  IMAD.X R21, R24, 0x1, R13, P2 ;  /* 0x0000000118157824 */ /* 0x000fe200010e060d */
[----:B-1----:R-:W-:-:S04]  /*9b780*/  F2FP.SATFINITE.E4M3.F32.PACK_AB_MERGE_C R11, R95, R94, RZ ;  /* 0x0000005e5f0b723e */ /* 0x002fc800048070ff */
[----:B------:R0:W-:Y:S01]  /*9b790*/  STL.64 [R1+0xa40], R20 ;  /* 0x000a401401007387 */ /* 0x0001e20000100a00 */
[----:B------:R-:W-:-:S03]  /*9b7a0*/  F2FP.SATFINITE.E4M3.F32.PACK_AB_MERGE_C R238, R97, R96, RZ ;  /* 0x0000006061ee723e */ /* 0x000fc600048070ff */
[----:B------:R1:W-:Y:S01]  /*9b7b0*/  STL [R1+0x4c5c], R11 ;  /* 0x004c5c0b01007387 */ /* 0x0003e20000100800 */
[----:B0-----:R-:W-:Y:S02]  /*9b7c0*/  IADD3 R20, P2, R10, R0, RZ ;  /* 0x000000000a147210 */ /* 0x001fe40007f5e0ff */
[----:B-1----:R-:W-:-:S03]  /*9b7d0*/  F2FP.SATFINITE.E4M3.F32.PACK_AB_MERGE_C R11, R99, R98, RZ ;  /* 0x00000062630b723e */ /* 0x002fc600048070ff */
[----:B------:R-:W-:Y:S01]  /*9b7e0*/  IMAD.X R21, R24, 0x1, R7, P2 ;  /* 0x0000000118157824 */ /* 0x000fe200010e0607 */
[----:B------:R-:W-:Y:S04]  /*9b7f0*/  STL [R1+0x52ec], R238 ;  /* 0x0052ecee01007387 */ /* 0x000fe80000100800 */
[----:B------:R-:W-:Y:S04]  /*9b800*/  STL.64 [R1+0xa38], R20 ;  /* 0x000a381401007387 */ /* 0x000fe80000100a00 */
[----:B------:R0:W-:Y:S04]  /*9b810*/  STL [R1+0x4c6c], R11 ;  /* 0x004c6c0b01007387 */ /* 0x0001e80000100800 */
[----:B0-----:R-:W2:Y:S01]  /*9b820*/  LDL.LU R11, [R1+0xd08] ;  /* 0x000d0800010b7983 */ /* 0x001ea20000300800 */
[----:B------:R-:W-:-:S05]  /*9b830*/  IADD3 R20, P2, R10, R6, RZ ;  /* 0x000000060a147210 */ /* 0x000fca0007f5e0ff */
[----:B------:R-:W-:-:S05]  /*9b840*/  IMAD.X R21, R24, 0x1, R5, P2 ;  /* 0x0000000118157824 */ /* 0x000fca00010e0605 */
[----:B------:R0:W-:Y:S01]  /*9b850*/  STL.64 [R1+0xa30], R20 ;  /* 0x000a301401007387 */ /* 0x0001e20000100a00 */
[----:B------:R-:W-:Y:S02]  /*9b860*/  F2FP.SATFINITE.E4M3.F32.PACK_AB_MERGE_C R245, R101, R100, RZ ;  /* 0x0000006465f5723e */ /* 0x000fe400048070ff */
[----:B0-----:R-:W-:-:S03]  /*9b870*/  IADD3 R20, P2, R10, R4, RZ ;  /* 0x000000040a147210 */ /* 0x001fc60007f5e0ff */
[----:B------:R-:W-:Y:S02]  /*9b880*/  STL [R1+0x52f0], R245 ;  /* 0x0052f0f501007387 */ /* 0x000fe40000100800 */
[----:B------:R-:W-:Y:S01]  /*9b890*/  IMAD.X R21, R24, 0x1, R3, P2 ;  /* 0x0000000118157824 */ /* 0x000fe200010e0603 */
[----:B------:R-:W-:-:S04]  /*9b8a0*/  F2FP.SATFINITE.E4M3.F32.PACK_AB_MERGE_C R10, R105, R104, RZ ;  /* 0x00000068690a723e */ /* 0x000fc800048070ff */
[----:B------:R-:W-:Y:S01]  /*9b8b0*/  STL.64 [R1+0x9f8], R20 ;  /* 0x0009f81401007387 */ /* 0x000fe20000100a00 */
[----:B------:R-:W-:-:S03]  /*9b8c0*/  F2FP.SATFINITE.E4M3.F32.PACK_AB_MERGE_C R12, R103, R102, RZ ;  /* 0x00000066670c723e */ /* 0x000fc600048070ff */
[----:B------:R0:W-:Y:S04]  /*9b8d0*/  STL [R1+0x52f4], R10 ;  /* 0x0052f40a01007387 */ /* 0x0001e80000100800 */
[----:B------:R-:W-:Y:S04]  /*9b8e0*/  STL [R1+0x4c68], R12 ;  /* 0x004c680c01007387 */ /* 0x000fe80000100800 */
[----:B------:R-:W4:Y:S01]  /*9b8f0*/  LDL.LU R244, [R1+0xd04] ;  /* 0x000d040001f47983 */ /* 0x000f220000300800 */
[----:B------:R-:W-:Y:S02]  /*9b900*/  F2FP.SATFINITE.E4M3.F32.PACK_AB_MERGE_C R251, R109, R108, RZ ;  /* 0x0000006c6dfb723e */ /* 0x000fe400048070ff */
[----:B0-----:R-:W-:-:S02]  /*9b910*/  F2FP.SATFINITE.E4M3.F32.PACK_AB_MERGE_C R10, R107, R106, RZ ;  /* 0x0000006a6b0a723e */ /* 0x001fc400048070ff */
[----:B------:R-:W-:Y:S02]  /*9b920*/  F2FP.SATFINITE.E4M3.F32.PACK_AB_MERGE_C R235, R113, R112, RZ ;  /* 0x0000007071eb723e */ /* 0x000fe400048070ff */
[----:B---3--:R-:W-:Y:S02]  /*9b930*/  SHF.R.S32.HI R24, RZ, 0x1f, R8 ;  /* 0x0000001fff187819 */ /* 0x008fe40000011408 */
[----:B------:R-:W-:-:S05]  /*9b940*/  IADD3 R20, P2, R8, R2, RZ ;  /* 0x0000000208147210 */ /* 0x000fca0007f5e0ff */
[----:B------:R-:W-:-:S05]  /*9b950*/  IMAD.X R21, R24, 0x1, R13, P2 ;  /* 0x0000000118157824 */ /* 0x000fca00010e060d */
[----:B------:R0:W-:Y:S04]  /*9b960*/  STL.64 [R1+0x9f0], R20 ;  /* 0x0009f01401007387 */ /* 0x0001e80000100a00 */
[----:B------:R1:W-:Y:S01]  /*9b970*/  STL [R1+0x4c80], R10 ;  /* 0x004c800a01007387 */ /* 0x0003e20000100800 */
[----:B0-----:R-:W-:-:S03]  /*9b980*/  IADD3 R20, P2, R8, R0, RZ ;  /* 0x0000000008147210 */ /* 0x001fc60007f5e0ff */
[----:B------:R-:W-:Y:S02]  /*9b990*/  STL [R1+0x52f8], R251 ;  /* 0x0052f8fb01007387 */ /* 0x000fe40000100800 */
[----:B------:R-:W-:Y:S02]  /*9b9a0*/  IMAD.X R21, R24, 0x1, R7, P2 ;  /* 0x0000000118157824 */ /* 0x000fe400010e0607 */
[----:B------:R-:W-:Y:S04]  /*9b9b0*/  STL [R1+0x52fc], R235 ;  /* 0x0052fceb01007387 */ /* 0x000fe80000100800 */
[----:B------:R0:W-:Y:S01]  /*9b9c0*/  STL.64 [R1+0x9e8], R20 ;  /* 0x0009e81401007387 */ /* 0x0001e20000100a00 */
[----:B-1----:R-:W-:Y:S02]  /*9b9d0*/  F2FP.SATFINITE.E4M3.F32.PACK_AB_MERGE_C R10, R111, R110, RZ ;  /* 0x0000006e6f0a723e */ /* 0x002fe400048070ff */
[----:B0-----:R-:W-:-:S03]  /*9b9e0*/  IADD3 R20, P2, R8, R6, RZ ;  /* 0x0000000608147210 */ /* 0x001fc60007f5e0ff */
[----:B------:R-:W-:Y:S02]  /*9b9f0*/  STL [R1+0x4c84], R10 ;  /* 0x004c840a01007387 */ /* 0x000fe40000100800 */
[----:B------:R-:W-:-:S05]  /*9ba00*/  IMAD.X R21, R24, 0x1, R5, P2 ;  /* 0x0000000118157824 */ /* 0x000fca00010e0605 */
[----:B------:R0:W-:Y:S04]  /*9ba10*/  STL.64 [R1+0x9e0], R20 ;  /* 0x0009e01401007387 */ /* 0x0001e80000100a00 */
[----:B------:R-:W3:Y:S01]  /*9ba20*/  LDL.LU R246, [R1+0x4bb0] ;  /* 0x004bb00001f67983 */ /* 0x000ee20000300800 */
[----:B0-----:R-:W-:-:S03]  /*9ba30*/  IADD3 R20, P2, R8, R4, RZ ;  /* 0x0000000408147210 */ /* 0x001fc60007f5e0ff */
[----:B------:R-:W3:Y:S02]  /*9ba40*/  LDL.LU R8, [R1+0x4744] ;  /* 0x0047440001087983 */ /* 0x000ee40000300800 */
[----:B------:R-:W-:Y:S01]  /*9ba50*/  IMAD.X R21, R24, 0x1, R3, P2 ;  /* 0x0000000118157824 */ /* 0x000fe200010e0603 */
[----:B------:R-:W-:-:S04]  /*9ba60*/  F2FP.SATFINITE.E4M3.F32.PACK_AB_MERGE_C R10, R115, R114, RZ ;  /* 0x00000072730a723e */ /* 0x000fc800048070ff */
[----:B------:R-:W-:Y:S01]  /*9ba70*/  STL.64 [R1+0x9d8], R20 ;  /* 0x0009d81401007387 */ /* 0x000fe20000100a00 */
[----:B------:R-:W-:Y:S02]  /*9ba80*/  F2FP.SATFINITE.E4M3.F32.PACK_AB_MERGE_C R221, R125, R124, RZ ;  /* 0x0000007c7ddd723e */ /* 0x000fe400048070ff */
[----:B------:R-:W-:Y:S01]  /*9ba90*/  F2FP.SATFINITE.E4M3.F32.PACK_AB_MERGE_C R249, R117, R116, RZ ;  /* 0x0000007475f9723e */ /* 0x000fe200048070ff */
[----:B------:R0:W-:Y:S04]  /*9baa0*/  STL [R1+0x4c98], R10 ;  /* 0x004c980a01007387 */ /* 0x0001e80000100800 */
[----:B------:R-:W-:Y:S04]  /*9bab0*/  STL [R1+0x5300], R221 ;  /* 0x005300dd01007387 */ /* 0x000fe80000100800 */
[----:B------:R-:W-:Y:S01]  /*9bac0*/  STL [R1+0x5304], R249 ;  /* 0x005304f901007387 */ /* 0x000fe20000100800 */
[----:B0-----:R-:W-:-:S02]  /*9bad0*/  F2FP.SATFINITE.E4M3.F32.PACK_AB_MERGE_C R10, R119, R118, RZ ;  /* 0x00000076770a723e */ /* 0x001fc400048070ff */
[----:B------:R-:W-:Y:S02]  /*9bae0*/  F2FP.SATFINITE.E4M3.F32.PACK_AB_MERGE_C R12, R123, R122, RZ ;  /* 0x0000007a7b0c723e */ /* 0x000fe400048070ff */
[----:B--2---:R-:W-:Y:S02]  /*9baf0*/  SHF.R.S32.HI R24, RZ, 0x1f, R11 ;  /* 0x0000001fff187819 */ /* 0x004fe4000001140b */
[----:B------:R-:W-:-:S05]  /*9bb00*/  IADD3 R20, P2, R11, R2, RZ ;  /* 0x000000020b147210 */ /* 0x000fca0007f5e0ff */
[----:B------:R-:W-:Y:S01]  /*9bb10*/  IMAD.X R21, R24, 0x1, R13, P2 ;  /* 0x0000000118157824 */ /* 0x000fe200010e060d */
[----:B------:R-:W-:-:S04]  /*9bb20*/  IADD3 R28, P2, R11, R0, RZ ;  /* 0x000000000b1c7210 */ /* 0x000fc80007f5e0ff */
[----:B------:R0:W-:Y:S01]  /*9bb30*/  STL.64 [R1+0x9d0], R20 ;  /* 0x0009d01401007387 */ /* 0x0001e20000100a00 */
[----:B------:R-:W-:Y:S01]  /*9bb40*/  IMAD.X R29, R24, 0x1, R7, P2 ;  /* 0x00000001181d7824 */ /* 0x000fe200010e0607 */
[----:B0-----:R-:W-:-:S05]  /*9bb50*/  F2FP.SATFINITE.E4M3.F32.PACK_AB_MERGE_C R20, R121, R120, RZ ;  /* 0x000000787914723e */ /* 0x001fca00048070ff */
[----:B------:R0:W-:Y:S04]  /*9bb60*/  STL [R1+0x5308], R20 ;  /* 0x0053081401007387 */ /* 0x0001e80000100800 */
[----:B------:R1:W-:Y:S01]  /*9bb70*/  STL [R1+0x4c94], R10 ;  /* 0x004c940a01007387 */ /* 0x0003e20000100800 */
[----:B0-----:R-:W-:-:S03]  /*9bb80*/  IADD3 R20, P2, R11, R6, RZ ;  /* 0x000000060b147210 */ /* 0x001fc60007f5e0ff */
[----:B------:R-:W-:Y:S01]  /*9bb90*/  STL.64 [R1+0x9c8], R28 ;  /* 0x0009c81c01007387 */ /* 0x000fe20000100a00 */
[----:B-1----:R-:W-:Y:S01]  /*9bba0*/  F2FP.SATFINITE.E4M3.F32.PACK_AB_MERGE_C R10, R127, R126, RZ ;  /* 0x0000007e7f0a723e */ /* 0x002fe200048070ff */
[----:B------:R-:W-:Y:S02]  /*9bbb0*/  IMAD.X R21, R24, 0x1, R5, P2 ;  /* 0x0000000118157824 */ /* 0x000fe400010e0605 */
[----:B------:R-:W-:Y:S04]  /*9bbc0*/  STL [R1+0x4cb0], R12 ;  /* 0x004cb00c01007387 */ /* 0x000fe80000100800 */
[----:B------:R-:W-:Y:S04]  /*9bbd0*/  STL [R1+0x4cbc], R10 ;  /* 0x004cbc0a01007387 */ /* 0x000fe80000100800 */
[----:B------:R-:W2:Y:S04]  /*9bbe0*/  LDL.LU R248, [R1+0x4bc0] ;  /* 0x004bc00001f87983 */ /* 0x000ea80000300800 */
[----:B------:R0:W-:Y:S02]  /*9bbf0*/  STL.64 [R1+0x9c0], R20 ;  /* 0x0009c01401007387 */ /* 0x0001e40000100a00 */
[----:B0-----:R-:W-:-:S02]  /*9bc00*/  IADD3 R20, P2, R11, R4, RZ ;  /* 0x000000040b147210 */ /* 0x001fc40007f5e0ff */
[----:B------:R-:W2:Y:S03]  /*9bc10*/  LDL.LU R11, [R1+0x4748] ;  /* 0x00474800010b7983 */ /* 0x000ea60000300800 */
[----:B------:R-:W-:Y:S01]  /*9bc20*/  IMAD.X R21, R24, 0x1, R3, P2 ;  /* 0x0000000118157824 */ /* 0x000fe200010e0603 */
[----:B------:R-:W-:Y:S02]  /*9bc30*/  F2FP.SATFINITE.E4M3.F32.PACK_AB_MERGE_C R14, R131, R130, RZ ;  /* 0x00000082830e723e */ /* 0x000fe400048070ff */
[----:B------:R-:W-:Y:S02]  /*9bc40*/  F2FP.SATFINITE.E4M3.F32.PACK_AB_MERGE_C R12, R135, R134, RZ ;  /* 0x00000086870c723e */ /* 0x000fe400048070ff */
[----:B------:R0:W-:Y:S01]  /*9bc50*/  STL.64 [R1+0x9b8], R20 ;  /* 0x0009b81401007387 */ /* 0x0001e20000100a00 */
[----:B----4-:R-:W-:Y:S02]  /*9bc60*/  SHF.R.S32.HI R24, RZ, 0x1f, R244 ;  /* 0x0000001fff187819 */ /* 0x010fe400000114f4 */
[----:B------:R-:W-:-:S02]  /*9bc70*/  F2FP.SATFINITE.E4M3.F32.PACK_AB_MERGE_C R10, R143, R142, RZ ;  /* 0x0000008e8f0a723e */ /* 0x000fc400048070ff */
[----:B------:R-:W-:Y:S01]  /*9bc80*/  LOP3.LUT R176, R176, 0xffff, RZ, 0xc0, !PT ;  /* 0x0000ffffb0b07812 */ /* 0x000fe200078ec0ff */
[----:B------:R-:W-:Y:S01]  /*9bc90*/  STL [R1+0x4cc8], R14 ;  /* 0x004cc80e01007387 */ /* 0x000fe20000100800 */
[----:B0-----:R-:W-:-:S03]  /*9bca0*/  IADD3 R20, P2, R244, R2, RZ ;  /* 0x00000002f4147210 */ /* 0x001fc60007f5e0ff */
[----:B------:R0:W-:Y:S01]  /*9bcb0*/  STL [R1+0x4ccc], R12 ;  /* 0x004ccc0c01007387 */ /* 0x0001e20000100800 */
[----:B------:R-:W-:Y:S01]  /*9bcc0*/  PRMT R25, R176, 0x3340, R0 ;  /* 0x00003340b0197816 */ /* 0x000fe20000000000 */
[----:B------:R-:W-:Y:S02]  /*9bcd0*/  IMAD.X R21, R24, 0x1, R13, P2 ;  /* 0x0000000118157824 */ /* 0x000fe400010e060d */
[----:B------:R1:W-:Y:S01]  /*9bce0*/  STL [R1+0x4ce4], R10 ;  /* 0x004ce40a01007387 */ /* 0x0003e20000100800 */
[----:B0-----:R-:W-:-:S03]  /*9bcf0*/  F2FP.SATFINITE.E4M3.F32.PACK_AB_MERGE_C R12, R147, R146, RZ ;  /* 0x00000092930c723e */ /* 0x001fc600048070ff */
[----:B------:R-:W-:Y:S01]  /*9bd00*/  STL.64 [R1+0x9b0], R20 ;  /* 0x0009b01401007387 */ /* 0x000fe20000100a00 */
[----:B-1----:R-:W-:-:S03]  /*9bd10*/  F2FP.SATFINITE.E4M3.F32.PACK_AB_MERGE_C R10, R151, R150, RZ ;  /* 0x00000096970a723e */ /* 0x002fc600048070ff */
[----:B------:R-:W-:Y:S04]  /*9bd20*/  STL [R1+0x4d04], R12 ;  /* 0x004d040c01007387 */ /* 0x000fe80000100800 */
[----:B------:R-:W-:Y:S01]  /*9bd30*/  STL [R1+0x4d18], R10 ;  /* 0x004d180a01007387 */ /* 0x000fe20000100800 */
[----:B---3--:R-:W-:-:S03]  /*9bd40*/  LOP3.LUT R30, R246, 0xffff, RZ, 0xc0, !PT ;  /* 0x0000fffff61e7812 */ /* 0x008fc600078ec0ff */
[----:B------:R-:W3:Y:S01]  /*9bd50*/  LDL.LU R246, [R1+0x47b8] ;  /* 0x0047b80001f67983 */ /* 0x000ee20000300800 */
[----:B------:R-:W-:-:S04]  /*9bd60*/  LOP3.LUT R29, R8, 0xffff, RZ, 0xc0, !PT ;  /* 0x0000ffff081d7812 */ /* 0x000fc800078ec0ff */
[----:B------:R-:W-:-:S04]  /*9bd70*/  PRMT R28, R30, 0x3340, R29 ;  /* 0x000033401e1c7816 */ /* 0x000fc8000000001d */
[----:B------:R-:W-:-:S05]  /*9bd80*/  PRMT R8, R28, 0x5410, R25 ;  /* 0x000054101c087816 */ /* 0x000fca0000000019 */
[----:B------:R0:W-:Y:S04]  /*9bd90*/  STL [R1+0x5148], R8 ;  /* 0x0051480801007387 */ /* 0x0001e80000100800 */
[----:B0-----:R-:W4:Y:S01]  /*9bda0*/  LDL.LU R8, [R1+0x46b8] ;  /* 0x0046b80001087983 */ /* 0x001f220000300800 */
[----:B------:R-:W-:Y:S02]  /*9bdb0*/  SHF.R.U32.HI R112, RZ, 0x8, R176 ;  /* 0x00000008ff707819 */ /* 0x000fe400000116b0 */
[----:B------:R-:W-:Y:S02]  /*9bdc0*/  SHF.R.U32.HI R28, RZ, 0x8, R30 ;  /* 0x00000008ff1c7819 */ /* 0x000fe4000001161e */
[----:B------:R-:W-:Y:S02]  /*9bdd0*/  SHF.R.U32.HI R25, RZ, 0x8, R29 ;  /* 0x00000008ff197819 */ /* 0x000fe4000001161d */
[----:B------:R-:W-:-:S02]  /*9bde0*/  IADD3 R20, P2, R244, R0, RZ ;  /* 0x00000000f4147210 */ /* 0x000fc40007f5e0ff */
[----:B------:R-:W-:Y:S02]  /*9bdf0*/  LOP3.LUT R112, R112, 0xffff, RZ, 0xc0, !PT ;  /* 0x0000ffff70707812 */ /* 0x000fe400078ec0ff */
[----:B------:R-:W-:Y:S02]  /*9be00*/  LOP3.LUT R28, R28, 0xffff, RZ, 0xc0, !PT ;  /* 0x0000ffff1c1c7812 */ /* 0x000fe400078ec0ff */
[----:B------:R-:W-:Y:S01]  /*9be10*/  LOP3.LUT R25, R25, 0xffff, RZ, 0xc0, !PT ;  /* 0x0000ffff19197812 */ /* 0x000fe200078ec0ff */
[----:B------:R-:W-:Y:S01]  /*9be20*/  IMAD.X R21, R24, 0x1, R7, P2 ;  /* 0x0000000118157824 */ /* 0x000fe200010e0607 */
[--C-:B------:R-:W-:Y:S02]  /*9be30*/  PRMT R112, R112, 0x3340, R0.reuse ;  /* 0x0000334070707816 */ /* 0x100fe40000000000 */
[----:B------:R-:W-:Y:S02]  /*9be40*/  PRMT R10, R28, 0x3340, R25 ;  /* 0x000033401c0a7816 */ /* 0x000fe40000000019 */
[----:B------:R-:W-:Y:S01]  /*9be50*/  LOP3.LUT R177, R177, 0xffff, RZ, 0xc0, !PT ;  /* 0x0000ffffb1b17812 */ /* 0x000fe200078ec0ff */
[----:B------:R0:W-:Y:S04]  /*9be60*/  STL.64 [R1+0x9a8], R20 ;  /* 0x0009a81401007387 */ /* 0x0001e80000100a00 */
[----:B------:R-:W-:Y:S01]  /*9be70*/  STL [R1+0x54f4], R112 ;  /* 0x0054f47001007387 */ /* 0x000fe20000100800 */
[----:B------:R-:W-:-:S03]  /*9be80*/  PRMT R25, R177, 0x3340, R0 ;  /* 0x00003340b1197816 */ /* 0x000fc60000000000 */
[----:B------:R1:W-:Y:S01]  /*9be90*/  STL [R1+0x4ed0], R10 ;  /* 0x004ed00a01007387 */ /* 0x0003e20000100800 */
[----:B0-----:R-:W-:-:S05]  /*9bea0*/  IADD3 R20, P2, R244, R6, RZ ;  /* 0x00000006f4147210 */ /* 0x001fca0007f5e0ff */
[----:B------:R-:W-:Y:S01]  /*9beb0*/  IMAD.X R21, R24, 0x1, R5, P2 ;  /* 0x0000000118157824 */ /* 0x000fe200010e0605 */
[----:B--2---:R-:W-:Y:S02]  /*9bec0*/  LOP3.LUT R30, R248, 0xffff, RZ, 0xc0, !PT ;  /* 0x0000fffff81e7812 */ /* 0x004fe400078ec0ff */
[----:B------:R-:W2:Y:S01]  /*9bed0*/  LDL.LU R248, [R1+0x47b4] ;  /* 0x0047b40001f87983 */ /* 0x000ea20000300800 */
[----:B------:R-:W-:-:S03]  /*9bee0*/  LOP3.LUT R29, R11, 0xffff, RZ, 0xc0, !PT ;  /* 0x0000ffff0b1d7812 */ /* 0x000fc600078ec0ff */
[----:B------:R-:W2:Y:S01]  /*9bef0*/  LDL.LU R11, [R1+0x46b4] ;  /* 0x0046b400010b7983 */ /* 0x000ea20000300800 */
[----:B------:R-:W-:-:S04]  /*9bf00*/  PRMT R28, R30, 0x3340, R29 ;  /* 0x000033401e1c7816 */ /* 0x000fc8000000001d */
[----:B-1----:R-:W-:-:S05]  /*9bf10*/  PRMT R10, R28, 0x5410, R25 ;  /* 0x000054101c0a7816 */ /* 0x002fca0000000019 */
[----:B------:R-:W-:Y:S04]  /*9bf20*/  STL [R1+0x5140], R10 ;  /* 0x0051400a01007387 */ /* 0x000fe80000100800 */
[----:B------:R-:W2:Y:S04]  /*9bf30*/  LDL.LU R242, [R1+0xd00] ;  /* 0x000d000001f27983 */ /* 0x000ea80000300800 */
[----:B------:R0:W-:Y:S01]  /*9bf40*/  STL.64 [R1+0x9a0], R20 ;  /* 0x0009a01401007387 */ /* 0x0001e20000100a00 */
[----:B------:R-:W-:Y:S02]  /*9bf50*/  SHF.R.U32.HI R25, RZ, 0x8, R30 ;  /* 0x00000008ff197819 */ /* 0x000fe4000001161e */
[----:B0-----:R-:W-:-:S05]  /*9bf60*/  IADD3 R20, P2, R244, R4, RZ ;  /* 0x00000004f4147210 */ /* 0x001fca0007f5e0ff */
[----:B------:R-:W-:Y:S01]  /*9bf70*/  IMAD.X R21, R24, 0x1, R3, P2 ;  /* 0x0000000118157824 */ /* 0x000fe200010e0603 */
[----:B------:R-:W-:Y:S02]  /*9bf80*/  SHF.R.U32.HI R24, RZ, 0x8, R29 ;  /* 0x00000008ff187819 */ /* 0x000fe4000001161d */
[----:B------:R-:W-:Y:S02]  /*9bf90*/  LOP3.LUT R25, R25, 0xffff, RZ, 0xc0, !PT ;  /* 0x0000ffff19197812 */ /* 0x000fe400078ec0ff */
[----:B------:R-:W-:-:S04]  /*9bfa0*/  LOP3.LUT R24, R24, 0xffff, RZ, 0xc0, !PT ;  /* 0x0000ffff18187812 */ /* 0x000fc800078ec0ff */
[----:B------:R-:W-:Y:S01]  /*9bfb0*/  PRMT R124, R25, 0x3340, R24 ;  /* 0x00003340197c7816 */ /* 0x000fe20000000018 */
[----:B------:R-:W-:Y:S04]  /*9bfc0*/  STL.64 [R1+0x998], R20 ;  /* 0x0009981401007387 */ /* 0x000fe80000100a00 */
[----:B------:R-:W-:Y:S01]  /*9bfd0*/  STL [R1+0x54f8], R124 ;  /* 0x0054f87c01007387 */ /* 0x000fe20000100800 */
[----:B---3--:R-:W-:-:S03]  /*9bfe0*/  LOP3.LUT R29, R246, 0xffff, RZ, 0xc0, !PT ;  /* 0x0000fffff61d7812 */ /* 0x008fc600078ec0ff */
[----:B------:R-:W3:Y:S01]  /*9bff0*/  LDL.LU R246, [R1+0x4bf0] ;  /* 0x004bf00001f67983 */ /* 0x000ee20000300800 */
[----:B----4-:R-:W-:-:S03]  /*9c000*/  LOP3.LUT R28, R8, 0xffff, RZ, 0xc0, !PT ;  /* 0x0000ffff081c7812 */ /* 0x010fc600078ec0ff */
[----:B------:R-:W4:Y:S01]  /*9c010*/  LDL.LU R8, [R1+0x4754] ;  /* 0x0047540001087983 */ /* 0x000f220000300800 */
[----:B------:R-:W-:Y:S02]  /*9c020*/  LOP3.LUT R154, R154, 0xffff, RZ, 0xc0, !PT ;  /* 0x0000ffff9a9a7812 */ /* 0x000fe400078ec0ff */
[----:B------:R-:W-:Y:S02]  /*9c030*/  PRMT R25, R29, 0x3340, R28 ;  /* 0x000033401d197816 */ /* 0x000fe4000000001c */
[----:B------:R-:W-:Y:S02]  /*9c040*/  PRMT R24, R154, 0x3340, R0 ;  /* 0x000033409a187816 */ /* 0x000fe40000000000 */
[----:B------:R-:W-:Y:S02]  /*9c050*/  SHF.R.U32.HI R111, RZ, 0x8, R177 ;  /* 0x00000008ff6f7819 */ /* 0x000fe400000116b1 */
[----:B------:R-:W-:Y:S02]  /*9c060*/  PRMT R10, R25, 0x5410, R24 ;  /* 0x00005410190a7816 */ /* 0x000fe40000000018 */
[----:B------:R-:W-:-:S02]  /*9c070*/  SHF.R.U32.HI R25, RZ, 0x8, R29 ;  /* 0x00000008ff197819 */ /* 0x000fc4000001161d */
[----:B------:R-:W-:Y:S02]  /*9c080*/  SHF.R.U32.HI R24, RZ, 0x8, R28 ;  /* 0x00000008ff187819 */ /* 0x000fe4000001161c */
[----:B------:R-:W-:Y:S01]  /*9c090*/  LOP3.LUT R111, R111, 0xffff, RZ, 0xc0, !PT ;  /* 0x0000ffff6f6f7812 */ /* 0x000fe200078ec0ff */
[----:B------:R0:W-:Y:S01]  /*9c0a0*/  STL [R1+0x5134], R10 ;  /* 0x0051340a01007387 */ /* 0x0001e20000100800 */
[----:B------:R-:W-:Y:S02]  /*9c0b0*/  LOP3.LUT R25, R25, 0xffff, RZ, 0xc0, !PT ;  /* 0x0000ffff19197812 */ /* 0x000fe400078ec0ff */
[----:B------:R-:W-:Y:S02]  /*9c0c0*/  LOP3.LUT R24, R24, 0xffff, RZ, 0xc0, !PT ;  /* 0x0000ffff18187812 */ /* 0x000fe400078ec0ff */
[----:B------:R-:W-:Y:S02]  /*9c0d0*/  PRMT R111, R111, 0x3340, R0 ;  /* 0x000033406f6f7816 */ /* 0x000fe40000000000 */
[----:B------:R-:W-:-:S02]  /*9c0e0*/  PRMT R123, R25, 0x3340, R24 ;  /* 0x00003340197b7816 */ /* 0x000fc40000000018 */
[----:B0-----:R-:W-:Y:S01]  /*9c0f0*/  LOP3.LUT R10, R153, 0xffff, RZ, 0xc0, !PT ;  /* 0x0000ffff990a7812 */ /* 0x001fe200078ec0ff */
[----:B------:R-:W-:Y:S03]  /*9c100*/  STL [R1+0x54fc], R111 ;  /* 0x0054fc6f01007387 */ /* 0x000fe60000100800 */
[----:B------:R-:W-:Y:S01]  /*9c110*/  PRMT R24, R10, 0x3340, R0 ;  /* 0x000033400a187816 */ /* 0x000fe20000000000 */
[----:B------:R-:W-:Y:S04]  /*9c120*/  STL [R1+0x5500], R123 ;  /* 0x0055007b01007387 */ /* 0x000fe80000100800 */
[----:B------:R0:W-:Y:S01]  /*9c130*/  STL [R1+0x5184], R10 ;  /* 0x0051840a01007387 */ /* 0x0001e20000100800 */
[----:B------:R-:W-:-:S04]  /*9c140*/  SHF.R.U32.HI R110, RZ, 0x8, R154 ;  /* 0x00000008ff6e7819 */ /* 0x000fc8000001169a */
[----:B------:R-:W-:-:S04]  /*9c150*/  LOP3.LUT R110, R110, 0xffff, RZ, 0xc0, !PT ;  /* 0x0000ffff6e6e7812 */ /* 0x000fc800078ec0ff */
[----:B------:R-:W-:Y:S02]  /*9c160*/  PRMT R110, R110, 0x3340, R0 ;  /* 0x000033406e6e7816 */ /* 0x000fe40000000000 */
[----:B--2---:R-:W-:Y:S02]  /*9c170*/  LOP3.LUT R29, R248, 0xffff, RZ, 0xc0, !PT ;  /* 0x0000fffff81d7812 */ /* 0x004fe400078ec0ff */
[----:B------:R-:W-:-:S04]  /*9c180*/  LOP3.LUT R28, R11, 0xffff, RZ, 0xc0, !PT ;  /* 0x0000ffff0b1c7812 */ /* 0x000fc800078ec0ff */
[----:B------:R-:W-:-:S04]  /*9c190*/  PRMT R25, R29, 0x3340, R28 ;  /* 0x000033401d197816 */ /* 0x000fc8000000001c */
[----:B------:R-:W-:Y:S02]  /*9c1a0*/  PRMT R12, R25, 0x5410, R24 ;  /* 0x00005410190c7816 */ /* 0x000fe40000000018 */
[----:B------:R-:W-:Y:S02]  /*9c1b0*/  SHF.R.S32.HI R24, RZ, 0x1f, R242 ;  /* 0x0000001fff187819 */ /* 0x000fe400000114f2 */
[----:B0-----:R-:W-:Y:S01]  /*9c1c0*/  IADD3 R10, P2, R242, R2, RZ ;  /* 0x00000002f20a7210 */ /* 0x001fe20007f5e0ff */
[----:B------:R-:W-:Y:S04]  /*9c1d0*/  STL [R1+0x512c], R12 ;  /* 0x00512c0c01007387 */ /* 0x000fe80000100800 */
[----:B------:R-:W-:Y:S01]  /*9c1e0*/  IMAD.X R11, R24, 0x1, R13, P2 ;  /* 0x00000001180b7824 */ /* 0x000fe200010e060d */
[----:B------:R-:W2:Y:S04]  /*9c1f0*/  LDL.LU R248, [R1+0x4c04] ;  /* 0x004c040001f87983 */ /* 0x000ea80000300800 */
[----:B------:R0:W-:Y:S01]  /*9c200*/  STL.64 [R1+0x990], R10 ;  /* 0x0009900a01007387 */ /* 0x0001e20000100a00 */
[----:B------:R-:W-:-:S03]  /*9c210*/  SHF.R.U32.HI R29, RZ, 0x8, R29 ;  /* 0x00000008ff1d7819 */ /* 0x000fc6000001161d */
[----:B0-----:R-:W2:Y:S01]  /*9c220*/  LDL.LU R11, [R1+0x4758] ;  /* 0x00475800010b7983 */ /* 0x001ea20000300800 */
[----:B------:R-:W-:Y:S02]  /*9c230*/  SHF.R.U32.HI R25, RZ, 0x8, R28 ;  /* 0x00000008ff197819 */ /* 0x000fe4000001161c */
[----:B------:R-:W-:Y:S02]  /*9c240*/  LOP3.LUT R28, R29, 0xffff, RZ, 0xc0, !PT ;  /* 0x0000ffff1d1c7812 */ /* 0x000fe400078ec0ff */
[----:B------:R-:W-:-:S04]  /*9c250*/  LOP3.LUT R25, R25, 0xffff, RZ, 0xc0, !PT ;  /* 0x0000ffff19197812 */ /* 0x000fc800078ec0ff */
[----:B------:R-:W-:Y:S01]  /*9c260*/  PRMT R222, R28, 0x3340, R25 ;  /* 0x000033401cde7816 */ /* 0x000fe20000000019 */
[----:B------:R-:W-:Y:S04]  /*9c270*/  STL [R1+0x5504], R110 ;  /* 0x0055046e01007387 */ /* 0x000fe80000100800 */
[----:B------:R-:W-:Y:S04]  /*9c280*/  STL [R1+0x5404], R222 ;  /* 0x005404de01007387 */ /* 0x000fe80000100800 */
[----:B------:R-:W2:Y:S01]  /*9c290*/  LDL.LU R244, [R1+0x47c0] ;  /* 0x0047c00001f47983 */ /* 0x000ea20000300800 */
[----:B----4-:R-:W-:-:S03]  /*9c2a0*/  LOP3.LUT R29, R8, 0xffff, RZ, 0xc0, !PT ;  /* 0x0000ffff081d7812 */ /* 0x010fc600078ec0ff */
[----:B------:R-:W4:Y:S01]  /*9c2b0*/  LDL.LU R8, [R1+0x46c8] ;  /* 0x0046c80001087983 */ /* 0x000f220000300800 */
[----:B---3--:R-:W-:Y:S02]  /*9c2c0*/  LOP3.LUT R30, R246, 0xffff, RZ, 0xc0, !PT ;  /* 0x0000fffff61e7812 */ /* 0x008fe400078ec0ff */
[----:B------:R-:W-:Y:S02]  /*9c2d0*/  LOP3.LUT R180, R180, 0xffff, RZ, 0xc0, !PT ;  /* 0x0000ffffb4b47812 */ /* 0x000fe400078ec0ff */
[----:B------:R-:W-:Y:S02]  /*9c2e0*/  PRMT R28, R30, 0x3340, R29 ;  /* 0x000033401e1c7816 */ /* 0x000fe4000000001d */
[----:B------:R-:W-:Y:S02]  /*9c2f0*/  PRMT R25, R180, 0x3340, R0 ;  /* 0x00003340b4197816 */ /* 0x000fe40000000000 */
[----:B------:R-:W-:Y:S02]  /*9c300*/  IADD3 R20, P2, R242, R0, RZ ;  /* 0x00000000f2147210 */ /* 0x000fe40007f5e0ff */
[----:B------:R-:W-:-:S02]  /*9c310*/  PRMT R10, R28, 0x5410, R25 ;  /* 0x000054101c0a7816 */ /* 0x000fc40000000019 */
[----:B------:R-:W-:Y:S02]  /*9c320*/  SHF.R.U32.HI R96, RZ, 0x8, R180 ;  /* 0x00000008ff607819 */ /* 0x000fe400000116b4 */
[----:B------:R-:W-:Y:S02]  /*9c330*/  SHF.R.U32.HI R28, RZ, 0x8, R30 ;  /* 0x00000008ff1c7819 */ /* 0x000fe4000001161e */
[----:B------:R-:W-:Y:S01]  /*9c340*/  SHF.R.U32.HI R25, RZ, 0x8, R29 ;  /* 0x00000008ff197819 */ /* 0x000fe2000001161d */
[----:B------:R-:W-:Y:S01]  /*9c350*/  IMAD.X R21, R24, 0x1, R7, P2 ;  /* 0x0000000118157824 */ /* 0x000fe200010e0607 */
[----:B------:R-:W-:Y:S02]  /*9c360*/  LOP3.LUT R96, R96, 0xffff, RZ, 0xc0, !PT ;  /* 0x0000ffff60607812 */ /* 0x000fe400078ec0ff */
[----:B------:R-:W-:Y:S02]  /*9c370*/  LOP3.LUT R28, R28, 0xffff, RZ, 0xc0, !PT ;  /* 0x0000ffff1c1c7812 */ /* 0x000fe400078ec0ff */
[----:B------:R-:W-:Y:S01]  /*9c380*/  LOP3.LUT R25, R25, 0xffff, RZ, 0xc0, !PT ;  /* 0x0000ffff19197812 */ /* 0x000fe200078ec0ff */
[----:B------:R0:W-:Y:S01]  /*9c390*/  STL [R1+0x511c], R10 ;  /* 0x00511c0a01007387 */ /* 0x0001e20000100800 */
[----:B------:R-:W-:-:S02]  /*9c3a0*/  LOP3.LUT R179, R179, 0xffff, RZ, 0xc0, !PT ;  /* 0x0000ffffb3b37812 */ /* 0x000fc400078ec0ff */
[--C-:B------:R-:W-:Y:S01]  /*9c3b0*/  PRMT R96, R96, 0x3340, R0.reuse ;  /* 0x0000334060607816 */ /* 0x100fe20000000000 */
[----:B------:R1:W-:Y:S01]  /*9c3c0*/  STL.64 [R1+0x988], R20 ;  /* 0x0009881401007387 */ /* 0x0003e20000100a00 */
[----:B0-----:R-:W-:Y:S02]  /*9c3d0*/  PRMT R10, R28, 0x3340, R25 ;  /* 0x000033401c0a7816 */ /* 0x001fe40000000019 */
[----:B------:R-:W-:Y:S01]  /*9c3e0*/  PRMT R25, R179, 0x3340, R0 ;  /* 0x00003340b3197816 */ /* 0x000fe20000000000 */
[----:B------:R-:W-:Y:S01]  /*9c3f0*/  STL [R1+0x5508], R96 ;  /* 0x0055086001007387 */ /* 0x000fe20000100800 */
[----:B-1----:R-:W-:-:S03]  /*9c400*/  IADD3 R20, P2, R242, R6, RZ ;  /* 0x00000006f2147210 */ /* 0x002fc60007f5e0ff */
[----:B------:R0:W-:Y:S02]  /*9c410*/  STL [R1+0x4bf0], R10 ;  /* 0x004bf00a01007387 */ /* 0x0001e40000100800 */
[----:B------:R-:W-:Y:S02]  /*9c420*/  IMAD.X R21, R24, 0x1, R5, P2 ;  /* 0x0000000118157824 */ /* 0x000fe400010e0605 */
[----:B------:R-:W3:Y:S01]  /*9c430*/  LDL.LU R246, [R1+0x47bc] ;  /* 0x0047bc0001f67983 */ /* 0x000ee20000300800 */
[----:B--2---:R-:W-:-:S03]  /*9c440*/  LOP3.LUT R30, R248, 0xffff, RZ, 0xc0, !PT ;  /* 0x0000fffff81e7812 */ /* 0x004fc600078ec0ff */
[----:B------:R-:W2:Y:S01]  /*9c450*/  LDL.LU R248, [R1+0x46c4] ;  /* 0x0046c40001f87983 */ /* 0x000ea20000300800 */
[----:B------:R-:W-:-:S03]  /*9c460*/  LOP3.LUT R29, R11, 0xffff, RZ, 0xc0, !PT ;  /* 0x0000ffff0b1d7812 */ /* 0x000fc600078ec0ff */
[----:B------:R-:W2:Y:S01]  /*9c470*/  LDL.LU R11, [R1+0xcfc] ;  /* 0x000cfc00010b7983 */ /* 0x000ea20000300800 */
[----:B------:R-:W-:-:S04]  /*9c480*/  PRMT R28, R30, 0x3340, R29 ;  /* 0x000033401e1c7816 */ /* 0x000fc8000000001d */
[----:B0-----:R-:W-:-:S05]  /*9c490*/  PRMT R10, R28, 0x5410, R25 ;  /* 0x000054101c0a7816 */ /* 0x001fca0000000019 */
[----:B------:R-:W-:Y:S04]  /*9c4a0*/  STL [R1+0x5118], R10 ;  /* 0x0051180a01007387 */ /* 0x000fe80000100800 */
[----:B------:R0:W-:Y:S02]  /*9c4b0*/  STL.64 [R1+0x980], R20 ;  /* 0x0009801401007387 */ /* 0x0001e40000100a00 */
[----:B0-----:R-:W-:-:S05]  /*9c4c0*/  IADD3 R20, P2, R242, R4, RZ ;  /* 0x00000004f2147210 */ /* 0x001fca0007f5e0ff */
[----:B------:R-:W-:Y:S01]  /*9c4d0*/  IMAD.X R21, R24, 0x1, R3, P2 ;  /* 0x0000000118157824 */ /* 0x000fe200010e0603 */
[----:B------:R-:W-:Y:S02]  /*9c4e0*/  SHF.R.U32.HI R24, RZ, 0x8, R29 ;  /* 0x00000008ff187819 */ /* 0x000fe4000001161d */
[----:B------:R-:W-:Y:S02]  /*9c4f0*/  LOP3.LUT R29, R244, 0xffff, RZ, 0xc0, !PT ;  /* 0x0000fffff41d7812 */ /* 0x000fe400078ec0ff */
[----:B------:R-:W-:Y:S04]  /*9c500*/  STL.64 [R1+0x978], R20 ;  /* 0x0009781401007387 */ /* 0x000fe80000100a00 */
[----:B------:R-:W2:Y:S01]  /*9c510*/  LDL.LU R244, [R1+0x4c44] ;  /* 0x004c440001f47983 */ /* 0x000ea20000300800 */
[----:B----4-:R-:W-:-:S03]  /*9c520*/  LOP3.LUT R28, R8, 0xffff, RZ, 0xc0, !PT ;  /* 0x0000ffff081c7812 */ /* 0x010fc600078ec0ff */
[----:B------:R-:W4:Y:S01]  /*9c530*/  LDL.LU R8, [R1+0x4764] ;  /* 0x0047640001087983 */ /* 0x000f220000300800 */
[----:B------:R-:W-:Y:S02]  /*9c540*/  SHF.R.U32.HI R25, RZ, 0x8, R30 ;  /* 0x00000008ff197819 */ /* 0x000fe4000001161e */
[----:B------:R-:W-:Y:S02]  /*9c550*/  LOP3.LUT R24, R24, 0xffff, RZ, 0xc0, !PT ;  /* 0x0000ffff18187812 */ /* 0x000fe400078ec0ff */
[----:B------:R-:W-:Y:S02]  /*9c560*/  LOP3.LUT R25, R25, 0xffff, RZ, 0xc0, !PT ;  /* 0x0000ffff19197812 */ /* 0x000fe400078ec0ff */
[----:B------:R-:W-:Y:S02]  /*9c570*/  LOP3.LUT R156, R156, 0xffff, RZ, 0xc0, !PT ;  /* 0x0000ffff9c9c7812 */ /* 0x000fe400078ec0ff */
[----:B------:R-:W-:Y:S02]  /*9c580*/  PRMT R121, R25, 0x3340, R24 ;  /* 0x0000334019797816 */ /* 0x000fe40000000018 */
[----:B------:R-:W-:-:S02]  /*9c590*/  PRMT R24, R156, 0x3340, R0 ;  /* 0x000033409c187816 */ /* 0x000fc40000000000 */
[----:B------:R-:W-:-:S04]  /*9c5a0*/  PRMT R25, R29, 0x3340, R28 ;  /* 0x000033401d197816 */ /* 0x000fc8000000001c */
[----:B------:R-:W-:Y:S02]  /*9c5b0*/  PRMT R10, R25, 0x5410, R24 ;  /* 0x00005410190a7816 */ /* 0x000fe40000000018 */
[----:B------:R-:W-:Y:S02]  /*9c5c0*/  SHF.R.U32.HI R25, RZ, 0x8, R29 ;  /* 0x00000008ff197819 */ /* 0x000fe4000001161d */
[----:B------:R-:W-:Y:S02]  /*9c5d0*/  SHF.R.U32.HI R24, RZ, 0x8, R28 ;  /* 0x00000008ff187819 */ /* 0x000fe4000001161c */
[----:B------:R-:W-:Y:S02]  /*9c5e0*/  LOP3.LUT R25, R25, 0xffff, RZ, 0xc0, !PT ;  /* 0x0000ffff19197812 */ /* 0x000fe400078ec0ff */
[----:B------:R-:W-:Y:S01]  /*9c5f0*/  LOP3.LUT R24, R24, 0xffff, RZ, 0xc0, !PT ;  /* 0x0000ffff18187812 */ /* 0x000fe200078ec0ff */
[----:B------:R0:W-:Y:S03]  /*9c600*/  STL [R1+0x5114], R10 ;  /* 0x0051140a01007387 */ /* 0x0001e60000100800 */
[----:B------:R-:W-:-:S02]  /*9c610*/  PRMT R12, R25, 0x3340, R24 ;  /* 0x00003340190c7816 */ /* 0x000fc40000000018 */
[----:B0-----:R-:W-:-:S03]  /*9c620*/  LOP3.LUT R10, R155, 0xffff, RZ, 0xc0, !PT ;  /* 0x0000ffff9b0a7812 */ /* 0x001fc600078ec0ff */
[----:B------:R-:W-:Y:S04]  /*9c630*/  STL [R1+0x4bc0], R12 ;  /* 0x004bc00c01007387 */ /* 0x000fe80000100800 */
[----:B------:R0:W-:Y:S01]  /*9c640*/  STL [R1+0x5180], R10 ;  /* 0x0051800a01007387 */ /* 0x0001e20000100800 */
[----:B---3--:R-:W-:-:S03]  /*9c650*/  LOP3.LUT R29, R246, 0xffff, RZ, 0xc0, !PT ;  /* 0x0000fffff61d7812 */ /* 0x008fc600078ec0ff */
[----:B------:R-:W3:Y:S01]  /*9c660*/  LDL.LU R246, [R1+0x4c60] ;  /* 0x004c600001f67983 */ /* 0x000ee20000300800 */
[----:B------:R-:W-:Y:S02]  /*9c670*/  PRMT R24, R10, 0x3340, R0 ;  /* 0x000033400a187816 */ /* 0x000fe40000000000 */
[----:B------:R-:W-:Y:S02]  /*9c680*/  LOP3.LUT R182, R182, 0xffff, RZ, 0xc0, !PT ;  /* 0x0000ffffb6b67812 */ /* 0x000fe400078ec0ff */
[----:B--2---:R-:W-:Y:S02]  /*9c690*/  LOP3.LUT R28, R248, 0xffff, RZ, 0xc0, !PT ;  /* 0x0000fffff81c7812 */ /* 0x004fe400078ec0ff */
[----:B------:R-:W2:Y:S02]  /*9c6a0*/  LDL.LU R248, [R1+0x4768] ;  /* 0x0047680001f87983 */ /* 0x000ea40000300800 */
[----:B------:R-:W-:Y:S02]  /*9c6b0*/  PRMT R25, R29, 0x3340, R28 ;  /* 0x000033401d197816 */ /* 0x000fe4000000001c */
[----:B------:R-:W-:-:S02]  /*9c6c0*/  SHF.R.U32.HI R29, RZ, 0x8, R29 ;  /* 0x00000008ff1d7819 */ /* 0x000fc4000001161d */
[----:B0-----:R-:W-:Y:S02]  /*9c6d0*/  PRMT R10, R25, 0x5410, R24 ;  /* 0x00005410190a7816 */ /* 0x001fe40000000018 */
[----:B------:R-:W-:Y:S02]  /*9c6e0*/  SHF.R.U32.HI R25, RZ, 0x8, R28 ;  /* 0x00000008ff197819 */ /* 0x000fe4000001161c */
[----:B------:R-:W-:Y:S02]  /*9c6f0*/  LOP3.LUT R28, R29, 0xffff, RZ, 0xc0, !PT ;  /* 0x0000ffff1d1c7812 */ /* 0x000fe400078ec0ff */
[----:B------:R-:W-:Y:S02]  /*9c700*/  LOP3.LUT R25, R25, 0xffff, RZ, 0xc0, !PT ;  /* 0x0000ffff19197812 */ /* 0x000fe400078ec0ff */
[----:B------:R-:W-:Y:S02]  /*9c710*/  SHF.R.S32.HI R24, RZ, 0x1f, R11 ;  /* 0x0000001fff187819 */ /* 0x000fe4000001140b */
[----:B------:R-:W-:Y:S01]  /*9c720*/  IADD3 R20, P2, R11, R2, RZ ;  /* 0x000000020b147210 */ /* 0x000fe20007f5e0ff */
[----:B------:R0:W-:Y:S04]  /*9c730*/  STL [R1+0x5108], R10 ;  /* 0x0051080a01007387 */ /* 0x0001e80000100800 */
[----:B------:R-:W-:Y:S01]  /*9c740*/  IMAD.X R21, R24, 0x1, R13, P2 ;  /* 0x0000000118157824 */ /* 0x000fe200010e060d */
[----:B0-----:R-:W-:-:S02]  /*9c750*/  PRMT R10, R28, 0x3340, R25 ;  /* 0x000033401c0a7816 */ /* 0x001fc40000000019 */
[----:B------:R-:W-:Y:S02]  /*9c760*/  PRMT R25, R182, 0x3340, R0 ;  /* 0x00003340b6197816 */ /* 0x000fe40000000000 */
[----:B------:R-:W-:Y:S04]  /*9c770*/  STL.64 [R1+0x970], R20 ;  /* 0x0009701401007387 */ /* 0x000fe80000100a00 */
[----:B------:R-:W-:Y:S01]  /*9c780*/  STL [R1+0x4f30], R10 ;  /* 0x004f300a01007387 */ /* 0x000fe20000100800 */
[----:B------:R-:W-:-:S03]  /*9c790*/  LOP3.LUT R30, R244, 0xffff, RZ, 0xc0, !PT ;  /* 0x0000fffff41e7812 */ /* 0x000fc600078ec0ff */
[----:B------:R-:W2:Y:S01]  /*9c7a0*/  LDL.LU R244, [R1+0x47c4] ;  /* 0x0047c40001f47983 */ /* 0x000ea20000300800 */
[----:B----4-:R-:W-:-:S04]  /*9c7b0*/  LOP3.LUT R29, R8, 0xffff, RZ, 0xc0, !PT ;  /* 0x0000ffff081d7812 */ /* 0x010fc800078ec0ff */
[----:B------:R-:W-:-:S04]  /*9c7c0*/  PRMT R28, R30, 0x3340, R29 ;  /* 0x000033401e1c7816 */ /* 0x000fc8000000001d */
[----:B------:R-:W-:-:S05]  /*9c7d0*/  PRMT R8, R28, 0x5410, R25 ;  /* 0x000054101c087816 */ /* 0x000fca0000000019 */
[----:B------:R0:W-:Y:S04]  /*9c7e0*/  STL [R1+0x500c], R8 ;  /* 0x00500c0801007387 */ /* 0x0001e80000100800 */
[----:B0-----:R-:W4:Y:S01]  /*9c7f0*/  LDL.LU R8, [R1+0x46d8] ;  /* 0x0046d80001087983 */ /* 0x001f220000300800 */
[----:B------:R-:W-:Y:S02]  /*9c800*/  SHF.R.U32.HI R28, RZ, 0x8, R30 ;  /* 0x00000008ff1c7819 */ /* 0x000fe4000001161e */
[----:B------:R-:W-:Y:S02]  /*9c810*/  SHF.R.U32.HI R25, RZ, 0x8, R29 ;  /* 0x00000008ff197819 */ /* 0x000fe4000001161d */
[----:B------:R-:W-:Y:S02]  /*9c820*/  IADD3 R20, P2, R11, R0, RZ ;  /* 0x000000000b147210 */ /* 0x000fe40007f5e0ff */
[----:B------:R-:W-:-:S02]  /*9c830*/  LOP3.LUT R28, R28, 0xffff, RZ, 0xc0, !PT ;  /* 0x0000ffff1c1c7812 */ /* 0x000fc400078ec0ff */
[----:B------:R-:W-:Y:S01]  /*9c840*/  LOP3.LUT R25, R25, 0xffff, RZ, 0xc0, !PT ;  /* 0x0000ffff19197812 */ /* 0x000fe200078ec0ff */
[----:B------:R-:W-:Y:S01]  /*9c850*/  IMAD.X R21, R24, 0x1, R7, P2 ;  /* 0x0000000118157824 */ /* 0x000fe200010e0607 */
[----:B------:R-:W-:Y:S02]  /*9c860*/  LOP3.LUT R181, R181, 0xffff, RZ, 0xc0, !PT ;  /* 0x0000ffffb5b57812 */ /* 0x000fe400078ec0ff */
[----:B------:R-:W-:Y:S02]  /*9c870*/  PRMT R120, R28, 0x3340, R25 ;  /* 0x000033401c787816 */ /* 0x000fe40000000019 */
[----:B------:R-:W-:Y:S01]  /*9c880*/  PRMT R25, R181, 0x3340, R0 ;  /* 0x00003340b5197816 */ /* 0x000fe20000000000 */
[----:B------:R0:W-:Y:S04]  /*9c890*/  STL.64 [R1+0x968], R20 ;  /* 0x0009681401007387 */ /* 0x0001e80000100a00 */
[----:B------:R-:W4:Y:S01]  /*9c8a0*/  LDL.LU R240, [R1+0x47c8] ;  /* 0x0047c80001f07983 */ /* 0x000f220000300800 */
[----:B---3--:R-:W-:-:S03]  /*9c8b0*/  LOP3.LUT R30, R246, 0xffff, RZ, 0xc0, !PT ;  /* 0x0000fffff61e7812 */ /* 0x008fc600078ec0ff */
[----:B------:R-:W3:Y:S01]  /*9c8c0*/  LDL.LU R242, [R1+0x46d4] ;  /* 0x0046d40001f27983 */ /* 0x000ee20000300800 */
[----:B0-----:R-:W-:-:S05]  /*9c8d0*/  IADD3 R20, P2, R11, R6, RZ ;  /* 0x000000060b147210 */ /* 0x001fca0007f5e0ff */
[----:B------:R-:W-:Y:S01]  /*9c8e0*/  IMAD.X R21, R24, 0x1, R5, P2 ;  /* 0x0000000118157824 */ /* 0x000fe200010e0605 */
[----:B--2---:R-:W-:-:S04]  /*9c8f0*/  LOP3.LUT R29, R248, 0xffff, RZ, 0xc0, !PT ;  /* 0x0000fffff81d7812 */ /* 0x004fc800078ec0ff */
[----:B------:R-:W-:-:S04]  /*9c900*/  PRMT R28, R30, 0x3340, R29 ;  /* 0x000033401e1c7816 */ /* 0x000fc8000000001d */
[----:B------:R-:W-:-:S05]  /*9c910*/  PRMT R10, R28, 0x5410, R25 ;  /* 0x000054101c0a7816 */ /* 0x000fca0000000019 */
[----:B------:R0:W-:Y:S04]  /*9c920*/  STL [R1+0x5004], R10 ;  /* 0x0050040a01007387 */ /* 0x0001e80000100800 */
[----:B------:R-:W2:Y:S01]  /*9c930*/  LDL.LU R246, [R1+0x4c9c] ;  /* 0x004c9c0001f67983 */ /* 0x000ea20000300800 */
[----:B0-----:R-:W-:-:S03]  /*9c940*/  IADD3 R10, P2, R11, R4, RZ ;  /* 0x000000040b0a7210 */ /* 0x001fc60007f5e0ff */
[----:B------:R-:W-:Y:S02]  /*9c950*/  STL.64 [R1+0x960], R20 ;  /* 0x0009601401007387 */ /* 0x000fe40000100a00 */
[----:B------:R-:W-:Y:S02]  /*9c960*/  IMAD.X R11, R24, 0x1, R3, P2 ;  /* 0x00000001180b7824 */ /* 0x000fe400010e0603 */
[----:B------:R-:W2:Y:S04]  /*9c970*/  LDL.LU R248, [R1+0x4770] ;  /* 0x0047700001f87983 */ /* 0x000ea80000300800 */
[----:B------:R0:W-:Y:S04]  /*9c980*/  STL.64 [R1+0x958], R10 ;  /* 0x0009580a01007387 */ /* 0x0001e80000100a00 */
[----:B0-----:R-:W2:Y:S01]  /*9c990*/  LDL.LU R11, [R1+0x4ca0] ;  /* 0x004ca000010b7983 */ /* 0x001ea20000300800 */
[----:B----4-:R-:W-:-:S03]  /*9c9a0*/  LOP3.LUT R28, R8, 0xffff, RZ, 0xc0, !PT ;  /* 0x0000ffff081c7812 */ /* 0x010fc600078ec0ff */
[----:B------:R-:W4:Y:S01]  /*9c9b0*/  LDL.LU R8, [R1+0x476c] ;  /* 0x00476c0001087983 */ /* 0x000f220000300800 */
[----:B------:R-:W-:Y:S02]  /*9c9c0*/  SHF.R.U32.HI R25, RZ, 0x8, R30 ;  /* 0x00000008ff197819 */ /* 0x000fe4000001161e */
[----:B------:R-:W-:Y:S02]  /*9c9d0*/  SHF.R.U32.HI R24, RZ, 0x8, R29 ;  /* 0x00000008ff187819 */ /* 0x000fe4000001161d */
[----:B------:R-:W-:Y:S02]  /*9c9e0*/  LOP3.LUT R25, R25, 0xffff, RZ, 0xc0, !PT ;  /* 0x0000ffff19197812 */ /* 0x000fe400078ec0ff */
[----:B------:R-:W-:Y:S02]  /*9c9f0*/  LOP3.LUT R24, R24, 0xffff, RZ, 0xc0, !PT ;  /* 0x0000ffff18187812 */ /* 0x000fe400078ec0ff */
[----:B------:R-:W-:Y:S02]  /*9ca00*/  LOP3.LUT R29, R244, 0xffff, RZ, 0xc0, !PT ;  /* 0x0000fffff41d7812 */ /* 0x000fe400078ec0ff */
[----:B------:R-:W-:Y:S01]  /*9ca10*/  LOP3.LUT R157, R157, 0xffff, RZ, 0xc0, !PT ;  /* 0x0000ffff9d9d7812 */ /* 0x000fe200078ec0ff */
[----:B------:R-:W4:Y:S01]  /*9ca20*/  LDL.LU R244, [R1+0xcf8] ;  /* 0x000cf80001f47983 */ /* 0x000f220000300800 */
[----:B------:R-:W-:-:S02]  /*9ca30*/  PRMT R118, R25, 0x3340, R24 ;  /* 0x0000334019767816 */ /* 0x000fc40000000018 */
[----:B------:R-:W-:Y:S02]  /*9ca40*/  PRMT R24, R157, 0x3340, R0 ;  /* 0x000033409d187816 */ /* 0x000fe40000000000 */
[----:B------:R-:W-:-:S04]  /*9ca50*/  PRMT R25, R29, 0x3340, R28 ;  /* 0x000033401d197816 */ /* 0x000fc8000000001c */
[----:B------:R-:W-:Y:S02]  /*9ca60*/  PRMT R10, R25, 0x5410, R24 ;  /* 0x00005410190a7816 */ /* 0x000fe40000000018 */
[----:B------:R-:W-:Y:S02]  /*9ca70*/  SHF.R.U32.HI R25, RZ, 0x8, R29 ;  /* 0x00000008ff197819 */ /* 0x000fe4000001161d */
[----:B------:R-:W-:Y:S02]  /*9ca80*/  SHF.R.U32.HI R24, RZ, 0x8, R28 ;  /* 0x00000008ff187819 */ /* 0x000fe4000001161c */
[----:B------:R-:W-:Y:S02]  /*9ca90*/  LOP3.LUT R25, R25, 0xffff, RZ, 0xc0, !PT ;  /* 0x0000ffff19197812 */ /* 0x000fe400078ec0ff */
[----:B------:R-:W-:Y:S02]  /*9caa0*/  LOP3.LUT R24, R24, 0xffff, RZ, 0xc0, !PT ;  /* 0x0000ffff18187812 */ /* 0x000fe400078ec0ff */
[----:B------:R-:W-:-:S02]  /*9cab0*/  LOP3.LUT R112, R240, 0xffff, RZ, 0xc0, !PT ;  /* 0x0000fffff0707812 */ /* 0x000fc400078ec0ff */
[----:B---3--:R-:W-:Y:S02]  /*9cac0*/  LOP3.LUT R124, R242, 0xffff, RZ, 0xc0, !PT ;  /* 0x0000fffff27c7812 */ /* 0x008fe400078ec0ff */
[----:B------:R-:W-:Y:S02]  /*9cad0*/  PRMT R117, R25, 0x3340, R24 ;  /* 0x0000334019757816 */ /* 0x000fe40000000018 */
[----:B------:R-:W-:Y:S02]  /*9cae0*/  SHF.R.U32.HI R25, RZ, 0x8, R112 ;  /* 0x00000008ff197819 */ /* 0x000fe40000011670 */
[----:B------:R-:W-:Y:S02]  /*9caf0*/  SHF.R.U32.HI R24, RZ, 0x8, R124 ;  /* 0x00000008ff187819 */ /* 0x000fe4000001167c */
[----:B------:R-:W-:Y:S02]  /*9cb00*/  LOP3.LUT R25, R25, 0xffff, RZ, 0xc0, !PT ;  /* 0x0000ffff19197812 */ /* 0x000fe400078ec0ff */
[----:B------:R-:W-:Y:S01]  /*9cb10*/  LOP3.LUT R24, R24, 0xffff, RZ, 0xc0, !PT ;  /* 0x0000ffff18187812 */ /* 0x000fe200078ec0ff */
[----:B------:R0:W-:Y:S03]  /*9cb20*/  STL [R1+0x50f0], R10 ;  /* 0x0050f00a01007387 */ /* 0x0001e60000100800 */
[----:B0-----:R-:W-:-:S05]  /*9cb30*/  PRMT R10, R25, 0x3340, R24 ;  /* 0x00003340190a7816 */ /* 0x001fca0000000018 */
[----:B------:R0:W-:Y:S01]  /*9cb40*/  STL [R1+0x4c44], R10 ;  /* 0x004c440a01007387 */ /* 0x0001e20000100800 */
[----:B--2---:R-:W-:-:S03]  /*9cb50*/  LOP3.LUT R29, R248, 0xffff, RZ, 0xc0, !PT ;  /* 0x0000fffff81d7812 */ /* 0x004fc600078ec0ff */
[----:B------:R-:W2:Y:S01]  /*9cb60*/  LDL.LU R248, [R1+0x47cc] ;  /* 0x0047cc0001f87983 */ /* 0x000ea20000300800 */
[----:B----4-:R-:W-:-:S03]  /*9cb70*/  LOP3.LUT R28, R8, 0xffff, RZ, 0xc0, !PT ;  /* 0x0000ffff081c7812 */ /* 0x010fc600078ec0ff */
[----:B------:R-:W3:Y:S01]  /*9cb80*/  LDL.LU R8, [R1+0x46dc] ;  /* 0x0046dc0001087983 */ /* 0x000ee20000300800 */
[----:B------:R-:W-:Y:S02]  /*9cb90*/  LOP3.LUT R34, R246, 0xffff, RZ, 0xc0, !PT ;  /* 0x0000fffff6227812 */ /* 0x000fe400078ec0ff */
[----:B------:R-:W-:Y:S02]  /*9cba0*/  LOP3.LUT R186, R186, 0xffff, RZ, 0xc0, !PT ;  /* 0x0000ffffbaba7812 */ /* 0x000fe400078ec0ff */
[----:B------:R-:W-:Y:S02]  /*9cbb0*/  PRMT R25, R34, 0x3340, R29 ;  /* 0x0000334022197816 */ /* 0x000fe4000000001d */
[----:B------:R-:W-:Y:S02]  /*9cbc0*/  PRMT R24, R186, 0x3340, R0 ;  /* 0x00003340ba187816 */ /* 0x000fe40000000000 */
[----:B------:R-:W-:Y:S02]  /*9cbd0*/  LOP3.LUT R30, R11, 0xffff, RZ, 0xc0, !PT ;  /* 0x0000ffff0b1e7812 */ /* 0x000fe400078ec0ff */
[----:B------:R-:W-:-:S02]  /*9cbe0*/  LOP3.LUT R183, R183, 0xffff, RZ, 0xc0, !PT ;  /* 0x0000ffffb7b77812 */ /* 0x000fc400078ec0ff */
[----:B0-----:R-:W-:Y:S02]  /*9cbf0*/  PRMT R10, R25, 0x5410, R24 ;  /* 0x00005410190a7816 */ /* 0x001fe40000000018 */
[----:B------:R-:W-:Y:S02]  /*9cc00*/  PRMT R24, R183, 0x3340, R0 ;  /* 0x00003340b7187816 */ /* 0x000fe40000000000 */
[----:B------:R-:W-:Y:S01]  /*9cc10*/  PRMT R25, R30, 0x3340, R28 ;  /* 0x000033401e197816 */ /* 0x000fe2000000001c */
[----:B------:R0:W-:Y:S03]  /*9cc20*/  STL [R1+0x4ff4], R10 ;  /* 0x004ff40a01007387 */ /* 0x0001e60000100800 */
[----:B------:R-:W-:Y:S02]  /*9cc30*/  PRMT R20, R25, 0x5410, R24 ;  /* 0x0000541019147816 */ /* 0x000fe40000000018 */
[----:B------:R-:W-:-:S02]  /*9cc40*/  SHF.R.S32.HI R24, RZ, 0x1f, R244 ;  /* 0x0000001fff187819 */ /* 0x000fc400000114f4 */
[----:B0-----:R-:W-:Y:S01]  /*9cc50*/  IADD3 R10, P2, R244, R2, RZ ;  /* 0x00000002f40a7210 */ /* 0x001fe20007f5e0ff */
[----:B------:R-:W-:Y:S04]  /*9cc60*/  STL [R1+0x530c], R20 ;  /* 0x00530c1401007387 */ /* 0x000fe80000100800 */
[----:B------:R-:W-:Y:S01]  /*9cc70*/  IMAD.X R11, R24, 0x1, R13, P2 ;  /* 0x00000001180b7824 */ /* 0x000fe200010e060d */
[----:B------:R-:W4:Y:S01]  /*9cc80*/  LDL.LU R246, [R1+0x47d0] ;  /* 0x0047d00001f67983 */ /* 0x000f220000300800 */
[----:B------:R-:W-:-:S03]  /*9cc90*/  SHF.R.U32.HI R37, RZ, 0x8, R34 ;  /* 0x00000008ff257819 */ /* 0x000fc60000011622 */
[----:B------:R0:W-:Y:S01]  /*9cca0*/  STL.64 [R1+0x948], R10 ;  /* 0x0009480a01007387 */ /* 0x0001e20000100a00 */
[----:B------:R-:W-:Y:S02]  /*9ccb0*/  SHF.R.U32.HI R34, RZ, 0x8, R29 ;  /* 0x00000008ff227819 */ /* 0x000fe4000001161d */
[----:B------:R-:W-:Y:S02]  /*9ccc0*/  SHF.R.U32.HI R30, RZ, 0x8, R30 ;  /* 0x00000008ff1e7819 */ /* 0x000fe4000001161e */
[----:B------:R-:W-:Y:S01]  /*9ccd0*/  SHF.R.U32.HI R25, RZ, 0x8, R28 ;  /* 0x00000008ff197819 */ /* 0x000fe2000001161c */
[----:B0-----:R-:W4:Y:S01]  /*9cce0*/  LDL.LU R11, [R1+0x46e4] ;  /* 0x0046e400010b7983 */ /* 0x001f220000300800 */
[----:B------:R-:W-:Y:S02]  /*9ccf0*/  LOP3.LUT R29, R37, 0xffff, RZ, 0xc0, !PT ;  /* 0x0000ffff251d7812 */ /* 0x000fe400078ec0ff */
[----:B------:R-:W-:Y:S02]  /*9cd00*/  LOP3.LUT R28, R34, 0xffff, RZ, 0xc0, !PT ;  /* 0x0000ffff221c7812 */ /* 0x000fe400078ec0ff */
[----:B------:R-:W-:-:S02]  /*9cd10*/  LOP3.LUT R30, R30, 0xffff, RZ, 0xc0, !PT ;  /* 0x0000ffff1e1e7812 */ /* 0x000fc400078ec0ff */
[----:B------:R-:W-:Y:S02]  /*9cd20*/  LOP3.LUT R25, R25, 0xffff, RZ, 0xc0, !PT ;  /* 0x0000ffff19197812 */ /* 0x000fe400078ec0ff */
[----:B------:R-:W-:Y:S02]  /*9cd30*/  IADD3 R20, P2, R244, R0, RZ ;  /* 0x00000000f4147210 */ /* 0x000fe40007f5e0ff */
[----:B------:R-:W-:Y:S02]  /*9cd40*/  PRMT R12, R29, 0x3340, R28 ;  /* 0x000033401d0c7816 */ /* 0x000fe4000000001c */
[----:B------:R-:W-:Y:S01]  /*9cd50*/  PRMT R10, R30, 0x3340, R25 ;  /* 0x000033401e0a7816 */ /* 0x000fe20000000019 */
[----:B------:R-:W-:Y:S02]  /*9cd60*/  IMAD.X R21, R24, 0x1, R7, P2 ;  /* 0x0000000118157824 */ /* 0x000fe400010e0607 */
[----:B------:R-:W-:Y:S04]  /*9cd70*/  STL [R1+0x4bb0], R12 ;  /* 0x004bb00c01007387 */ /* 0x000fe80000100800 */
[----:B------:R-:W-:Y:S04]  /*9cd80*/  STL [R1+0x47c8], R10 ;  /* 0x0047c80a01007387 */ /* 0x000fe80000100800 */
[----:B------:R0:W-:Y:S01]  /*9cd90*/  STL.64 [R1+0x950], R20 ;  /* 0x0009501401007387 */ /* 0x0001e20000100a00 */
[----:B--2---:R-:W-:-:S03]  /*9cda0*/  LOP3.LUT R30, R248, 0xffff, RZ, 0xc0, !PT ;  /* 0x0000fffff81e7812 */ /* 0x004fc600078ec0ff */
[----:B------:R-:W2:Y:S01]  /*9cdb0*/  LDL.LU R248, [R1+0x4cdc] ;  /* 0x004cdc0001f87983 */ /* 0x000ea20000300800 */
[----:B---3--:R-:W-:-:S03]  /*9cdc0*/  LOP3.LUT R29, R8, 0xffff, RZ, 0xc0, !PT ;  /* 0x0000ffff081d7812 */ /* 0x008fc600078ec0ff */
[----:B------:R-:W3:Y:S01]  /*9cdd0*/  LDL.LU R8, [R1+0x4778] ;  /* 0x0047780001087983 */ /* 0x000ee20000300800 */
[----:B------:R-:W-:Y:S02]  /*9cde0*/  LOP3.LUT R158, R158, 0xffff, RZ, 0xc0, !PT ;  /* 0x0000ffff9e9e7812 */ /* 0x000fe400078ec0ff */
[----:B------:R-:W-:Y:S02]  /*9cdf0*/  PRMT R28, R30, 0x3340, R29 ;  /* 0x000033401e1c7816 */ /* 0x000fe4000000001d */
[----:B------:R-:W-:Y:S02]  /*9ce00*/  PRMT R25, R158, 0x3340, R0 ;  /* 0x000033409e197816 */ /* 0x000fe40000000000 */
[----:B0-----:R-:W-:Y:S02]  /*9ce10*/  IADD3 R20, P2, R244, R6, RZ ;  /* 0x00000006f4147210 */ /* 0x001fe40007f5e0ff */
[----:B------:R-:W-:-:S03]  /*9ce20*/  PRMT R249, R28, 0x5410, R25 ;  /* 0x000054101cf97816 */ /* 0x000fc60000000019 */
[----:B------:R-:W-:Y:S02]  /*9ce30*/  IMAD.X R21, R24, 0x1, R5, P2 ;  /* 0x0000000118157824 */ /* 0x000fe400010e0605 */
[----:B------:R-:W-:Y:S04]  /*9ce40*/  STL [R1+0x5310], R249 ;  /* 0x005310f901007387 */ /* 0x000fe80000100800 */
[----:B------:R0:W-:Y:S01]  /*9ce50*/  STL.64 [R1+0x940], R20 ;  /* 0x0009401401007387 */ /* 0x0001e20000100a00 */
[----:B------:R-:W-:Y:S02]  /*9ce60*/  SHF.R.U32.HI R25, RZ, 0x8, R30 ;  /* 0x00000008ff197819 */ /* 0x000fe4000001161e */
[----:B0-----:R-:W-:-:S05]  /*9ce70*/  IADD3 R20, P2, R244, R4, RZ ;  /* 0x00000004f4147210 */ /* 0x001fca0007f5e0ff */
[----:B------:R-:W-:Y:S01]  /*9ce80*/  IMAD.X R21, R24, 0x1, R3, P2 ;  /* 0x0000000118157824 */ /* 0x000fe200010e0603 */
[----:B------:R-:W-:Y:S02]  /*9ce90*/  SHF.R.U32.HI R24, RZ, 0x8, R29 ;  /* 0x00000008ff187819 */ /* 0x000fe4000001161d */
[----:B------:R-:W-:Y:S02]  /*9cea0*/  LOP3.LUT R25, R25, 0xffff, RZ, 0xc0, !PT ;  /* 0x0000ffff19197812 */ /* 0x000fe400078ec0ff */
[----:B------:R-:W-:Y:S01]  /*9ceb0*/  LOP3.LUT R24, R24, 0xffff, RZ, 0xc0, !PT ;  /* 0x0000ffff18187812 */ /* 0x000fe200078ec0ff */
[----:B------:R-:W-:Y:S03]  /*9cec0*/  STL.64 [R1+0x938], R20 ;  /* 0x0009381401007387 */ /* 0x000fe60000100a00 */
[----:B------:R-:W-:Y:S01]  /*9ced0*/  PRMT R10, R25, 0x3340, R24 ;  /* 0x00003340190a7816 */ /* 0x000fe20000000018 */
[----:B------:R-:W3:Y:S01]  /*9cee0*/  LDL.LU R244, [R1+0x4cf0] ;  /* 0x004cf00001f47983 */ /* 0x000ee20000300800 */
[----:B----4-:R-:W-:-:S03]  /*9cef0*/  LOP3.LUT R25, R246, 0xffff, RZ, 0xc0, !PT ;  /* 0x0000fffff6197812 */ /* 0x010fc600078ec0ff */
[----:B------:R0:W-:Y:S04]  /*9cf00*/  STL [R1+0x47cc], R10 ;  /* 0x0047cc0a01007387 */ /* 0x0001e80000100800 */
[----:B------:R-:W4:Y:S01]  /*9cf10*/  LDL.LU R246, [R1+0x4774] ;  /* 0x0047740001f67983 */ /* 0x000f220000300800 */
[----:B------:R-:W-:Y:S02]  /*9cf20*/  LOP3.LUT R24, R11, 0xffff, RZ, 0xc0, !PT ;  /* 0x0000ffff0b187812 */ /* 0x000fe400078ec0ff */
[----:B------:R-:W-:Y:S01]  /*9cf30*/  SHF.R.U32.HI R28, RZ, 0x8, R25 ;  /* 0x00000008ff1c7819 */ /* 0x000fe20000011619 */
[----:B------:R-:W4:Y:S01]  /*9cf40*/  LDL.LU R11, [R1+0xcf4] ;  /* 0x000cf400010b7983 */ /* 0x000f220000300800 */
[--C-:B------:R-:W-:Y:S02]  /*9cf50*/  PRMT R142, R25, 0x3340, R24.reuse ;  /* 0x00003340198e7816 */ /* 0x100fe40000000018 */
[----:B------:R-:W-:-:S02]  /*9cf60*/  SHF.R.U32.HI R24, RZ, 0x8, R24 ;  /* 0x00000008ff187819 */ /* 0x000fc40000011618 */
[----:B------:R-:W-:Y:S02]  /*9cf70*/  LOP3.LUT R25, R28, 0xffff, RZ, 0xc0, !PT ;  /* 0x0000ffff1c197812 */ /* 0x000fe400078ec0ff */
[----:B------:R-:W-:-:S04]  /*9cf80*/  LOP3.LUT R24, R24, 0xffff, RZ, 0xc0, !PT ;  /* 0x0000ffff18187812 */ /* 0x000fc800078ec0ff */
[----:B0-----:R-:W-:-:S05]  /*9cf90*/  PRMT R10, R25, 0x3340, R24 ;  /* 0x00003340190a7816 */ /* 0x001fca0000000018 */
[----:B------:R0:W-:Y:S01]  /*9cfa0*/  STL [R1+0x47c0], R10 ;  /* 0x0047c00a01007387 */ /* 0x0001e20000100800 */
[----:B--2---:R-:W-:-:S03]  /*9cfb0*/  LOP3.LUT R29, R248, 0xffff, RZ, 0xc0, !PT ;  /* 0x0000fffff81d7812 */ /* 0x004fc600078ec0ff */
[----:B------:R-:W2:Y:S01]  /*9cfc0*/  LDL.LU R248, [R1+0x47d4] ;  /* 0x0047d40001f87983 */ /* 0x000ea20000300800 */
[----:B---3--:R-:W-:-:S03]  /*9cfd0*/  LOP3.LUT R28, R8, 0xffff, RZ, 0xc0, !PT ;  /* 0x0000ffff081c7812 */ /* 0x008fc600078ec0ff */
[----:B------:R-:W3:Y:S01]  /*9cfe0*/  LDL.LU R8, [R1+0x46e8] ;  /* 0x0046e80001087983 */ /* 0x000ee20000300800 */
[----:B------:R-:W-:Y:S02]  /*9cff0*/  LOP3.LUT R188, R188, 0xffff, RZ, 0xc0, !PT ;  /* 0x0000ffffbcbc7812 */ /* 0x000fe400078ec0ff */
        /* <DEDUP_REMOVED lines=8> */
[----:B0-----:R-:W-:Y:S02]  /*9d080*/  PRMT R10, R25, 0x3340, R24 ;  /* 0x00003340190a7816 */ /* 0x001fe40000000018 */
[----:B------:R-:W-:Y:S02]  /*9d090*/  PRMT R24, R187, 0x3340, R0 ;  /* 0x00003340bb187816 */ /* 0x000fe40000000000 */
[----:B------:R-:W-:-:S04]  /*9d0a0*/  SHF.R.U32.HI R188, RZ, 0x8, R188 ;  /* 0x00000008ffbc7819 */ /* 0x000fc800000116bc */
[----:B------:R-:W-:Y:S02]  /*9d0b0*/  LOP3.LUT R188, R188, 0xffff, RZ, 0xc0, !PT ;  /* 0x0000ffffbcbc7812 */ /* 0x000fe400078ec0ff */
[----:B------:R-:W-:Y:S02]  /*9d0c0*/  LOP3.LUT R29, R244, 0xffff, RZ, 0xc0, !PT ;  /* 0x0000fffff41d7812 */ /* 0x000fe400078ec0ff */
[----:B----4-:R-:W-:-:S04]  /*9d0d0*/  LOP3.LUT R28, R246, 0xffff, RZ, 0xc0, !PT ;  /* 0x0000fffff61c7812 */ /* 0x010fc800078ec0ff */
[----:B------:R-:W-:Y:S02]  /*9d0e0*/  PRMT R25, R29, 0x3340, R28 ;  /* 0x000033401d197816 */ /* 0x000fe4000000001c */
[----:B------:R-:W-:Y:S02]  /*9d0f0*/  IADD3 R20, P2, R11, R2, RZ ;  /* 0x000000020b147210 */ /* 0x000fe40007f5e0ff */
[----:B------:R-:W-:Y:S02]  /*9d100*/  PRMT R235, R25, 0x5410, R24 ;  /* 0x0000541019eb7816 */ /* 0x000fe40000000018 */
[----:B------:R-:W-:Y:S02]  /*9d110*/  SHF.R.S32.HI R24, RZ, 0x1f, R11 ;  /* 0x0000001fff187819 */ /* 0x000fe4000001140b */
[----:B------:R-:W-:Y:S02]  /*9d120*/  SHF.R.U32.HI R29, RZ, 0x8, R29 ;  /* 0x00000008ff1d7819 */ /* 0x000fe4000001161d */
[----:B------:R-:W-:Y:S01]  /*9d130*/  SHF.R.U32.HI R25, RZ, 0x8, R28 ;  /* 0x00000008ff197819 */ /* 0x000fe2000001161c */
[----:B------:R-:W-:Y:S01]  /*9d140*/  IMAD.X R21, R24, 0x1, R13, P2 ;  /* 0x0000000118157824 */ /* 0x000fe200010e060d */
[----:B------:R-:W-:-:S02]  /*9d150*/  LOP3.LUT R28, R29, 0xffff, RZ, 0xc0, !PT ;  /* 0x0000ffff1d1c7812 */ /* 0x000fc400078ec0ff */
[----:B------:R-:W-:Y:S01]  /*9d160*/  LOP3.LUT R25, R25, 0xffff, RZ, 0xc0, !PT ;  /* 0x0000ffff19197812 */ /* 0x000fe200078ec0ff */
[----:B------:R-:W-:Y:S01]  /*9d170*/  STL [R1+0x5314], R221 ;  /* 0x005314dd01007387 */ /* 0x000fe20000100800 */
[----:B------:R-:W-:-:S03]  /*9d180*/  PRMT R188, R188, 0x3340, R0 ;  /* 0x00003340bcbc7816 */ /* 0x000fc60000000000 */
[----:B------:R0:W-:Y:S04]  /*9d190*/  STL [R1+0x47c4], R10 ;  /* 0x0047c40a01007387 */ /* 0x0001e80000100800 */
[----:B------:R-:W-:Y:S04]  /*9d1a0*/  STL [R1+0x5318], R235 ;  /* 0x005318eb01007387 */ /* 0x000fe80000100800 */
[----:B------:R1:W-:Y:S01]  /*9d1b0*/  STL.64 [R1+0x930], R20 ;  /* 0x0009301401007387 */ /* 0x0003e20000100a00 */
[----:B0-----:R-:W-:-:S03]  /*9d1c0*/  PRMT R10, R28, 0x3340, R25 ;  /* 0x000033401c0a7816 */ /* 0x001fc60000000019 */
[----:B------:R-:W-:Y:S04]  /*9d1d0*/  STL [R1+0x54ec], R188 ;  /* 0x0054ecbc01007387 */ /* 0x000fe80000100800 */
[----:B------:R-:W4:Y:S04]  /*9d1e0*/  LDL.LU R240, [R1+0x47d8] ;  /* 0x0047d80001f07983 */ /* 0x000f280000300800 */
[----:B------:R0:W-:Y:S04]  /*9d1f0*/  STL [R1+0x47bc], R10 ;  /* 0x0047bc0a01007387 */ /* 0x0001e80000100800 */
[----:B------:R-:W4:Y:S01]  /*9d200*/  LDL.LU R242, [R1+0x46ec] ;  /* 0x0046ec0001f27983 */ /* 0x000f220000300800 */
[----:B--2---:R-:W-:-:S03]  /*9d210*/  LOP3.LUT R30, R248, 0xffff, RZ, 0xc0, !PT ;  /* 0x0000fffff81e7812 */ /* 0x004fc600078ec0ff */
[----:B------:R-:W2:Y:S01]  /*9d220*/  LDL.LU R248, [R1+0x4d1c] ;  /* 0x004d1c0001f87983 */ /* 0x000ea20000300800 */
[----:B---3--:R-:W-:-:S03]  /*9d230*/  LOP3.LUT R29, R8, 0xffff, RZ, 0xc0, !PT ;  /* 0x0000ffff081d7812 */ /* 0x008fc600078ec0ff */
[----:B------:R-:W3:Y:S01]  /*9d240*/  LDL.LU R8, [R1+0x4780] ;  /* 0x0047800001087983 */ /* 0x000ee20000300800 */
[----:B------:R-:W-:Y:S02]  /*9d250*/  LOP3.LUT R160, R160, 0xffff, RZ, 0xc0, !PT ;  /* 0x0000ffffa0a07812 */ /* 0x000fe400078ec0ff */
[----:B------:R-:W-:Y:S02]  /*9d260*/  PRMT R28, R30, 0x3340, R29 ;  /* 0x000033401e1c7816 */ /* 0x000fe4000000001d */
[----:B------:R-:W-:Y:S02]  /*9d270*/  PRMT R25, R160, 0x3340, R0 ;  /* 0x00003340a0197816 */ /* 0x000fe40000000000 */
[----:B-1----:R-:W-:Y:S02]  /*9d280*/  IADD3 R20, P2, R11, R0, RZ ;  /* 0x000000000b147210 */ /* 0x002fe40007f5e0ff */
[----:B------:R-:W-:Y:S02]  /*9d290*/  PRMT R251, R28, 0x5410, R25 ;  /* 0x000054101cfb7816 */ /* 0x000fe40000000019 */
[----:B------:R-:W-:Y:S01]  /*9d2a0*/  SHF.R.U32.HI R189, RZ, 0x8, R187 ;  /* 0x00000008ffbd7819 */ /* 0x000fe200000116bb */
[----:B------:R-:W-:Y:S01]  /*9d2b0*/  IMAD.X R21, R24, 0x1, R7, P2 ;  /* 0x0000000118157824 */ /* 0x000fe200010e0607 */
[----:B------:R-:W-:-:S02]  /*9d2c0*/  SHF.R.U32.HI R28, RZ, 0x8, R30 ;  /* 0x00000008ff1c7819 */ /* 0x000fc4000001161e */
[----:B------:R-:W-:Y:S01]  /*9d2d0*/  SHF.R.U32.HI R25, RZ, 0x8, R29 ;  /* 0x00000008ff197819 */ /* 0x000fe2000001161d */
[----:B------:R-:W-:Y:S01]  /*9d2e0*/  STL [R1+0x531c], R251 ;  /* 0x00531cfb01007387 */ /* 0x000fe20000100800 */
[----:B------:R-:W-:Y:S02]  /*9d2f0*/  LOP3.LUT R189, R189, 0xffff, RZ, 0xc0, !PT ;  /* 0x0000ffffbdbd7812 */ /* 0x000fe400078ec0ff */
[----:B------:R-:W-:Y:S01]  /*9d300*/  LOP3.LUT R28, R28, 0xffff, RZ, 0xc0, !PT ;  /* 0x0000ffff1c1c7812 */ /* 0x000fe200078ec0ff */
[----:B------:R1:W-:Y:S01]  /*9d310*/  STL.64 [R1+0x928], R20 ;  /* 0x0009281401007387 */ /* 0x0003e20000100a00 */
[----:B------:R-:W-:Y:S02]  /*9d320*/  LOP3.LUT R25, R25, 0xffff, RZ, 0xc0, !PT ;  /* 0x0000ffff19197812 */ /* 0x000fe400078ec0ff */
[----:B------:R-:W-:Y:S02]  /*9d330*/  PRMT R189, R189, 0x3340, R0 ;  /* 0x00003340bdbd7816 */ /* 0x000fe40000000000 */
[----:B0-----:R-:W-:-:S02]  /*9d340*/  PRMT R10, R28, 0x3340, R25 ;  /* 0x000033401c0a7816 */ /* 0x001fc40000000019 */
[C---:B-1----:R-:W-:Y:S01]  /*9d350*/  IADD3 R20, P2, R11.reuse, R6, RZ ;  /* 0x000000060b147210 */ /* 0x042fe20007f5e0ff */
[----:B------:R-:W-:Y:S04]  /*9d360*/  STL [R1+0x54f0], R189 ;  /* 0x0054f0bd01007387 */ /* 0x000fe80000100800 */
[----:B------:R-:W-:Y:S01]  /*9d370*/  IMAD.X R21, R24, 0x1, R5, P2 ;  /* 0x0000000118157824 */ /* 0x000fe200010e0605 */
[----:B------:R0:W-:Y:S04]  /*9d380*/  STL [R1+0x47b8], R10 ;  /* 0x0047b80a01007387 */ /* 0x0001e80000100800 */
[----:B------:R-:W4:Y:S04]  /*9d390*/  LDL.LU R244, [R1+0x4d34] ;  /* 0x004d340001f47983 */ /* 0x000f280000300800 */
[----:B------:R-:W-:Y:S01]  /*9d3a0*/  STL.64 [R1+0x920], R20 ;  /* 0x0009201401007387 */ /* 0x000fe20000100a00 */
[----:B0-----:R-:W-:-:S03]  /*9d3b0*/  IADD3 R10, P2, R11, R4, RZ ;  /* 0x000000040b0a7210 */ /* 0x001fc60007f5e0ff */
[----:B------:R-:W4:Y:S02]  /*9d3c0*/  LDL.LU R246, [R1+0x477c] ;  /* 0x00477c0001f67983 */ /* 0x000f240000300800 */
[----:B------:R-:W-:-:S05]  /*9d3d0*/  IMAD.X R11, R24, 0x1, R3, P2 ;  /* 0x00000001180b7824 */ /* 0x000fca00010e0603 */
[----:B------:R0:W-:Y:S04]  /*9d3e0*/  STL.64 [R1+0x918], R10 ;  /* 0x0009180a01007387 */ /* 0x0001e80000100a00 */
[----:B0-----:R-:W4:Y:S01]  /*9d3f0*/  LDL.LU R11, [R1+0xcf0] ;  /* 0x000cf000010b7983 */ /* 0x001f220000300800 */
[----:B--2---:R-:W-:-:S03]  /*9d400*/  LOP3.LUT R30, R248, 0xffff, RZ, 0xc0, !PT ;  /* 0x0000fffff81e7812 */ /* 0x004fc600078ec0ff */
[----:B------:R-:W2:Y:S01]  /*9d410*/  LDL.LU R248, [R1+0x47dc] ;  /* 0x0047dc0001f87983 */ /* 0x000ea20000300800 */
[----:B---3--:R-:W-:-:S03]  /*9d420*/  LOP3.LUT R28, R8, 0xffff, RZ, 0xc0, !PT ;  /* 0x0000ffff081c7812 */ /* 0x008fc600078ec0ff */
[----:B------:R-:W3:Y:S01]  /*9d430*/  LDL.LU R8, [R1+0x46f0] ;  /* 0x0046f00001087983 */ /* 0x000ee20000300800 */
[----:B----4-:R-:W-:Y:S02]  /*9d440*/  LOP3.LUT R34, R240, 0xffff, RZ, 0xc0, !PT ;  /* 0x0000fffff0227812 */ /* 0x010fe400078ec0ff */
[----:B------:R-:W-:Y:S02]  /*9d450*/  LOP3.LUT R188, R161, 0xffff, RZ, 0xc0, !PT ;  /* 0x0000ffffa1bc7812 */ /* 0x000fe400078ec0ff */
[----:B------:R-:W-:Y:S02]  /*9d460*/  LOP3.LUT R29, R242, 0xffff, RZ, 0xc0, !PT ;  /* 0x0000fffff21d7812 */ /* 0x000fe400078ec0ff */
[----:B------:R-:W-:Y:S02]  /*9d470*/  PRMT R24, R188, 0x3340, R0 ;  /* 0x00003340bc187816 */ /* 0x000fe40000000000 */
[----:B------:R-:W-:Y:S02]  /*9d480*/  PRMT R25, R34, 0x3340, R29 ;  /* 0x0000334022197816 */ /* 0x000fe4000000001d */
[----:B------:R-:W-:-:S02]  /*9d490*/  LOP3.LUT R192, R192, 0xffff, RZ, 0xc0, !PT ;  /* 0x0000ffffc0c07812 */ /* 0x000fc400078ec0ff */
[----:B------:R-:W-:Y:S02]  /*9d4a0*/  PRMT R10, R25, 0x5410, R24 ;  /* 0x00005410190a7816 */ /* 0x000fe40000000018 */
[----:B------:R-:W-:Y:S02]  /*9d4b0*/  PRMT R24, R192, 0x3340, R0 ;  /* 0x00003340c0187816 */ /* 0x000fe40000000000 */
[----:B------:R-:W-:Y:S01]  /*9d4c0*/  PRMT R25, R30, 0x3340, R28 ;  /* 0x000033401e197816 */ /* 0x000fe2000000001c */
[----:B------:R0:W-:Y:S01]  /*9d4d0*/  STL [R1+0x50bc], R10 ;  /* 0x0050bc0a01007387 */ /* 0x0001e20000100800 */
[----:B------:R-:W-:Y:S02]  /*9d4e0*/  SHF.R.U32.HI R34, RZ, 0x8, R34 ;  /* 0x00000008ff227819 */ /* 0x000fe40000011622 */
[----:B0-----:R-:W-:Y:S02]  /*9d4f0*/  PRMT R10, R25, 0x5410, R24 ;  /* 0x00005410190a7816 */ /* 0x001fe40000000018 */
        /* <DEDUP_REMOVED lines=8> */
[----:B------:R-:W-:Y:S02]  /*9d580*/  LOP3.LUT R29, R244, 0xffff, RZ, 0xc0, !PT ;  /* 0x0000fffff41d7812 */ /* 0x000fe400078ec0ff */
[----:B------:R-:W-:Y:S02]  /*9d590*/  LOP3.LUT R191, R191, 0xffff, RZ, 0xc0, !PT ;  /* 0x0000ffffbfbf7812 */ /* 0x000fe400078ec0ff */
[----:B------:R-:W-:Y:S01]  /*9d5a0*/  LOP3.LUT R28, R246, 0xffff, RZ, 0xc0, !PT ;  /* 0x0000fffff61c7812 */ /* 0x000fe200078ec0ff */
[----:B------:R0:W-:Y:S02]  /*9d5b0*/  STL [R1+0x5320], R10 ;  /* 0x0053200a01007387 */ /* 0x0001e40000100800 */
[----:B0-----:R-:W-:Y:S02]  /*9d5c0*/  PRMT R10, R25, 0x3340, R24 ;  /* 0x00003340190a7816 */ /* 0x001fe40000000018 */
[----:B------:R-:W-:-:S02]  /*9d5d0*/  PRMT R24, R191, 0x3340, R0 ;  /* 0x00003340bf187816 */ /* 0x000fc40000000000 */
[----:B------:R-:W-:Y:S02]  /*9d5e0*/  PRMT R25, R29, 0x3340, R28 ;  /* 0x000033401d197816 */ /* 0x000fe4000000001c */
[----:B------:R-:W-:Y:S02]  /*9d5f0*/  SHF.R.U32.HI R29, RZ, 0x8, R29 ;  /* 0x00000008ff1d7819 */ /* 0x000fe4000001161d */
[----:B------:R-:W-:Y:S02]  /*9d600*/  PRMT R245, R25, 0x5410, R24 ;  /* 0x0000541019f57816 */ /* 0x000fe40000000018 */
[----:B------:R-:W-:Y:S02]  /*9d610*/  SHF.R.U32.HI R25, RZ, 0x8, R28 ;  /* 0x00000008ff197819 */ /* 0x000fe4000001161c */
[----:B------:R-:W-:Y:S02]  /*9d620*/  SHF.R.S32.HI R24, RZ, 0x1f, R11 ;  /* 0x0000001fff187819 */ /* 0x000fe4000001140b */
[----:B------:R-:W-:-:S02]  /*9d630*/  IADD3 R20, P2, R11, R2, RZ ;  /* 0x000000020b147210 */ /* 0x000fc40007f5e0ff */
[----:B------:R-:W-:Y:S02]  /*9d640*/  LOP3.LUT R28, R29, 0xffff, RZ, 0xc0, !PT ;  /* 0x0000ffff1d1c7812 */ /* 0x000fe400078ec0ff */
[----:B------:R-:W-:Y:S01]  /*9d650*/  LOP3.LUT R25, R25, 0xffff, RZ, 0xc0, !PT ;  /* 0x0000ffff19197812 */ /* 0x000fe200078ec0ff */
[----:B------:R-:W-:Y:S01]  /*9d660*/  STL [R1+0x4c04], R12 ;  /* 0x004c040c01007387 */ /* 0x000fe20000100800 */
[----:B------:R-:W-:-:S03]  /*9d670*/  IMAD.X R21, R24, 0x1, R13, P2 ;  /* 0x0000000118157824 */ /* 0x000fc600010e060d */
[----:B------:R0:W-:Y:S04]  /*9d680*/  STL [R1+0x47b4], R10 ;  /* 0x0047b40a01007387 */ /* 0x0001e80000100800 */
[----:B------:R-:W-:Y:S01]  /*9d690*/  STL [R1+0x5324], R245 ;  /* 0x005324f501007387 */ /* 0x000fe20000100800 */
[----:B0-----:R-:W-:-:S03]  /*9d6a0*/  PRMT R10, R28, 0x3340, R25 ;  /* 0x000033401c0a7816 */ /* 0x001fc60000000019 */
[----:B------:R0:W-:Y:S04]  /*9d6b0*/  STL.64 [R1+0x910], R20 ;  /* 0x0009101401007387 */ /* 0x0001e80000100a00 */
[----:B------:R-:W4:Y:S04]  /*9d6c0*/  LDL.LU R240, [R1+0x47e0] ;  /* 0x0047e00001f07983 */ /* 0x000f280000300800 */
[----:B------:R1:W-:Y:S04]  /*9d6d0*/  STL [R1+0x4780], R10 ;  /* 0x0047800a01007387 */ /* 0x0003e80000100800 */
[----:B------:R-:W4:Y:S04]  /*9d6e0*/  LDL.LU R242, [R1+0x46f4] ;  /* 0x0046f40001f27983 */ /* 0x000f280000300800 */
[----:B------:R-:W4:Y:S01]  /*9d6f0*/  LDL.LU R246, [R1+0x4d54] ;  /* 0x004d540001f67983 */ /* 0x000f220000300800 */
[----:B---3--:R-:W-:-:S03]  /*9d700*/  LOP3.LUT R29, R8, 0xffff, RZ, 0xc0, !PT ;  /* 0x0000ffff081d7812 */ /* 0x008fc600078ec0ff */
[----:B------:R-:W3:Y:S01]  /*9d710*/  LDL.LU R8, [R1+0x4788] ;  /* 0x0047880001087983 */ /* 0x000ee20000300800 */
[----:B--2---:R-:W-:Y:S02]  /*9d720*/  LOP3.LUT R30, R248, 0xffff, RZ, 0xc0, !PT ;  /* 0x0000fffff81e7812 */ /* 0x004fe400078ec0ff */
[----:B------:R-:W-:Y:S02]  /*9d730*/  LOP3.LUT R162, R162, 0xffff, RZ, 0xc0, !PT ;  /* 0x0000ffffa2a27812 */ /* 0x000fe400078ec0ff */
[----:B------:R-:W-:Y:S02]  /*9d740*/  PRMT R28, R30, 0x3340, R29 ;  /* 0x000033401e1c7816 */ /* 0x000fe4000000001d */
[----:B------:R-:W-:Y:S02]  /*9d750*/  PRMT R25, R162, 0x3340, R0 ;  /* 0x00003340a2197816 */ /* 0x000fe40000000000 */
[----:B0-----:R-:W-:Y:S02]  /*9d760*/  IADD3 R20, P2, R11, R0, RZ ;  /* 0x000000000b147210 */ /* 0x001fe40007f5e0ff */
[----:B------:R-:W-:-:S02]  /*9d770*/  PRMT R238, R28, 0x5410, R25 ;  /* 0x000054101cee7816 */ /* 0x000fc40000000019 */
[----:B------:R-:W-:Y:S02]  /*9d780*/  SHF.R.U32.HI R28, RZ, 0x8, R30 ;  /* 0x00000008ff1c7819 */ /* 0x000fe4000001161e */
[----:B------:R-:W-:Y:S01]  /*9d790*/  SHF.R.U32.HI R25, RZ, 0x8, R29 ;  /* 0x00000008ff197819 */ /* 0x000fe2000001161d */
[----:B------:R-:W-:Y:S01]  /*9d7a0*/  IMAD.X R21, R24, 0x1, R7, P2 ;  /* 0x0000000118157824 */ /* 0x000fe200010e0607 */
[----:B------:R-:W-:Y:S02]  /*9d7b0*/  LOP3.LUT R28, R28, 0xffff, RZ, 0xc0, !PT ;  /* 0x0000ffff1c1c7812 */ /* 0x000fe400078ec0ff */
[----:B------:R-:W-:Y:S01]  /*9d7c0*/  LOP3.LUT R25, R25, 0xffff, RZ, 0xc0, !PT ;  /* 0x0000ffff19197812 */ /* 0x000fe200078ec0ff */
[----:B------:R-:W-:Y:S03]  /*9d7d0*/  STL [R1+0x5328], R238 ;  /* 0x005328ee01007387 */ /* 0x000fe60000100800 */
[----:B-1----:R-:W-:Y:S01]  /*9d7e0*/  PRMT R10, R28, 0x3340, R25 ;  /* 0x000033401c0a7816 */ /* 0x002fe20000000019 */
[----:B------:R0:W-:Y:S04]  /*9d7f0*/  STL.64 [R1+0x908], R20 ;  /* 0x0009081401007387 */ /* 0x0001e80000100a00 */
[----:B------:R1:W-:Y:S04]  /*9d800*/  STL [R1+0x477c], R10 ;  /* 0x00477c0a01007387 */ /* 0x0003e80000100800 */
[----:B------:R-:W2:Y:S01]  /*9d810*/  LDL.LU R248, [R1+0x4d60] ;  /* 0x004d600001f87983 */ /* 0x000ea20000300800 */
[----:B0-----:R-:W-:-:S05]  /*9d820*/  IADD3 R20, P2, R11, R6, RZ ;  /* 0x000000060b147210 */ /* 0x001fca0007f5e0ff */
[----:B------:R-:W-:Y:S01]  /*9d830*/  IMAD.X R21, R24, 0x1, R5, P2 ;  /* 0x0000000118157824 */ /* 0x000fe200010e0605 */
[----:B-1----:R-:W-:-:S05]  /*9d840*/  IADD3 R10, P2, R11, R4, RZ ;  /* 0x000000040b0a7210 */ /* 0x002fca0007f5e0ff */
[----:B------:R-:W-:Y:S01]  /*9d850*/  IMAD.X R11, R24, 0x1, R3, P2 ;  /* 0x00000001180b7824 */ /* 0x000fe200010e0603 */
[----:B------:R-:W-:Y:S04]  /*9d860*/  STL.64 [R1+0x900], R20 ;  /* 0x0009001401007387 */ /* 0x000fe80000100a00 */
[----:B------:R0:W-:Y:S04]  /*9d870*/  STL.64 [R1+0x8f8], R10 ;  /* 0x0008f80a01007387 */ /* 0x0001e80000100a00 */
[----:B0-----:R-:W2:Y:S01]  /*9d880*/  LDL.LU R11, [R1+0x4784] ;  /* 0x00478400010b7983 */ /* 0x001ea20000300800 */
[----:B------:R-:W-:-:S02]  /*9d890*/  SHF.R.U32.HI R204, RZ, 0x8, R182 ;  /* 0x00000008ffcc7819 */ /* 0x000fc400000116b6 */
[----:B------:R-:W-:Y:S01]  /*9d8a0*/  SHF.R.U32.HI R182, RZ, 0x8, R162 ;  /* 0x00000008ffb67819 */ /* 0x000fe200000116a2 */
[----:B------:R-:W2:Y:S03]  /*9d8b0*/  LDL.LU R244, [R1+0xcec] ;  /* 0x000cec0001f47983 */ /* 0x000ea60000300800 */
[----:B------:R-:W-:-:S04]  /*9d8c0*/  LOP3.LUT R182, R182, 0xffff, RZ, 0xc0, !PT ;  /* 0x0000ffffb6b67812 */ /* 0x000fc800078ec0ff */
[----:B------:R-:W-:-:S05]  /*9d8d0*/  PRMT R182, R182, 0x3340, R0 ;  /* 0x00003340b6b67816 */ /* 0x000fca0000000000 */
[----:B------:R-:W-:Y:S01]  /*9d8e0*/  STL [R1+0x54e8], R182 ;  /* 0x0054e8b601007387 */ /* 0x000fe20000100800 */
[----:B------:R-:W-:Y:S02]  /*9d8f0*/  LOP3.LUT R194, R194, 0xffff, RZ, 0xc0, !PT ;  /* 0x0000ffffc2c27812 */ /* 0x000fe400078ec0ff */
[----:B------:R-:W-:Y:S02]  /*9d900*/  LOP3.LUT R193, R193, 0xffff, RZ, 0xc0, !PT ;  /* 0x0000ffffc1c17812 */ /* 0x000fe400078ec0ff */
[----:B------:R-:W-:Y:S02]  /*9d910*/  LOP3.LUT R199, R199, 0xffff, RZ, 0xc0, !PT ;  /* 0x0000ffffc7c77812 */ /* 0x000fe400078ec0ff */
[----:B------:R-:W-:Y:S01]  /*9d920*/  LOP3.LUT R195, R195, 0xffff, RZ, 0xc0, !PT ;  /* 0x0000ffffc3c37812 */ /* 0x000fe200078ec0ff */
[----:B------:R-:W-:Y:S01]  /*9d930*/  BAR.SYNC.DEFER_BLOCKING 0x0 ;  /* 0x0000000000007b1d */ /* 0x000fe20000010000 */
[----:B---3--:R-:W-:-:S05]  /*9d940*/  LOP3.LUT R28, R8, 0xffff, RZ, 0xc0, !PT ;  /* 0x0000ffff081c7812 */ /* 0x008fca00078ec0ff */
[----:B------:R-:W3:Y:S01]  /*9d950*/  LDL.LU R8, [R1+0x480c] ;  /* 0x00480c0001087983 */ /* 0x000ee20000300800 */
[----:B----4-:R-:W-:Y:S02]  /*9d960*/  LOP3.LUT R34, R240, 0xffff, RZ, 0xc0, !PT ;  /* 0x0000fffff0227812 */ /* 0x010fe400078ec0ff */
[----:B------:R-:W-:Y:S02]  /*9d970*/  LOP3.LUT R189, R163, 0xffff, RZ, 0xc0, !PT ;  /* 0x0000ffffa3bd7812 */ /* 0x000fe400078ec0ff */
[----:B------:R-:W-:Y:S02]  /*9d980*/  LOP3.LUT R29, R242, 0xffff, RZ, 0xc0, !PT ;  /* 0x0000fffff21d7812 */ /* 0x000fe400078ec0ff */
[----:B------:R-:W-:Y:S02]  /*9d990*/  PRMT R24, R189, 0x3340, R0 ;  /* 0x00003340bd187816 */ /* 0x000fe40000000000 */
[----:B------:R-:W-:Y:S02]  /*9d9a0*/  PRMT R25, R34, 0x3340, R29 ;  /* 0x0000334022197816 */ /* 0x000fe4000000001d */
[----:B------:R-:W-:-:S02]  /*9d9b0*/  LOP3.LUT R30, R246, 0xffff, RZ, 0xc0, !PT ;  /* 0x0000fffff61e7812 */ /* 0x000fc400078ec0ff */
[----:B------:R-:W-:Y:S01]  /*9d9c0*/  PRMT R10, R25, 0x5410, R24 ;  /* 0x00005410190a7816 */ /* 0x000fe20000000018 */
[----:B------:R-:W4:Y:S01]  /*9d9d0*/  LDL.LU R246, [R1+0x46f8] ;  /* 0x0046f80001f67983 */ /* 0x000f220000300800 */
[----:B------:R-:W-:Y:S02]  /*9d9e0*/  PRMT R24, R194, 0x3340, R0 ;  /* 0x00003340c2187816 */ /* 0x000fe40000000000 */
[----:B------:R-:W-:Y:S02]  /*9d9f0*/  PRMT R25, R30, 0x3340, R28 ;  /* 0x000033401e197816 */ /* 0x000fe4000000001c */
[----:B------:R-:W-:Y:S02]  /*9da00*/  SHF.R.U32.HI R34, RZ, 0x8, R34 ;  /* 0x00000008ff227819 */ /* 0x000fe40000011622 */
[----:B------:R-:W-:Y:S02]  /*9da10*/  PRMT R229, R25, 0x5410, R24 ;  /* 0x0000541019e57816 */ /* 0x000fe40000000018 */
[----:B------:R-:W-:-:S02]  /*9da20*/  SHF.R.U32.HI R24, RZ, 0x8, R29 ;  /* 0x00000008ff187819 */ /* 0x000fc4000001161d */
[----:B------:R-:W-:Y:S02]  /*9da30*/  SHF.R.U32.HI R25, RZ, 0x8, R30 ;  /* 0x00000008ff197819 */ /* 0x000fe4000001161e */
[----:B------:R-:W-:Y:S02]  /*9da40*/  SHF.R.U32.HI R30, RZ, 0x8, R28 ;  /* 0x00000008ff1e7819 */ /* 0x000fe4000001161c */
[----:B------:R-:W-:Y:S02]  /*9da50*/  LOP3.LUT R29, R34, 0xffff, RZ, 0xc0, !PT ;  /* 0x0000ffff221d7812 */ /* 0x000fe400078ec0ff */
[----:B------:R-:W-:Y:S02]  /*9da60*/  LOP3.LUT R28, R24, 0xffff, RZ, 0xc0, !PT ;  /* 0x0000ffff181c7812 */ /* 0x000fe400078ec0ff */
[----:B------:R-:W-:Y:S02]  /*9da70*/  LOP3.LUT R25, R25, 0xffff, RZ, 0xc0, !PT ;  /* 0x0000ffff19197812 */ /* 0x000fe400078ec0ff */
[----:B------:R-:W-:-:S02]  /*9da80*/  LOP3.LUT R24, R30, 0xffff, RZ, 0xc0, !PT ;  /* 0x0000ffff1e187812 */ /* 0x000fc400078ec0ff */
[----:B------:R-:W-:Y:S01]  /*9da90*/  PRMT R12, R29, 0x3340, R28 ;  /* 0x000033401d0c7816 */ /* 0x000fe2000000001c */
[----:B------:R0:W-:Y:S01]  /*9daa0*/  STL [R1+0x50a8], R10 ;  /* 0x0050a80a01007387 */ /* 0x0001e20000100800 */
[----:B--2---:R-:W-:-:S03]  /*9dab0*/  LOP3.LUT R29, R248, 0xffff, RZ, 0xc0, !PT ;  /* 0x0000fffff81d7812 */ /* 0x004fc600078ec0ff */
[----:B------:R-:W-:Y:S01]  /*9dac0*/  STL [R1+0x532c], R229 ;  /* 0x00532ce501007387 */ /* 0x000fe20000100800 */
[----:B0-----:R-:W-:Y:S02]  /*9dad0*/  PRMT R10, R25, 0x3340, R24 ;  /* 0x00003340190a7816 */ /* 0x001fe40000000018 */
[----:B------:R-:W-:Y:S01]  /*9dae0*/  PRMT R24, R193, 0x3340, R0 ;  /* 0x00003340c1187816 */ /* 0x000fe20000000000 */
[----:B------:R0:W-:Y:S04]  /*9daf0*/  STL [R1+0x47d4], R12 ;  /* 0x0047d40c01007387 */ /* 0x0001e80000100800 */
[----:B------:R1:W-:Y:S01]  /*9db00*/  STL [R1+0x4774], R10 ;  /* 0x0047740a01007387 */ /* 0x0003e20000100800 */
[----:B------:R-:W-:-:S03]  /*9db10*/  LOP3.LUT R28, R11, 0xffff, RZ, 0xc0, !PT ;  /* 0x0000ffff0b1c7812 */ /* 0x000fc600078ec0ff */
[----:B------:R-:W2:Y:S01]  /*9db20*/  LDL.LU R11, [R1+0x4814] ;  /* 0x00481400010b7983 */ /* 0x000ea20000300800 */
[----:B------:R-:W-:-:S04]  /*9db30*/  PRMT R25, R29, 0x3340, R28 ;  /* 0x000033401d197816 */ /* 0x000fc8000000001c */
[----:B------:R-:W-:-:S05]  /*9db40*/  PRMT R19, R25, 0x5410, R24 ;  /* 0x0000541019137816 */ /* 0x000fca0000000018 */
[----:B------:R-:W-:Y:S01]  /*9db50*/  STL [R1+0x5330], R19 ;  /* 0x0053301301007387 */ /* 0x000fe20000100800 */
[----:B------:R-:W-:-:S03]  /*9db60*/  SHF.R.U32.HI R25, RZ, 0x8, R194 ;  /* 0x00000008ff197819 */ /* 0x000fc600000116c2 */
[----:B------:R-:W2:Y:S01]  /*9db70*/  LDL.LU R242, [R1+0x46fc] ;  /* 0x0046fc0001f27983 */ /* 0x000ea20000300800 */
[----:B------:R-:W-:Y:S02]  /*9db80*/  SHF.R.S32.HI R24, RZ, 0x1f, R244 ;  /* 0x0000001fff187819 */ /* 0x000fe400000114f4 */
[----:B------:R-:W-:Y:S02]  /*9db90*/  IADD3 R20, P2, R244, R2, RZ ;  /* 0x00000002f4147210 */ /* 0x000fe40007f5e0ff */
[----:B------:R-:W-:Y:S02]  /*9dba0*/  SHF.R.U32.HI R29, RZ, 0x8, R29 ;  /* 0x00000008ff1d7819 */ /* 0x000fe4000001161d */
[----:B------:R-:W-:Y:S02]  /*9dbb0*/  SHF.R.U32.HI R28, RZ, 0x8, R28 ;  /* 0x00000008ff1c7819 */ /* 0x000fe4000001161c */
[----:B------:R-:W-:Y:S01]  /*9dbc0*/  LOP3.LUT R25, R25, 0xffff, RZ, 0xc0, !PT ;  /* 0x0000ffff19197812 */ /* 0x000fe200078ec0ff */
[----:B------:R-:W-:Y:S01]  /*9dbd0*/  IMAD.X R21, R24, 0x1, R13, P2 ;  /* 0x0000000118157824 */ /* 0x000fe200010e060d */
[----:B------:R-:W-:-:S02]  /*9dbe0*/  LOP3.LUT R29, R29, 0xffff, RZ, 0xc0, !PT ;  /* 0x0000ffff1d1d7812 */ /* 0x000fc400078ec0ff */
[----:B------:R-:W-:Y:S02]  /*9dbf0*/  LOP3.LUT R28, R28, 0xffff, RZ, 0xc0, !PT ;  /* 0x0000ffff1c1c7812 */ /* 0x000fe400078ec0ff */
[----:B0-----:R-:W-:Y:S02]  /*9dc00*/  PRMT R12, R25, 0x3340, R0 ;  /* 0x00003340190c7816 */ /* 0x001fe40000000000 */
[----:B-1----:R-:W-:Y:S01]  /*9dc10*/  PRMT R10, R29, 0x3340, R28 ;  /* 0x000033401d0a7816 */ /* 0x002fe2000000001c */
[----:B------:R0:W-:Y:S04]  /*9dc20*/  STL.64 [R1+0x8f0], R20 ;  /* 0x0008f01401007387 */ /* 0x0001e80000100a00 */
[----:B------:R-:W2:Y:S04]  /*9dc30*/  LDL.LU R248, [R1+0x4d8c] ;  /* 0x004d8c0001f87983 */ /* 0x000ea80000300800 */
[----:B------:R1:W-:Y:S04]  /*9dc40*/  STL [R1+0xc], R12 ;  /* 0x00000c0c01007387 */ /* 0x0003e80000100800 */
[----:B------:R1:W-:Y:S01]  /*9dc50*/  STL [R1+0x4770], R10 ;  /* 0x0047700a01007387 */ /* 0x0003e20000100800 */
[----:B---3--:R-:W-:-:S03]  /*9dc60*/  LOP3.LUT R30, R8, 0xffff, RZ, 0xc0, !PT ;  /* 0x0000ffff081e7812 */ /* 0x008fc600078ec0ff */
[----:B------:R-:W3:Y:S01]  /*9dc70*/  LDL.LU R8, [R1+0x478c] ;  /* 0x00478c0001087983 */ /* 0x000ee20000300800 */
[----:B------:R-:W-:-:S04]  /*9dc80*/  LOP3.LUT R164, R164, 0xffff, RZ, 0xc0, !PT ;  /* 0x0000ffffa4a47812 */ /* 0x000fc800078ec0ff */
[----:B------:R-:W-:Y:S02]  /*9dc90*/  PRMT R25, R164, 0x3340, R0 ;  /* 0x00003340a4197816 */ /* 0x000fe40000000000 */
[----:B----4-:R-:W-:-:S04]  /*9dca0*/  LOP3.LUT R29, R246, 0xffff, RZ, 0xc0, !PT ;  /* 0x0000fffff61d7812 */ /* 0x010fc800078ec0ff */
[----:B------:R-:W-:Y:S02]  /*9dcb0*/  PRMT R28, R30, 0x3340, R29 ;  /* 0x000033401e1c7816 */ /* 0x000fe4000000001d */
[----:B0-----:R-:W-:Y:S02]  /*9dcc0*/  IADD3 R20, P2, R244, R0, RZ ;  /* 0x00000000f4147210 */ /* 0x001fe40007f5e0ff */
[----:B-1----:R-:W-:Y:S02]  /*9dcd0*/  PRMT R12, R28, 0x5410, R25 ;  /* 0x000054101c0c7816 */ /* 0x002fe40000000019 */
[----:B------:R-:W-:Y:S02]  /*9dce0*/  SHF.R.U32.HI R25, RZ, 0x8, R193 ;  /* 0x00000008ff197819 */ /* 0x000fe400000116c1 */
[----:B------:R-:W-:Y:S02]  /*9dcf0*/  SHF.R.U32.HI R30, RZ, 0x8, R30 ;  /* 0x00000008ff1e7819 */ /* 0x000fe4000001161e */
[----:B------:R-:W-:-:S02]  /*9dd00*/  SHF.R.U32.HI R28, RZ, 0x8, R29 ;  /* 0x00000008ff1c7819 */ /* 0x000fc4000001161d */
[----:B------:R-:W-:Y:S01]  /*9dd10*/  LOP3.LUT R25, R25, 0xffff, RZ, 0xc0, !PT ;  /* 0x0000ffff19197812 */ /* 0x000fe200078ec0ff */
[----:B------:R-:W-:Y:S01]  /*9dd20*/  IMAD.X R21, R24, 0x1, R7, P2 ;  /* 0x0000000118157824 */ /* 0x000fe200010e0607 */
[----:B------:R-:W-:Y:S02]  /*9dd30*/  LOP3.LUT R29, R30, 0xffff, RZ, 0xc0, !PT ;  /* 0x0000ffff1e1d7812 */ /* 0x000fe400078ec0ff */
[----:B------:R-:W-:Y:S01]  /*9dd40*/  LOP3.LUT R28, R28, 0xffff, RZ, 0xc0, !PT ;  /* 0x0000ffff1c1c7812 */ /* 0x000fe200078ec0ff */
[----:B------:R0:W-:Y:S03]  /*9dd50*/  STL [R1+0x5334], R12 ;  /* 0x0053340c01007387 */ /* 0x0001e60000100800 */
[----:B------:R-:W-:Y:S01]  /*9dd60*/  PRMT R10, R29, 0x3340, R28 ;  /* 0x000033401d0a7816 */ /* 0x000fe2000000001c */
[----:B------:R-:W-:Y:S04]  /*9dd70*/  STL.64 [R1+0x8e8], R20 ;  /* 0x0008e81401007387 */ /* 0x000fe80000100a00 */
[----:B------:R-:W4:Y:S01]  /*9dd80*/  LDL.LU R246, [R1+0x4d98] ;  /* 0x004d980001f67983 */ /* 0x000f220000300800 */
[----:B0-----:R-:W-:-:S05]  /*9dd90*/  PRMT R12, R25, 0x3340, R0 ;  /* 0x00003340190c7816 */ /* 0x001fca0000000000 */
[----:B------:R0:W-:Y:S04]  /*9dda0*/  STL [R1+0x8], R12 ;  /* 0x0000080c01007387 */ /* 0x0001e80000100800 */
[----:B------:R1:W-:Y:S01]  /*9ddb0*/  STL [R1+0x476c], R10 ;  /* 0x00476c0a01007387 */ /* 0x0003e20000100800 */
[----:B------:R-:W-:Y:S02]  /*9ddc0*/  SHF.R.U32.HI R25, RZ, 0x8, R164 ;  /* 0x00000008ff197819 */ /* 0x000fe400000116a4 */
[----:B--2---:R-:W-:Y:S02]  /*9ddd0*/  LOP3.LUT R123, R11, 0xffff, RZ, 0xc0, !PT ;  /* 0x0000ffff0b7b7812 */ /* 0x004fe400078ec0ff */
[----:B------:R-:W2:Y:S02]  /*9dde0*/  LDL.LU R11, [R1+0x4790] ;  /* 0x00479000010b7983 */ /* 0x000ea40000300800 */
[----:B------:R-:W-:-:S02]  /*9ddf0*/  SHF.R.U32.HI R29, RZ, 0x8, R123 ;  /* 0x00000008ff1d7819 */ /* 0x000fc4000001167b */
[----:B------:R-:W-:Y:S02]  /*9de00*/  LOP3.LUT R25, R25, 0xffff, RZ, 0xc0, !PT ;  /* 0x0000ffff19197812 */ /* 0x000fe400078ec0ff */
[----:B------:R-:W-:-:S04]  /*9de10*/  LOP3.LUT R110, R242, 0xffff, RZ, 0xc0, !PT ;  /* 0x0000fffff26e7812 */ /* 0x000fc800078ec0ff */
[----:B------:R-:W-:Y:S02]  /*9de20*/  SHF.R.U32.HI R28, RZ, 0x8, R110 ;  /* 0x00000008ff1c7819 */ /* 0x000fe4000001166e */
[----:B------:R-:W-:Y:S02]  /*9de30*/  LOP3.LUT R29, R29, 0xffff, RZ, 0xc0, !PT ;  /* 0x0000ffff1d1d7812 */ /* 0x000fe400078ec0ff */
[----:B------:R-:W-:Y:S02]  /*9de40*/  LOP3.LUT R28, R28, 0xffff, RZ, 0xc0, !PT ;  /* 0x0000ffff1c1c7812 */ /* 0x000fe400078ec0ff */
[----:B0-----:R-:W-:Y:S02]  /*9de50*/  PRMT R12, R25, 0x3340, R0 ;  /* 0x00003340190c7816 */ /* 0x001fe40000000000 */
[----:B-1----:R-:W-:-:S03]  /*9de60*/  PRMT R10, R29, 0x3340, R28 ;  /* 0x000033401d0a7816 */ /* 0x002fc6000000001c */
[----:B------:R-:W-:Y:S04]  /*9de70*/  STL [R1+0x4], R12 ;  /* 0x0000040c01007387 */ /* 0x000fe80000100800 */
[----:B------:R-:W-:Y:S01]  /*9de80*/  STL [R1+0x47d0], R10 ;  /* 0x0047d00a01007387 */ /* 0x000fe20000100800 */
[----:B------:R-:W-:-:S03]  /*9de90*/  LOP3.LUT R30, R248, 0xffff, RZ, 0xc0, !PT ;  /* 0x0000fffff81e7812 */ /* 0x000fc600078ec0ff */
[----:B------:R-:W2:Y:S01]  /*9dea0*/  LDL.LU R248, [R1+0x483c] ;  /* 0x00483c0001f87983 */ /* 0x000ea20000300800 */
[----:B---3--:R-:W-:-:S03]  /*9deb0*/  LOP3.LUT R29, R8, 0xffff, RZ, 0xc0, !PT ;  /* 0x0000ffff081d7812 */ /* 0x008fc600078ec0ff */
[----:B------:R-:W3:Y:S01]  /*9dec0*/  LDL.LU R8, [R1+0x4704] ;  /* 0x0047040001087983 */ /* 0x000ee20000300800 */
[----:B------:R-:W-:Y:S02]  /*9ded0*/  PRMT R25, R199, 0x3340, R0 ;  /* 0x00003340c7197816 */ /* 0x000fe40000000000 */
[----:B------:R-:W-:Y:S01]  /*9dee0*/  PRMT R28, R30, 0x3340, R29 ;  /* 0x000033401e1c7816 */ /* 0x000fe2000000001d */
[----:B------:R-:W3:Y:S01]  /*9def0*/  LDL.LU R242, [R1+0xce8] ;  /* 0x000ce80001f27983 */ /* 0x000ee20000300800 */
[----:B------:R-:W-:Y:S02]  /*9df00*/  IADD3 R20, P2, R244, R6, RZ ;  /* 0x00000006f4147210 */ /* 0x000fe40007f5e0ff */
        /* <DEDUP_REMOVED lines=9> */
[----:B------:R-:W-:Y:S02]  /*9dfa0*/  LOP3.LUT R24, R24, 0xffff, RZ, 0xc0, !PT ;  /* 0x0000ffff18187812 */ /* 0x000fe400078ec0ff */
[----:B----4-:R-:W-:Y:S02]  /*9dfb0*/  LOP3.LUT R29, R246, 0xffff, RZ, 0xc0, !PT ;  /* 0x0000fffff61d7812 */ /* 0x010fe400078ec0ff */
[----:B------:R-:W-:Y:S01]  /*9dfc0*/  PRMT R10, R25, 0x3340, R24 ;  /* 0x00003340190a7816 */ /* 0x000fe20000000018 */
[----:B------:R-:W-:Y:S01]  /*9dfd0*/  STL.64 [R1+0x8d8], R20 ;  /* 0x0008d81401007387 */ /* 0x000fe20000100a00 */
[----:B------:R-:W-:-:S03]  /*9dfe0*/  PRMT R24, R195, 0x3340, R0 ;  /* 0x00003340c3187816 */ /* 0x000fc60000000000 */
[----:B------:R0:W-:Y:S04]  /*9dff0*/  STL [R1+0x4768], R10 ;  /* 0x0047680a01007387 */ /* 0x0001e80000100800 */
[----:B------:R-:W4:Y:S01]  /*9e000*/  LDL.LU R246, [R1+0x4840] ;  /* 0x0048400001f67983 */ /* 0x000f220000300800 */
[----:B--2---:R-:W-:-:S03]  /*9e010*/  LOP3.LUT R28, R11, 0xffff, RZ, 0xc0, !PT ;  /* 0x0000ffff0b1c7812 */ /* 0x004fc600078ec0ff */
[----:B------:R-:W2:Y:S01]  /*9e020*/  LDL.LU R11, [R1+0x4708] ;  /* 0x00470800010b7983 */ /* 0x000ea20000300800 */
[----:B------:R-:W-:Y:S02]  /*9e030*/  PRMT R25, R29, 0x3340, R28 ;  /* 0x000033401d197816 */ /* 0x000fe4000000001c */
[----:B------:R-:W-:Y:S02]  /*9e040*/  SHF.R.U32.HI R29, RZ, 0x8, R29 ;  /* 0x00000008ff1d7819 */ /* 0x000fe4000001161d */
[----:B------:R-:W-:Y:S02]  /*9e050*/  PRMT R243, R25, 0x5410, R24 ;  /* 0x0000541019f37816 */ /* 0x000fe40000000018 */
[----:B------:R-:W-:Y:S02]  /*9e060*/  SHF.R.U32.HI R24, RZ, 0x8, R199 ;  /* 0x00000008ff187819 */ /* 0x000fe400000116c7 */
[----:B------:R-:W-:Y:S02]  /*9e070*/  SHF.R.U32.HI R25, RZ, 0x8, R28 ;  /* 0x00000008ff197819 */ /* 0x000fe4000001161c */
[----:B------:R-:W-:-:S02]  /*9e080*/  LOP3.LUT R24, R24, 0xffff, RZ, 0xc0, !PT ;  /* 0x0000ffff18187812 */ /* 0x000fc400078ec0ff */
[----:B------:R-:W-:Y:S02]  /*9e090*/  LOP3.LUT R28, R29, 0xffff, RZ, 0xc0, !PT ;  /* 0x0000ffff1d1c7812 */ /* 0x000fe400078ec0ff */
[----:B------:R-:W-:Y:S02]  /*9e0a0*/  LOP3.LUT R25, R25, 0xffff, RZ, 0xc0, !PT ;  /* 0x0000ffff19197812 */ /* 0x000fe400078ec0ff */
[----:B------:R-:W-:Y:S02]  /*9e0b0*/  PRMT R12, R24, 0x3340, R0 ;  /* 0x00003340180c7816 */ /* 0x000fe40000000000 */
[----:B0-----:R-:W-:Y:S01]  /*9e0c0*/  PRMT R10, R28, 0x3340, R25 ;  /* 0x000033401c0a7816 */ /* 0x001fe20000000019 */
[----:B------:R-:W-:Y:S04]  /*9e0d0*/  STL [R1+0x533c], R243 ;  /* 0x00533cf301007387 */ /* 0x000fe80000100800 */
[----:B------:R-:W-:Y:S04]  /*9e0e0*/  STL [R1], R12 ;  /* 0x0000000c01007387 */ /* 0x000fe80000100800 */
[----:B------:R0:W-:Y:S01]  /*9e0f0*/  STL [R1+0x4758], R10 ;  /* 0x0047580a01007387 */ /* 0x0001e20000100800 */
[----:B------:R-:W-:-:S03]  /*9e100*/  LOP3.LUT R29, R248, 0xffff, RZ, 0xc0, !PT ;  /* 0x0000fffff81d7812 */ /* 0x000fc600078ec0ff */
[----:B------:R-:W2:Y:S01]  /*9e110*/  LDL.LU R248, [R1+0x4dac] ;  /* 0x004dac0001f87983 */ /* 0x000ea20000300800 */
[----:B---3--:R-:W-:-:S03]  /*9e120*/  LOP3.LUT R28, R8, 0xffff, RZ, 0xc0, !PT ;  /* 0x0000ffff081c7812 */ /* 0x008fc600078ec0ff */
[----:B------:R-:W3:Y:S01]  /*9e130*/  LDL.LU R8, [R1+0x4794] ;  /* 0x0047940001087983 */ /* 0x000ee20000300800 */
[----:B------:R-:W-:Y:S02]  /*9e140*/  LOP3.LUT R165, R165, 0xffff, RZ, 0xc0, !PT ;  /* 0x0000ffffa5a57812 */ /* 0x000fe400078ec0ff */
[----:B------:R-:W-:Y:S02]  /*9e150*/  PRMT R25, R29, 0x3340, R28 ;  /* 0x000033401d197816 */ /* 0x000fe4000000001c */
[----:B------:R-:W-:Y:S02]  /*9e160*/  PRMT R24, R165, 0x3340, R0 ;  /* 0x00003340a5187816 */ /* 0x000fe40000000000 */
[----:B------:R-:W-:Y:S02]  /*9e170*/  SHF.R.U32.HI R29, RZ, 0x8, R29 ;  /* 0x00000008ff1d7819 */ /* 0x000fe4000001161d */
[----:B------:R-:W-:Y:S02]  /*9e180*/  PRMT R22, R25, 0x5410, R24 ;  /* 0x0000541019167816 */ /* 0x000fe40000000018 */
[----:B------:R-:W-:-:S02]  /*9e190*/  SHF.R.U32.HI R25, RZ, 0x8, R28 ;  /* 0x00000008ff197819 */ /* 0x000fc4000001161c */
[----:B------:R-:W-:Y:S02]  /*9e1a0*/  SHF.R.S32.HI R24, RZ, 0x1f, R242 ;  /* 0x0000001fff187819 */ /* 0x000fe400000114f2 */
[----:B------:R-:W-:Y:S02]  /*9e1b0*/  IADD3 R20, P2, R242, R2, RZ ;  /* 0x00000002f2147210 */ /* 0x000fe40007f5e0ff */
[----:B------:R-:W-:Y:S02]  /*9e1c0*/  LOP3.LUT R28, R29, 0xffff, RZ, 0xc0, !PT ;  /* 0x0000ffff1d1c7812 */ /* 0x000fe400078ec0ff */
[----:B------:R-:W-:Y:S01]  /*9e1d0*/  LOP3.LUT R25, R25, 0xffff, RZ, 0xc0, !PT ;  /* 0x0000ffff19197812 */ /* 0x000fe200078ec0ff */
[----:B------:R-:W-:Y:S01]  /*9e1e0*/  IMAD.X R21, R24, 0x1, R13, P2 ;  /* 0x0000000118157824 */ /* 0x000fe200010e060d */
[----:B------:R-:W-:Y:S02]  /*9e1f0*/  SHF.R.U32.HI R95, RZ, 0x8, R179 ;  /* 0x00000008ff5f7819 */ /* 0x000fe400000116b3 */
[----:B------:R-:W-:-:S02]  /*9e200*/  SHF.R.U32.HI R179, RZ, 0x8, R195 ;  /* 0x00000008ffb37819 */ /* 0x000fc400000116c3 */
[----:B0-----:R-:W-:Y:S01]  /*9e210*/  PRMT R10, R28, 0x3340, R25 ;  /* 0x000033401c0a7816 */ /* 0x001fe20000000019 */
[----:B------:R-:W-:Y:S01]  /*9e220*/  STL [R1+0x5340], R22 ;  /* 0x0053401601007387 */ /* 0x000fe20000100800 */
[----:B------:R-:W-:Y:S02]  /*9e230*/  SHF.R.U32.HI R197, RZ, 0x8, R183 ;  /* 0x00000008ffc57819 */ /* 0x000fe400000116b7 */
[----:B------:R-:W-:Y:S01]  /*9e240*/  SHF.R.U32.HI R183, RZ, 0x8, R165 ;  /* 0x00000008ffb77819 */ /* 0x000fe200000116a5 */
[----:B------:R0:W-:Y:S01]  /*9e250*/  STL.64 [R1+0x8d0], R20 ;  /* 0x0008d01401007387 */ /* 0x0001e20000100a00 */
[----:B------:R-:W-:Y:S02]  /*9e260*/  LOP3.LUT R179, R179, 0xffff, RZ, 0xc0, !PT ;  /* 0x0000ffffb3b37812 */ /* 0x000fe400078ec0ff */
[----:B------:R-:W-:Y:S02]  /*9e270*/  LOP3.LUT R183, R183, 0xffff, RZ, 0xc0, !PT ;  /* 0x0000ffffb7b77812 */ /* 0x000fe400078ec0ff */
[----:B------:R-:W-:-:S02]  /*9e280*/  PRMT R179, R179, 0x3340, R0 ;  /* 0x00003340b3b37816 */ /* 0x000fc40000000000 */
[----:B0-----:R-:W-:Y:S02]  /*9e290*/  IADD3 R20, P2, R242, R0, RZ ;  /* 0x00000000f2147210 */ /* 0x001fe40007f5e0ff */
[----:B----4-:R-:W-:-:S03]  /*9e2a0*/  LOP3.LUT R28, R246, 0xffff, RZ, 0xc0, !PT ;  /* 0x0000fffff61c7812 */ /* 0x010fc600078ec0ff */
[----:B------:R-:W-:Y:S01]  /*9e2b0*/  IMAD.X R21, R24, 0x1, R7, P2 ;  /* 0x0000000118157824 */ /* 0x000fe200010e0607 */
[----:B------:R-:W-:Y:S02]  /*9e2c0*/  SHF.R.U32.HI R29, RZ, 0x8, R28 ;  /* 0x00000008ff1d7819 */ /* 0x000fe4000001161c */
[----:B--2---:R-:W-:-:S04]  /*9e2d0*/  LOP3.LUT R25, R11, 0xffff, RZ, 0xc0, !PT ;  /* 0x0000ffff0b197812 */ /* 0x004fc800078ec0ff */
[--C-:B------:R-:W-:Y:S02]  /*9e2e0*/  PRMT R140, R28, 0x3340, R25.reuse ;  /* 0x000033401c8c7816 */ /* 0x100fe40000000019 */
[----:B------:R-:W-:Y:S02]  /*9e2f0*/  SHF.R.U32.HI R25, RZ, 0x8, R25 ;  /* 0x00000008ff197819 */ /* 0x000fe40000011619 */
[----:B------:R-:W-:Y:S02]  /*9e300*/  PRMT R183, R183, 0x3340, R0 ;  /* 0x00003340b7b77816 */ /* 0x000fe40000000000 */
[----:B------:R-:W-:Y:S02]  /*9e310*/  LOP3.LUT R28, R29, 0xffff, RZ, 0xc0, !PT ;  /* 0x0000ffff1d1c7812 */ /* 0x000fe400078ec0ff */
[----:B------:R-:W-:Y:S01]  /*9e320*/  LOP3.LUT R25, R25, 0xffff, RZ, 0xc0, !PT ;  /* 0x0000ffff19197812 */ /* 0x000fe200078ec0ff */
[----:B------:R-:W-:Y:S04]  /*9e330*/  STL [R1+0x54d4], R179 ;  /* 0x0054d4b301007387 */ /* 0x000fe80000100800 */
[----:B------:R0:W-:Y:S04]  /*9e340*/  STL [R1+0x4754], R10 ;  /* 0x0047540a01007387 */ /* 0x0001e80000100800 */
[----:B------:R-:W-:Y:S04]  /*9e350*/  STL.64 [R1+0x8c8], R20 ;  /* 0x0008c81401007387 */ /* 0x000fe80000100a00 */
[----:B------:R-:W-:Y:S01]  /*9e360*/  STL [R1+0x54d0], R183 ;  /* 0x0054d0b701007387 */ /* 0x000fe20000100800 */
[----:B0-----:R-:W-:-:S03]  /*9e370*/  PRMT R10, R28, 0x3340, R25 ;  /* 0x000033401c0a7816 */ /* 0x001fc60000000019 */
[----:B------:R-:W2:Y:S04]  /*9e380*/  LDL.LU R244, [R1+0x4db4] ;  /* 0x004db40001f47983 */ /* 0x000ea80000300800 */
[----:B------:R-:W4:Y:S04]  /*9e390*/  LDL.LU R246, [R1+0x4798] ;  /* 0x0047980001f67983 */ /* 0x000f280000300800 */
[----:B------:R-:W4:Y:S04]  /*9e3a0*/  LDL.LU R11, [R1+0x4854] ;  /* 0x00485400010b7983 */ /* 0x000f280000300800 */
[----:B------:R0:W-:Y:S01]  /*9e3b0*/  STL [R1+0x4748], R10 ;  /* 0x0047480a01007387 */ /* 0x0001e20000100800 */
[----:B------:R-:W-:-:S02]  /*9e3c0*/  LOP3.LUT R30, R248, 0xffff, RZ, 0xc0, !PT ;  /* 0x0000fffff81e7812 */ /* 0x000fc400078ec0ff */
[----:B------:R-:W-:Y:S02]  /*9e3d0*/  LOP3.LUT R34, R236, 0xffff, RZ, 0xc0, !PT ;  /* 0x0000ffffec227812 */ /* 0x000fe400078ec0ff */
[----:B------:R-:W-:Y:S02]  /*9e3e0*/  LOP3.LUT R96, R166, 0xffff, RZ, 0xc0, !PT ;  /* 0x0000ffffa6607812 */ /* 0x000fe400078ec0ff */
[----:B------:R-:W-:Y:S02]  /*9e3f0*/  PRMT R25, R34, 0x3340, R0 ;  /* 0x0000334022197816 */ /* 0x000fe40000000000 */
[----:B------:R-:W-:-:S04]  /*9e400*/  SHF.R.U32.HI R215, RZ, 0x8, R96 ;  /* 0x00000008ffd77819 */ /* 0x000fc80000011660 */
[----:B------:R-:W-:-:S04]  /*9e410*/  LOP3.LUT R215, R215, 0xffff, RZ, 0xc0, !PT ;  /* 0x0000ffffd7d77812 */ /* 0x000fc800078ec0ff */
[----:B------:R-:W-:Y:S02]  /*9e420*/  PRMT R215, R215, 0x3340, R0 ;  /* 0x00003340d7d77816 */ /* 0x000fe40000000000 */
[----:B---3--:R-:W-:Y:S02]  /*9e430*/  LOP3.LUT R29, R8, 0xffff, RZ, 0xc0, !PT ;  /* 0x0000ffff081d7812 */ /* 0x008fe400078ec0ff */
[----:B------:R-:W3:Y:S02]  /*9e440*/  LDL.LU R8, [R1+0x470c] ;  /* 0x00470c0001087983 */ /* 0x000ee40000300800 */
[----:B------:R-:W-:-:S04]  /*9e450*/  PRMT R28, R30, 0x3340, R29 ;  /* 0x000033401e1c7816 */ /* 0x000fc8000000001d */
[----:B------:R-:W-:Y:S02]  /*9e460*/  PRMT R14, R28, 0x5410, R25 ;  /* 0x000054101c0e7816 */ /* 0x000fe40000000019 */
[----:B------:R-:W-:Y:S02]  /*9e470*/  SHF.R.U32.HI R28, RZ, 0x8, R30 ;  /* 0x00000008ff1c7819 */ /* 0x000fe4000001161e */
[----:B------:R-:W-:Y:S02]  /*9e480*/  SHF.R.U32.HI R25, RZ, 0x8, R29 ;  /* 0x00000008ff197819 */ /* 0x000fe4000001161d */
[----:B------:R-:W-:Y:S02]  /*9e490*/  LOP3.LUT R28, R28, 0xffff, RZ, 0xc0, !PT ;  /* 0x0000ffff1c1c7812 */ /* 0x000fe400078ec0ff */
[----:B------:R-:W-:Y:S01]  /*9e4a0*/  LOP3.LUT R25, R25, 0xffff, RZ, 0xc0, !PT ;  /* 0x0000ffff19197812 */ /* 0x000fe200078ec0ff */
[----:B------:R-:W-:Y:S03]  /*9e4b0*/  STL [R1+0x5344], R14 ;  /* 0x0053440e01007387 */ /* 0x000fe60000100800 */
[----:B0-----:R-:W-:Y:S01]  /*9e4c0*/  PRMT R10, R28, 0x3340, R25 ;  /* 0x000033401c0a7816 */ /* 0x001fe20000000019 */
[----:B------:R-:W-:Y:S04]  /*9e4d0*/  STL [R1+0x54cc], R215 ;  /* 0x0054ccd701007387 */ /* 0x000fe80000100800 */
[----:B------:R-:W-:Y:S04]  /*9e4e0*/  STL [R1+0x4744], R10 ;  /* 0x0047440a01007387 */ /* 0x000fe80000100800 */
[----:B------:R-:W3:Y:S01]  /*9e4f0*/  LDL.LU R248, [R1+0xce4] ;  /* 0x000ce40001f87983 */ /* 0x000ee20000300800 */
[----:B------:R-:W-:-:S05]  /*9e500*/  IADD3 R20, P2, R242, R6, RZ ;  /* 0x00000006f2147210 */ /* 0x000fca0007f5e0ff */
[----:B------:R-:W-:Y:S01]  /*9e510*/  IMAD.X R21, R24, 0x1, R5, P2 ;  /* 0x0000000118157824 */ /* 0x000fe200010e0605 */
[----:B------:R-:W-:-:S04]  /*9e520*/  SHF.R.U32.HI R187, RZ, 0x8, R34 ;  /* 0x00000008ffbb7819 */ /* 0x000fc80000011622 */
[----:B------:R0:W-:Y:S01]  /*9e530*/  STL.64 [R1+0x8c0], R20 ;  /* 0x0008c01401007387 */ /* 0x0001e20000100a00 */
[----:B------:R-:W-:-:S04]  /*9e540*/  LOP3.LUT R187, R187, 0xffff, RZ, 0xc0, !PT ;  /* 0x0000ffffbbbb7812 */ /* 0x000fc800078ec0ff */
[----:B------:R-:W-:Y:S02]  /*9e550*/  PRMT R187, R187, 0x3340, R0 ;  /* 0x00003340bbbb7816 */ /* 0x000fe40000000000 */
[----:B0-----:R-:W-:-:S05]  /*9e560*/  IADD3 R20, P2, R242, R4, RZ ;  /* 0x00000004f2147210 */ /* 0x001fca0007f5e0ff */
[----:B------:R-:W-:-:S05]  /*9e570*/  IMAD.X R21, R24, 0x1, R3, P2 ;  /* 0x0000000118157824 */ /* 0x000fca00010e0603 */
[----:B------:R0:W-:Y:S04]  /*9e580*/  STL.64 [R1+0x8b8], R20 ;  /* 0x0008b81401007387 */ /* 0x0001e80000100a00 */
[----:B------:R1:W-:Y:S01]  /*9e590*/  STL [R1+0x54c8], R187 ;  /* 0x0054c8bb01007387 */ /* 0x0003e20000100800 */
[----:B--2---:R-:W-:-:S03]  /*9e5a0*/  LOP3.LUT R34, R244, 0xffff, RZ, 0xc0, !PT ;  /* 0x0000fffff4227812 */ /* 0x004fc600078ec0ff */
[----:B------:R-:W2:Y:S01]  /*9e5b0*/  LDL.LU R244, [R1+0x4868] ;  /* 0x0048680001f47983 */ /* 0x000ea20000300800 */
[----:B----4-:R-:W-:-:S03]  /*9e5c0*/  LOP3.LUT R29, R246, 0xffff, RZ, 0xc0, !PT ;  /* 0x0000fffff61d7812 */ /* 0x010fc600078ec0ff */
[----:B------:R-:W4:Y:S01]  /*9e5d0*/  LDL.LU R246, [R1+0x4710] ;  /* 0x0047100001f67983 */ /* 0x000f220000300800 */
[----:B------:R-:W-:-:S03]  /*9e5e0*/  LOP3.LUT R30, R11, 0xffff, RZ, 0xc0, !PT ;  /* 0x0000ffff0b1e7812 */ /* 0x000fc600078ec0ff */
[----:B------:R-:W4:Y:S01]  /*9e5f0*/  LDL.LU R11, [R1+0x4dcc] ;  /* 0x004dcc00010b7983 */ /* 0x000f220000300800 */
[----:B------:R-:W-:Y:S02]  /*9e600*/  LOP3.LUT R37, R234, 0xffff, RZ, 0xc0, !PT ;  /* 0x0000ffffea257812 */ /* 0x000fe400078ec0ff */
[----:B------:R-:W-:Y:S02]  /*9e610*/  PRMT R25, R34, 0x3340, R29 ;  /* 0x0000334022197816 */ /* 0x000fe4000000001d */
[----:B------:R-:W-:Y:S02]  /*9e620*/  PRMT R24, R37, 0x3340, R0 ;  /* 0x0000334025187816 */ /* 0x000fe40000000000 */
[----:B------:R-:W-:Y:S02]  /*9e630*/  LOP3.LUT R167, R167, 0xffff, RZ, 0xc0, !PT ;  /* 0x0000ffffa7a77812 */ /* 0x000fe400078ec0ff */
[----:B------:R-:W-:Y:S02]  /*9e640*/  PRMT R247, R25, 0x5410, R24 ;  /* 0x0000541019f77816 */ /* 0x000fe40000000018 */
[----:B------:R-:W-:-:S02]  /*9e650*/  PRMT R24, R167, 0x3340, R0 ;  /* 0x00003340a7187816 */ /* 0x000fc40000000000 */
[----:B------:R-:W-:Y:S02]  /*9e660*/  SHF.R.U32.HI R34, RZ, 0x8, R34 ;  /* 0x00000008ff227819 */ /* 0x000fe40000011622 */
[----:B------:R-:W-:Y:S02]  /*9e670*/  SHF.R.U32.HI R205, RZ, 0x8, R181 ;  /* 0x00000008ffcd7819 */ /* 0x000fe400000116b5 */
[----:B------:R-:W-:Y:S02]  /*9e680*/  SHF.R.U32.HI R181, RZ, 0x8, R191 ;  /* 0x00000008ffb57819 */ /* 0x000fe400000116bf */
[----:B------:R-:W-:Y:S02]  /*9e690*/  SHF.R.U32.HI R195, RZ, 0x8, R167 ;  /* 0x00000008ffc37819 */ /* 0x000fe400000116a7 */
[----:B------:R-:W-:Y:S02]  /*9e6a0*/  SHF.R.U32.HI R191, RZ, 0x8, R37 ;  /* 0x00000008ffbf7819 */ /* 0x000fe40000011625 */
[----:B------:R-:W-:-:S02]  /*9e6b0*/  LOP3.LUT R195, R195, 0xffff, RZ, 0xc0, !PT ;  /* 0x0000ffffc3c37812 */ /* 0x000fc400078ec0ff */
[----:B------:R-:W-:Y:S02]  /*9e6c0*/  LOP3.LUT R191, R191, 0xffff, RZ, 0xc0, !PT ;  /* 0x0000ffffbfbf7812 */ /* 0x000fe400078ec0ff */
[--C-:B------:R-:W-:Y:S02]  /*9e6d0*/  PRMT R195, R195, 0x3340, R0.reuse ;  /* 0x00003340c3c37816 */ /* 0x100fe40000000000 */
[----:B------:R-:W-:Y:S02]  /*9e6e0*/  PRMT R191, R191, 0x3340, R0 ;  /* 0x00003340bfbf7816 */ /* 0x000fe40000000000 */
[----:B------:R-:W-:Y:S02]  /*9e6f0*/  LOP3.LUT R40, R9, 0xffff, RZ, 0xc0, !PT ;  /* 0x0000ffff09287812 */ /* 0x000fe400078ec0ff */
[----:B---3--:R-:W-:Y:S02]  /*9e700*/  LOP3.LUT R28, R8, 0xffff, RZ, 0xc0, !PT ;  /* 0x0000ffff081c7812 */ /* 0x008fe400078ec0ff */
[----:B------:R-:W3:Y:S02]  /*9e710*/  LDL.LU R8, [R1+0x479c] ;  /* 0x00479c0001087983 */ /* 0x000ee40000300800 */
[----:B------:R-:W-:-:S02]  /*9e720*/  PRMT R25, R30, 0x3340, R28 ;  /* 0x000033401e197816 */ /* 0x000fc4000000001c */
[----:B------:R-:W-:Y:S02]  /*9e730*/  SHF.R.U32.HI R30, RZ, 0x8, R30 ;  /* 0x00000008ff1e7819 */ /* 0x000fe4000001161e */
[----:B------:R-:W-:Y:S02]  /*9e740*/  PRMT R241, R25, 0x5410, R24 ;  /* 0x0000541019f17816 */ /* 0x000fe40000000018 */
[----:B------:R-:W-:Y:S02]  /*9e750*/  SHF.R.U32.HI R25, RZ, 0x8, R29 ;  /* 0x00000008ff197819 */ /* 0x000fe4000001161d */
[----:B------:R-:W-:Y:S02]  /*9e760*/  SHF.R.U32.HI R24, RZ, 0x8, R28 ;  /* 0x00000008ff187819 */ /* 0x000fe4000001161c */
[----:B------:R-:W-:Y:S02]  /*9e770*/  LOP3.LUT R28, R25, 0xffff, RZ, 0xc0, !PT ;  /* 0x0000ffff191c7812 */ /* 0x000fe400078ec0ff */
[----:B------:R-:W-:-:S02]  /*9e780*/  LOP3.LUT R25, R30, 0xffff, RZ, 0xc0, !PT ;  /* 0x0000ffff1e197812 */ /* 0x000fc400078ec0ff */
[----:B------:R-:W-:Y:S02]  /*9e790*/  LOP3.LUT R24, R24, 0xffff, RZ, 0xc0, !PT ;  /* 0x0000ffff18187812 */ /* 0x000fe400078ec0ff */
[----:B------:R-:W-:Y:S02]  /*9e7a0*/  LOP3.LUT R29, R34, 0xffff, RZ, 0xc0, !PT ;  /* 0x0000ffff221d7812 */ /* 0x000fe400078ec0ff */
[----:B------:R-:W-:Y:S02]  /*9e7b0*/  PRMT R10, R25, 0x3340, R24 ;  /* 0x00003340190a7816 */ /* 0x000fe40000000018 */
[----:B------:R-:W-:Y:S02]  /*9e7c0*/  PRMT R12, R29, 0x3340, R28 ;  /* 0x000033401d0c7816 */ /* 0x000fe4000000001c */
[----:B------:R-:W-:Y:S02]  /*9e7d0*/  SHF.R.S32.HI R24, RZ, 0x1f, R248 ;  /* 0x0000001fff187819 */ /* 0x000fe400000114f8 */
[----:B0-----:R-:W-:Y:S01]  /*9e7e0*/  IADD3 R20, P2, R248, R2, RZ ;  /* 0x00000002f8147210 */ /* 0x001fe20007f5e0ff */
[----:B------:R-:W-:Y:S04]  /*9e7f0*/  STL [R1+0x5348], R247 ;  /* 0x005348f701007387 */ /* 0x000fe80000100800 */
[----:B------:R-:W-:Y:S01]  /*9e800*/  IMAD.X R21, R24, 0x1, R13, P2 ;  /* 0x0000000118157824 */ /* 0x000fe200010e060d */
[----:B------:R-:W-:Y:S04]  /*9e810*/  STL [R1+0x534c], R241 ;  /* 0x00534cf101007387 */ /* 0x000fe80000100800 */
[----:B------:R-:W-:Y:S04]  /*9e820*/  STL [R1+0xd14], R12 ;  /* 0x000d140c01007387 */ /* 0x000fe80000100800 */
[----:B------:R0:W-:Y:S04]  /*9e830*/  STL [R1+0xd10], R10 ;  /* 0x000d100a01007387 */ /* 0x0001e80000100800 */
[----:B------:R-:W-:Y:S04]  /*9e840*/  STL.64 [R1+0x8b0], R20 ;  /* 0x0008b01401007387 */ /* 0x000fe80000100a00 */
[----:B------:R-:W-:Y:S04]  /*9e850*/  STL [R1+0x54c4], R195 ;  /* 0x0054c4c301007387 */ /* 0x000fe80000100800 */
[----:B------:R-:W-:Y:S04]  /*9e860*/  STL [R1+0x54c0], R191 ;  /* 0x0054c0bf01007387 */ /* 0x000fe80000100800 */
[----:B------:R-:W3:Y:S01]  /*9e870*/  LDL.LU R9, [R1+0x4884] ;  /* 0x0048840001097983 */ /* 0x000ee20000300800 */
[----:B-1----:R-:W-:-:S04]  /*9e880*/  LOP3.LUT R187, R168, 0xffff, RZ, 0xc0, !PT ;  /* 0x0000ffffa8bb7812 */ /* 0x002fc800078ec0ff */
[----:B------:R-:W-:Y:S02]  /*9e890*/  PRMT R25, R187, 0x3340, R0 ;  /* 0x00003340bb197816 */ /* 0x000fe40000000000 */
[----:B--2---:R-:W-:Y:S02]  /*9e8a0*/  LOP3.LUT R37, R244, 0xffff, RZ, 0xc0, !PT ;  /* 0x0000fffff4257812 */ /* 0x004fe400078ec0ff */
[----:B----4-:R-:W-:-:S04]  /*9e8b0*/  LOP3.LUT R30, R246, 0xffff, RZ, 0xc0, !PT ;  /* 0x0000fffff61e7812 */ /* 0x010fc800078ec0ff */
[----:B------:R-:W-:Y:S02]  /*9e8c0*/  PRMT R28, R37, 0x3340, R30 ;  /* 0x00003340251c7816 */ /* 0x000fe4000000001e */
[----:B------:R-:W-:Y:S02]  /*9e8d0*/  LOP3.LUT R34, R11, 0xffff, RZ, 0xc0, !PT ;  /* 0x0000ffff0b227812 */ /* 0x000fe400078ec0ff */
[----:B0-----:R-:W-:Y:S02]  /*9e8e0*/  PRMT R10, R28, 0x5410, R25 ;  /* 0x000054101c0a7816 */ /* 0x001fe40000000019 */
[----:B------:R-:W-:Y:S02]  /*9e8f0*/  PRMT R25, R40, 0x3340, R0 ;  /* 0x0000334028197816 */ /* 0x000fe40000000000 */
[----:B------:R-:W-:Y:S02]  /*9e900*/  SHF.R.U32.HI R37, RZ, 0x8, R37 ;  /* 0x00000008ff257819 */ /* 0x000fe40000011625 */
[----:B------:R-:W-:-:S04]  /*9e910*/  SHF.R.U32.HI R199, RZ, 0x8, R40 ;  /* 0x00000008ffc77819 */ /* 0x000fc80000011628 */
[----:B------:R-:W-:-:S04]  /*9e920*/  LOP3.LUT R199, R199, 0xffff, RZ, 0xc0, !PT ;  /* 0x0000ffffc7c77812 */ /* 0x000fc800078ec0ff */
[----:B------:R-:W-:Y:S02]  /*9e930*/  PRMT R199, R199, 0x3340, R0 ;  /* 0x00003340c7c77816 */ /* 0x000fe40000000000 */
[----:B---3--:R-:W-:Y:S02]  /*9e940*/  LOP3.LUT R29, R8, 0xffff, RZ, 0xc0, !PT ;  /* 0x0000ffff081d7812 */ /* 0x008fe400078ec0ff */
[----:B------:R-:W2:Y:S02]  /*9e950*/  LDL.LU R8, [R1+0x4714] ;  /* 0x0047140001087983 */ /* 0x000ea40000300800 */
[----:B------:R-:W-:Y:S02]  /*9e960*/  PRMT R28, R34, 0x3340, R29 ;  /* 0x00003340221c7816 */ /* 0x000fe4000000001d */
[----:B------:R0:W-:Y:S02]  /*9e970*/  STL [R1+0x4d98], R10 ;  /* 0x004d980a01007387 */ /* 0x0001e40000100800 */
[----:B------:R-:W-:-:S02]  /*9e980*/  PRMT R232, R28, 0x5410, R25 ;  /* 0x000054101ce87816 */ /* 0x000fc40000000019 */
[----:B------:R-:W-:Y:S02]  /*9e990*/  SHF.R.U32.HI R25, RZ, 0x8, R30 ;  /* 0x00000008ff197819 */ /* 0x000fe4000001161e */
[----:B0-----:R-:W-:Y:S02]  /*9e9a0*/  IADD3 R10, P2, R248, R0, RZ ;  /* 0x00000000f80a7210 */ /* 0x001fe40007f5e0ff */
[----:B------:R-:W-:Y:S02]  /*9e9b0*/  SHF.R.U32.HI R28, RZ, 0x8, R34 ;  /* 0x00000008ff1c7819 */ /* 0x000fe40000011622 */
[----:B------:R-:W-:Y:S01]  /*9e9c0*/  SHF.R.U32.HI R34, RZ, 0x8, R29 ;  /* 0x00000008ff227819 */ /* 0x000fe2000001161d */
[----:B------:R-:W-:Y:S01]  /*9e9d0*/  IMAD.X R11, R24, 0x1, R7, P2 ;  /* 0x00000001180b7824 */ /* 0x000fe200010e0607 */
[----:B------:R-:W-:Y:S02]  /*9e9e0*/  LOP3.LUT R30, R37, 0xffff, RZ, 0xc0, !PT ;  /* 0x0000ffff251e7812 */ /* 0x000fe400078ec0ff */
[----:B------:R-:W-:Y:S01]  /*9e9f0*/  LOP3.LUT R29, R25, 0xffff, RZ, 0xc0, !PT ;  /* 0x0000ffff191d7812 */ /* 0x000fe200078ec0ff */
[----:B------:R-:W-:Y:S04]  /*9ea00*/  STL [R1+0x5350], R232 ;  /* 0x005350e801007387 */ /* 0x000fe80000100800 */
[----:B------:R0:W-:Y:S01]  /*9ea10*/  STL.64 [R1+0x898], R10 ;  /* 0x0008980a01007387 */ /* 0x0001e20000100a00 */
[----:B------:R-:W-:-:S02]  /*9ea20*/  LOP3.LUT R28, R28, 0xffff, RZ, 0xc0, !PT ;  /* 0x0000ffff1c1c7812 */ /* 0x000fc400078ec0ff */
[----:B------:R-:W-:Y:S01]  /*9ea30*/  LOP3.LUT R25, R34, 0xffff, RZ, 0xc0, !PT ;  /* 0x0000ffff22197812 */ /* 0x000fe200078ec0ff */
[----:B------:R-:W3:Y:S01]  /*9ea40*/  LDL.LU R242, [R1+0x4df4] ;  /* 0x004df40001f27983 */ /* 0x000ee20000300800 */
[----:B------:R-:W-:Y:S02]  /*9ea50*/  IADD3 R20, P2, R248, R6, RZ ;  /* 0x00000006f8147210 */ /* 0x000fe40007f5e0ff */
[----:B0-----:R-:W-:-:S05]  /*9ea60*/  PRMT R11, R30, 0x3340, R29 ;  /* 0x000033401e0b7816 */ /* 0x001fca000000001d */
[----:B------:R0:W-:Y:S01]  /*9ea70*/  STL [R1+0x4778], R11 ;  /* 0x0047780b01007387 */ /* 0x0001e20000100800 */
[----:B------:R-:W-:-:S03]  /*9ea80*/  PRMT R10, R28, 0x3340, R25 ;  /* 0x000033401c0a7816 */ /* 0x000fc60000000019 */
[----:B------:R-:W4:Y:S01]  /*9ea90*/  LDL.LU R246, [R1+0x47a0] ;  /* 0x0047a00001f67983 */ /* 0x000f220000300800 */
[----:B------:R-:W-:-:S03]  /*9eaa0*/  IMAD.X R21, R24, 0x1, R5, P2 ;  /* 0x0000000118157824 */ /* 0x000fc600010e0605 */
[----:B------:R-:W-:Y:S04]  /*9eab0*/  STL [R1+0xd0c], R10 ;  /* 0x000d0c0a01007387 */ /* 0x000fe80000100800 */
[----:B0-----:R-:W4:Y:S04]  /*9eac0*/  LDL.LU R11, [R1+0xce0] ;  /* 0x000ce000010b7983 */ /* 0x001f280000300800 */
[----:B------:R0:W-:Y:S01]  /*9ead0*/  STL.64 [R1+0x8a8], R20 ;  /* 0x0008a81401007387 */ /* 0x0001e20000100a00 */
[----:B------:R-:W-:Y:S02]  /*9eae0*/  LOP3.LUT R29, R9, 0xffff, RZ, 0xc0, !PT ;  /* 0x0000ffff091d7812 */ /* 0x000fe400078ec0ff */
[----:B0-----:R-:W-:-:S05]  /*9eaf0*/  IADD3 R20, P2, R248, R4, RZ ;  /* 0x00000004f8147210 */ /* 0x001fca0007f5e0ff */
[----:B------:R-:W-:-:S05]  /*9eb00*/  IMAD.X R21, R24, 0x1, R3, P2 ;  /* 0x0000000118157824 */ /* 0x000fca00010e0603 */
[----:B------:R0:W-:Y:S04]  /*9eb10*/  STL.64 [R1+0x8a0], R20 ;  /* 0x0008a01401007387 */ /* 0x0001e80000100a00 */
[----:B------:R-:W-:Y:S04]  /*9eb20*/  STL [R1+0x54d8], R199 ;  /* 0x0054d8c701007387 */ /* 0x000fe80000100800 */
[----:B------:R-:W4:Y:S01]  /*9eb30*/  LDL.LU R9, [R1+0x488c] ;  /* 0x00488c0001097983 */ /* 0x000f220000300800 */
[----:B------:R-:W-:-:S03]  /*9eb40*/  LOP3.LUT R169, R169, 0xffff, RZ, 0xc0, !PT ;  /* 0x0000ffffa9a97812 */ /* 0x000fc600078ec0ff */
[----:B------:R-:W4:Y:S01]  /*9eb50*/  LDL.LU R244, [R1+0x4718] ;  /* 0x0047180001f47983 */ /* 0x000f220000300800 */
[----:B------:R-:W-:-:S03]  /*9eb60*/  PRMT R24, R169, 0x3340, R0 ;  /* 0x00003340a9187816 */ /* 0x000fc60000000000 */
[----:B------:R-:W4:Y:S01]  /*9eb70*/  LDL.LU R248, [R1+0x4e00] ;  /* 0x004e000001f87983 */ /* 0x000f220000300800 */
[----:B------:R-:W-:-:S04]  /*9eb80*/  SHF.R.U32.HI R203, RZ, 0x8, R169 ;  /* 0x00000008ffcb7819 */ /* 0x000fc800000116a9 */
[----:B------:R-:W-:-:S04]  /*9eb90*/  LOP3.LUT R203, R203, 0xffff, RZ, 0xc0, !PT ;  /* 0x0000ffffcbcb7812 */ /* 0x000fc800078ec0ff */
[----:B------:R-:W-:Y:S02]  /*9eba0*/  PRMT R203, R203, 0x3340, R0 ;  /* 0x00003340cbcb7816 */ /* 0x000fe40000000000 */
[----:B--2---:R-:W-:-:S04]  /*9ebb0*/  LOP3.LUT R28, R8, 0xffff, RZ, 0xc0, !PT ;  /* 0x0000ffff081c7812 */ /* 0x004fc800078ec0ff */
[----:B------:R-:W-:-:S04]  /*9ebc0*/  PRMT R25, R29, 0x3340, R28 ;  /* 0x000033401d197816 */ /* 0x000fc8000000001c */
[----:B0-----:R-:W-:-:S05]  /*9ebd0*/  PRMT R21, R25, 0x5410, R24 ;  /* 0x0000541019157816 */ /* 0x001fca0000000018 */
[----:B------:R0:W-:Y:S04]  /*9ebe0*/  STL [R1+0x5354], R21 ;  /* 0x0053541501007387 */ /* 0x0001e80000100800 */
[----:B------:R-:W2:Y:S01]  /*9ebf0*/  LDL.LU R8, [R1+0x47a4] ;  /* 0x0047a40001087983 */ /* 0x000ea20000300800 */
[----:B------:R-:W-:Y:S02]  /*9ec00*/  SHF.R.U32.HI R25, RZ, 0x8, R29 ;  /* 0x00000008ff197819 */ /* 0x000fe4000001161d */
[----:B------:R-:W-:Y:S02]  /*9ec10*/  SHF.R.U32.HI R24, RZ, 0x8, R28 ;  /* 0x00000008ff187819 */ /* 0x000fe4000001161c */
[----:B------:R-:W-:Y:S02]  /*9ec20*/  LOP3.LUT R25, R25, 0xffff, RZ, 0xc0, !PT ;  /* 0x0000ffff19197812 */ /* 0x000fe400078ec0ff */
[----:B------:R-:W-:-:S02]  /*9ec30*/  LOP3.LUT R24, R24, 0xffff, RZ, 0xc0, !PT ;  /* 0x0000ffff18187812 */ /* 0x000fc400078ec0ff */
[----:B------:R-:W-:Y:S02]  /*9ec40*/  LOP3.LUT R29, R233, 0xffff, RZ, 0xc0, !PT ;  /* 0x0000ffffe91d7812 */ /* 0x000fe400078ec0ff */
[----:B------:R-:W-:Y:S02]  /*9ec50*/  PRMT R10, R25, 0x3340, R24 ;  /* 0x00003340190a7816 */ /* 0x000fe40000000018 */
[----:B---3--:R-:W-:Y:S02]  /*9ec60*/  LOP3.LUT R30, R242, 0xffff, RZ, 0xc0, !PT ;  /* 0x0000fffff21e7812 */ /* 0x008fe400078ec0ff */
[----:B------:R-:W-:Y:S02]  /*9ec70*/  PRMT R24, R29, 0x3340, R0 ;  /* 0x000033401d187816 */ /* 0x000fe40000000000 */
[----:B------:R-:W-:Y:S02]  /*9ec80*/  SHF.R.U32.HI R202, RZ, 0x8, R29 ;  /* 0x00000008ffca7819 */ /* 0x000fe4000001161d */
[----:B----4-:R-:W-:-:S04]  /*9ec90*/  LOP3.LUT R28, R246, 0xffff, RZ, 0xc0, !PT ;  /* 0x0000fffff61c7812 */ /* 0x010fc800078ec0ff */
        /* <DEDUP_REMOVED lines=8> */
[----:B0-----:R-:W-:Y:S01]  /*9ed20*/  IMAD.X R21, R24, 0x1, R13, P2 ;  /* 0x0000000118157824 */ /* 0x001fe200010e060d */
[----:B------:R-:W-:Y:S01]  /*9ed30*/  LOP3.LUT R202, R202, 0xffff, RZ, 0xc0, !PT ;  /* 0x0000ffffcaca7812 */ /* 0x000fe200078ec0ff */
[----:B------:R0:W-:Y:S03]  /*9ed40*/  STL [R1+0xd08], R10 ;  /* 0x000d080a01007387 */ /* 0x0001e60000100800 */
[----:B------:R-:W-:Y:S01]  /*9ed50*/  PRMT R202, R202, 0x3340, R0 ;  /* 0x00003340caca7816 */ /* 0x000fe20000000000 */
[----:B------:R-:W-:Y:S04]  /*9ed60*/  STL [R1+0x54dc], R203 ;  /* 0x0054dccb01007387 */ /* 0x000fe80000100800 */
[----:B------:R-:W-:Y:S01]  /*9ed70*/  STL [R1+0x5358], R223 ;  /* 0x005358df01007387 */ /* 0x000fe20000100800 */
[----:B0-----:R-:W-:-:S03]  /*9ed80*/  PRMT R10, R28, 0x3340, R25 ;  /* 0x000033401c0a7816 */ /* 0x001fc60000000019 */
[----:B------:R0:W-:Y:S04]  /*9ed90*/  STL.64 [R1+0x890], R20 ;  /* 0x0008901401007387 */ /* 0x0001e80000100a00 */
[----:B------:R-:W3:Y:S04]  /*9eda0*/  LDL.LU R246, [R1+0x4e08] ;  /* 0x004e080001f67983 */ /* 0x000ee80000300800 */
[----:B------:R-:W-:Y:S01]  /*9edb0*/  STL [R1+0xd04], R10 ;  /* 0x000d040a01007387 */ /* 0x000fe20000100800 */
[----:B------:R-:W-:-:S03]  /*9edc0*/  LOP3.LUT R37, R9, 0xffff, RZ, 0xc0, !PT ;  /* 0x0000ffff09257812 */ /* 0x000fc600078ec0ff */
[----:B------:R-:W-:Y:S04]  /*9edd0*/  STL [R1+0x54e0], R202 ;  /* 0x0054e0ca01007387 */ /* 0x000fe80000100800 */
[----:B------:R-:W4:Y:S01]  /*9ede0*/  LDL.LU R9, [R1+0x47a8] ;  /* 0x0047a80001097983 */ /* 0x000f220000300800 */
[----:B------:R-:W-:Y:S02]  /*9edf0*/  LOP3.LUT R191, R170, 0xffff, RZ, 0xc0, !PT ;  /* 0x0000ffffaabf7812 */ /* 0x000fe400078ec0ff */
[----:B------:R-:W-:Y:S02]  /*9ee00*/  LOP3.LUT R30, R244, 0xffff, RZ, 0xc0, !PT ;  /* 0x0000fffff41e7812 */ /* 0x000fe400078ec0ff */
[----:B------:R-:W-:Y:S02]  /*9ee10*/  PRMT R25, R191, 0x3340, R0 ;  /* 0x00003340bf197816 */ /* 0x000fe40000000000 */
[----:B------:R-:W-:-:S02]  /*9ee20*/  PRMT R28, R37, 0x3340, R30 ;  /* 0x00003340251c7816 */ /* 0x000fc4000000001e */
[----:B------:R-:W-:Y:S02]  /*9ee30*/  LOP3.LUT R34, R248, 0xffff, RZ, 0xc0, !PT ;  /* 0x0000fffff8227812 */ /* 0x000fe400078ec0ff */
[----:B------:R-:W-:Y:S02]  /*9ee40*/  LOP3.LUT R40, R231, 0xffff, RZ, 0xc0, !PT ;  /* 0x0000ffffe7287812 */ /* 0x000fe400078ec0ff */
[----:B------:R-:W-:Y:S02]  /*9ee50*/  SHF.R.U32.HI R37, RZ, 0x8, R37 ;  /* 0x00000008ff257819 */ /* 0x000fe40000011625 */
[----:B0-----:R-:W-:-:S05]  /*9ee60*/  IADD3 R20, P2, R11, R0, RZ ;  /* 0x000000000b147210 */ /* 0x001fca0007f5e0ff */
[----:B------:R-:W-:Y:S01]  /*9ee70*/  IMAD.X R21, R24, 0x1, R7, P2 ;  /* 0x0000000118157824 */ /* 0x000fe200010e0607 */
[----:B--2---:R-:W-:Y:S02]  /*9ee80*/  LOP3.LUT R29, R8, 0xffff, RZ, 0xc0, !PT ;  /* 0x0000ffff081d7812 */ /* 0x004fe400078ec0ff */
[----:B------:R-:W-:Y:S02]  /*9ee90*/  PRMT R8, R28, 0x5410, R25 ;  /* 0x000054101c087816 */ /* 0x000fe40000000019 */
[----:B------:R-:W-:Y:S02]  /*9eea0*/  PRMT R25, R40, 0x3340, R0 ;  /* 0x0000334028197816 */ /* 0x000fe40000000000 */
[----:B------:R-:W-:-:S04]  /*9eeb0*/  PRMT R28, R34, 0x3340, R29 ;  /* 0x00003340221c7816 */ /* 0x000fc8000000001d */
[----:B------:R-:W-:Y:S02]  /*9eec0*/  PRMT R250, R28, 0x5410, R25 ;  /* 0x000054101cfa7816 */ /* 0x000fe40000000019 */
[----:B------:R-:W-:Y:S02]  /*9eed0*/  SHF.R.U32.HI R25, RZ, 0x8, R30 ;  /* 0x00000008ff197819 */ /* 0x000fe4000001161e */
[----:B------:R-:W-:Y:S02]  /*9eee0*/  SHF.R.U32.HI R28, RZ, 0x8, R34 ;  /* 0x00000008ff1c7819 */ /* 0x000fe40000011622 */
[----:B------:R-:W-:Y:S02]  /*9eef0*/  SHF.R.U32.HI R34, RZ, 0x8, R29 ;  /* 0x00000008ff227819 */ /* 0x000fe4000001161d */
[----:B------:R-:W-:Y:S02]  /*9ef00*/  LOP3.LUT R30, R37, 0xffff, RZ, 0xc0, !PT ;  /* 0x0000ffff251e7812 */ /* 0x000fe400078ec0ff */
[----:B------:R-:W-:Y:S01]  /*9ef10*/  LOP3.LUT R29, R25, 0xffff, RZ, 0xc0, !PT ;  /* 0x0000ffff191d7812 */ /* 0x000fe200078ec0ff */
[----:B------:R0:W-:Y:S03]  /*9ef20*/  STL [R1+0x4d8c], R8 ;  /* 0x004d8c0801007387 */ /* 0x0001e60000100800 */
[----:B------:R-:W-:Y:S01]  /*9ef30*/  PRMT R222, R30, 0x3340, R29 ;  /* 0x000033401ede7816 */ /* 0x000fe2000000001d */
[----:B------:R-:W-:Y:S04]  /*9ef40*/  STL [R1+0x535c], R250 ;  /* 0x00535cfa01007387 */ /* 0x000fe80000100800 */
[----:B------:R-:W2:Y:S04]  /*9ef50*/  LDL.LU R248, [R1+0x48b4] ;  /* 0x0048b40001f87983 */ /* 0x000ea80000300800 */
[----:B------:R1:W-:Y:S04]  /*9ef60*/  STL.64 [R1+0x888], R20 ;  /* 0x0008881401007387 */ /* 0x0003e80000100a00 */
[----:B------:R-:W-:Y:S04]  /*9ef70*/  STL [R1+0x5408], R222 ;  /* 0x005408de01007387 */ /* 0x000fe80000100800 */
[----:B0-----:R-:W2:Y:S01]  /*9ef80*/  LDL.LU R8, [R1+0x471c] ;  /* 0x00471c0001087983 */ /* 0x001ea20000300800 */
[----:B------:R-:W-:-:S02]  /*9ef90*/  LOP3.LUT R28, R28, 0xffff, RZ, 0xc0, !PT ;  /* 0x0000ffff1c1c7812 */ /* 0x000fc400078ec0ff */
[----:B------:R-:W-:Y:S01]  /*9efa0*/  LOP3.LUT R25, R34, 0xffff, RZ, 0xc0, !PT ;  /* 0x0000ffff22197812 */ /* 0x000fe200078ec0ff */
[----:B------:R-:W2:Y:S01]  /*9efb0*/  LDL.LU R244, [R1+0xcdc] ;  /* 0x000cdc0001f47983 */ /* 0x000ea20000300800 */
[----:B-1----:R-:W-:Y:S02]  /*9efc0*/  IADD3 R20, P2, R11, R6, RZ ;  /* 0x000000060b147210 */ /* 0x002fe40007f5e0ff */
[----:B------:R-:W-:Y:S02]  /*9efd0*/  PRMT R10, R28, 0x3340, R25 ;  /* 0x000033401c0a7816 */ /* 0x000fe40000000019 */
[----:B------:R-:W-:Y:S01]  /*9efe0*/  LOP3.LUT R34, R230, 0xffff, RZ, 0xc0, !PT ;  /* 0x0000ffffe6227812 */ /* 0x000fe200078ec0ff */
[----:B------:R-:W-:Y:S02]  /*9eff0*/  IMAD.X R21, R24, 0x1, R5, P2 ;  /* 0x0000000118157824 */ /* 0x000fe400010e0605 */
[----:B------:R0:W-:Y:S01]  /*9f000*/  STL [R1+0xcfc], R10 ;  /* 0x000cfc0a01007387 */ /* 0x0001e20000100800 */
[----:B------:R-:W-:-:S02]  /*9f010*/  PRMT R25, R34, 0x3340, R0 ;  /* 0x0000334022197816 */ /* 0x000fc40000000000 */
[----:B0-----:R-:W-:Y:S02]  /*9f020*/  IADD3 R10, P2, R11, R4, RZ ;  /* 0x000000040b0a7210 */ /* 0x001fe40007f5e0ff */
[----:B---3--:R-:W-:-:S03]  /*9f030*/  LOP3.LUT R30, R246, 0xffff, RZ, 0xc0, !PT ;  /* 0x0000fffff61e7812 */ /* 0x008fc600078ec0ff */
[----:B------:R-:W-:Y:S01]  /*9f040*/  IMAD.X R11, R24, 0x1, R3, P2 ;  /* 0x00000001180b7824 */ /* 0x000fe200010e0603 */
[----:B----4-:R-:W-:-:S04]  /*9f050*/  LOP3.LUT R29, R9, 0xffff, RZ, 0xc0, !PT ;  /* 0x0000ffff091d7812 */ /* 0x010fc800078ec0ff */
[----:B------:R-:W-:-:S04]  /*9f060*/  PRMT R28, R30, 0x3340, R29 ;  /* 0x000033401e1c7816 */ /* 0x000fc8000000001d */
[----:B------:R-:W-:Y:S02]  /*9f070*/  PRMT R252, R28, 0x5410, R25 ;  /* 0x000054101cfc7816 */ /* 0x000fe40000000019 */
[----:B------:R-:W-:-:S03]  /*9f080*/  SHF.R.U32.HI R25, RZ, 0x8, R30 ;  /* 0x00000008ff197819 */ /* 0x000fc6000001161e */
[----:B------:R-:W-:Y:S01]  /*9f090*/  STL [R1+0x5360], R252 ;  /* 0x005360fc01007387 */ /* 0x000fe20000100800 */
[----:B------:R-:W-:-:S03]  /*9f0a0*/  SHF.R.U32.HI R24, RZ, 0x8, R29 ;  /* 0x00000008ff187819 */ /* 0x000fc6000001161d */
[----:B------:R-:W-:Y:S04]  /*9f0b0*/  STL.64 [R1+0x880], R20 ;  /* 0x0008801401007387 */ /* 0x000fe80000100a00 */
[----:B------:R0:W-:Y:S04]  /*9f0c0*/  STL.64 [R1+0x878], R10 ;  /* 0x0008780a01007387 */ /* 0x0001e80000100a00 */
[----:B------:R-:W3:Y:S01]  /*9f0d0*/  LDL.LU R240, [R1+0x4e1c] ;  /* 0x004e1c0001f07983 */ /* 0x000ee20000300800 */
[----:B------:R-:W-:Y:S02]  /*9f0e0*/  LOP3.LUT R25, R25, 0xffff, RZ, 0xc0, !PT ;  /* 0x0000ffff19197812 */ /* 0x000fe400078ec0ff */
[----:B------:R-:W-:Y:S01]  /*9f0f0*/  LOP3.LUT R24, R24, 0xffff, RZ, 0xc0, !PT ;  /* 0x0000ffff18187812 */ /* 0x000fe200078ec0ff */
[----:B0-----:R-:W4:Y:S03]  /*9f100*/  LDL.LU R11, [R1+0x47ac] ;  /* 0x0047ac00010b7983 */ /* 0x001f260000300800 */
[----:B------:R-:W-:-:S05]  /*9f110*/  PRMT R9, R25, 0x3340, R24 ;  /* 0x0000334019097816 */ /* 0x000fca0000000018 */
[----:B------:R0:W-:Y:S04]  /*9f120*/  STL [R1+0xcf8], R9 ;  /* 0x000cf80901007387 */ /* 0x0001e80000100800 */
[----:B------:R-:W4:Y:S01]  /*9f130*/  LDL.LU R246, [R1+0x48bc] ;  /* 0x0048bc0001f67983 */ /* 0x000f220000300800 */
[----:B------:R-:W-:Y:S02]  /*9f140*/  SHF.R.U32.HI R206, RZ, 0x8, R34 ;  /* 0x00000008ffce7819 */ /* 0x000fe40000011622 */
[----:B------:R-:W-:Y:S02]  /*9f150*/  LOP3.LUT R171, R171, 0xffff, RZ, 0xc0, !PT ;  /* 0x0000ffffabab7812 */ /* 0x000fe400078ec0ff */
[----:B------:R-:W-:Y:S01]  /*9f160*/  LOP3.LUT R206, R206, 0xffff, RZ, 0xc0, !PT ;  /* 0x0000ffffcece7812 */ /* 0x000fe200078ec0ff */
[----:B0-----:R-:W4:Y:S01]  /*9f170*/  LDL.LU R9, [R1+0x4720] ;  /* 0x0047200001097983 */ /* 0x001f220000300800 */
[----:B------:R-:W-:-:S02]  /*9f180*/  PRMT R24, R171, 0x3340, R0 ;  /* 0x00003340ab187816 */ /* 0x000fc40000000000 */
[----:B------:R-:W-:-:S05]  /*9f190*/  PRMT R206, R206, 0x3340, R0 ;  /* 0x00003340cece7816 */ /* 0x000fca0000000000 */
[----:B------:R-:W-:Y:S01]  /*9f1a0*/  STL [R1+0x54e4], R206 ;  /* 0x0054e4ce01007387 */ /* 0x000fe20000100800 */
[----:B------:R-:W-:Y:S02]  /*9f1b0*/  SHF.R.U32.HI R208, RZ, 0x8, R171 ;  /* 0x00000008ffd07819 */ /* 0x000fe400000116ab */
[----:B------:R-:W-:Y:S02]  /*9f1c0*/  LOP3.LUT R34, R228, 0xffff, RZ, 0xc0, !PT ;  /* 0x0000ffffe4227812 */ /* 0x000fe400078ec0ff */
[----:B------:R-:W-:-:S04]  /*9f1d0*/  LOP3.LUT R208, R208, 0xffff, RZ, 0xc0, !PT ;  /* 0x0000ffffd0d07812 */ /* 0x000fc800078ec0ff */
[----:B------:R-:W-:Y:S02]  /*9f1e0*/  PRMT R208, R208, 0x3340, R0 ;  /* 0x00003340d0d07816 */ /* 0x000fe40000000000 */
[----:B--2---:R-:W-:Y:S02]  /*9f1f0*/  LOP3.LUT R29, R248, 0xffff, RZ, 0xc0, !PT ;  /* 0x0000fffff81d7812 */ /* 0x004fe400078ec0ff */
[----:B------:R-:W-:-:S04]  /*9f200*/  LOP3.LUT R28, R8, 0xffff, RZ, 0xc0, !PT ;  /* 0x0000ffff081c7812 */ /* 0x000fc800078ec0ff */
[----:B------:R-:W-:-:S04]  /*9f210*/  PRMT R25, R29, 0x3340, R28 ;  /* 0x000033401d197816 */ /* 0x000fc8000000001c */
[----:B------:R-:W-:-:S05]  /*9f220*/  PRMT R8, R25, 0x5410, R24 ;  /* 0x0000541019087816 */ /* 0x000fca0000000018 */
[----:B------:R0:W-:Y:S04]  /*9f230*/  STL [R1+0x5364], R8 ;  /* 0x0053640801007387 */ /* 0x0001e80000100800 */
[----:B------:R-:W2:Y:S04]  /*9f240*/  LDL.LU R242, [R1+0x48c4] ;  /* 0x0048c40001f27983 */ /* 0x000ea80000300800 */
[----:B------:R-:W2:Y:S01]  /*9f250*/  LDL.LU R248, [R1+0x4724] ;  /* 0x0047240001f87983 */ /* 0x000ea20000300800 */
[----:B------:R-:W-:Y:S02]  /*9f260*/  SHF.R.U32.HI R29, RZ, 0x8, R29 ;  /* 0x00000008ff1d7819 */ /* 0x000fe4000001161d */
[----:B------:R-:W-:-:S02]  /*9f270*/  SHF.R.U32.HI R25, RZ, 0x8, R28 ;  /* 0x00000008ff197819 */ /* 0x000fc4000001161c */
[----:B------:R-:W-:Y:S02]  /*9f280*/  LOP3.LUT R28, R29, 0xffff, RZ, 0xc0, !PT ;  /* 0x0000ffff1d1c7812 */ /* 0x000fe400078ec0ff */
[----:B------:R-:W-:Y:S02]  /*9f290*/  LOP3.LUT R25, R25, 0xffff, RZ, 0xc0, !PT ;  /* 0x0000ffff19197812 */ /* 0x000fe400078ec0ff */
[----:B------:R-:W-:Y:S02]  /*9f2a0*/  SHF.R.S32.HI R24, RZ, 0x1f, R244 ;  /* 0x0000001fff187819 */ /* 0x000fe400000114f4 */
[----:B------:R-:W-:Y:S02]  /*9f2b0*/  IADD3 R20, P2, R244, R2, RZ ;  /* 0x00000002f4147210 */ /* 0x000fe40007f5e0ff */
[----:B0-----:R-:W-:Y:S02]  /*9f2c0*/  PRMT R8, R28, 0x3340, R25 ;  /* 0x000033401c087816 */ /* 0x001fe40000000019 */
[----:B------:R-:W-:Y:S01]  /*9f2d0*/  PRMT R25, R34, 0x3340, R0 ;  /* 0x0000334022197816 */ /* 0x000fe20000000000 */
[----:B------:R-:W-:-:S05]  /*9f2e0*/  IMAD.X R21, R24, 0x1, R13, P2 ;  /* 0x0000000118157824 */ /* 0x000fca00010e060d */
[----:B------:R-:W-:Y:S04]  /*9f2f0*/  STL.64 [R1+0x870], R20 ;  /* 0x0008701401007387 */ /* 0x000fe80000100a00 */
[----:B------:R-:W-:Y:S04]  /*9f300*/  STL [R1+0x54bc], R208 ;  /* 0x0054bcd001007387 */ /* 0x000fe80000100800 */
[----:B------:R0:W-:Y:S01]  /*9f310*/  STL [R1+0xcf4], R8 ;  /* 0x000cf40801007387 */ /* 0x0001e20000100800 */
[----:B---3--:R-:W-:Y:S02]  /*9f320*/  LOP3.LUT R30, R240, 0xffff, RZ, 0xc0, !PT ;  /* 0x0000fffff01e7812 */ /* 0x008fe400078ec0ff */
[----:B----4-:R-:W-:-:S04]  /*9f330*/  LOP3.LUT R29, R11, 0xffff, RZ, 0xc0, !PT ;  /* 0x0000ffff0b1d7812 */ /* 0x010fc800078ec0ff */
[----:B------:R-:W-:-:S04]  /*9f340*/  PRMT R28, R30, 0x3340, R29 ;  /* 0x000033401e1c7816 */ /* 0x000fc8000000001d */
[----:B------:R-:W-:Y:S02]  /*9f350*/  PRMT R11, R28, 0x5410, R25 ;  /* 0x000054101c0b7816 */ /* 0x000fe40000000019 */
[----:B------:R-:W-:-:S03]  /*9f360*/  LOP3.LUT R129, R246, 0xffff, RZ, 0xc0, !PT ;  /* 0x0000fffff6817812 */ /* 0x000fc600078ec0ff */
[----:B------:R1:W-:Y:S04]  /*9f370*/  STL [R1+0x5368], R11 ;  /* 0x0053680b01007387 */ /* 0x0003e80000100800 */
[----:B------:R-:W3:Y:S01]  /*9f380*/  LDL.LU R246, [R1+0x4e24] ;  /* 0x004e240001f67983 */ /* 0x000ee20000300800 */
[----:B------:R-:W-:Y:S02]  /*9f390*/  LOP3.LUT R125, R9, 0xffff, RZ, 0xc0, !PT ;  /* 0x0000ffff097d7812 */ /* 0x000fe400078ec0ff */
[----:B------:R-:W-:Y:S02]  /*9f3a0*/  SHF.R.U32.HI R28, RZ, 0x8, R30 ;  /* 0x00000008ff1c7819 */ /* 0x000fe4000001161e */
[----:B------:R-:W-:Y:S02]  /*9f3b0*/  SHF.R.U32.HI R30, RZ, 0x8, R129 ;  /* 0x00000008ff1e7819 */ /* 0x000fe40000011681 */
[----:B------:R-:W-:-:S02]  /*9f3c0*/  SHF.R.U32.HI R25, RZ, 0x8, R125 ;  /* 0x00000008ff197819 */ /* 0x000fc4000001167d */
[----:B------:R-:W-:Y:S02]  /*9f3d0*/  SHF.R.U32.HI R37, RZ, 0x8, R29 ;  /* 0x00000008ff257819 */ /* 0x000fe4000001161d */
[----:B------:R-:W-:Y:S02]  /*9f3e0*/  LOP3.LUT R30, R30, 0xffff, RZ, 0xc0, !PT ;  /* 0x0000ffff1e1e7812 */ /* 0x000fe400078ec0ff */
[----:B------:R-:W-:Y:S02]  /*9f3f0*/  LOP3.LUT R29, R25, 0xffff, RZ, 0xc0, !PT ;  /* 0x0000ffff191d7812 */ /* 0x000fe400078ec0ff */
[----:B------:R-:W-:Y:S02]  /*9f400*/  LOP3.LUT R28, R28, 0xffff, RZ, 0xc0, !PT ;  /* 0x0000ffff1c1c7812 */ /* 0x000fe400078ec0ff */
[----:B------:R-:W-:Y:S02]  /*9f410*/  LOP3.LUT R25, R37, 0xffff, RZ, 0xc0, !PT ;  /* 0x0000ffff25197812 */ /* 0x000fe400078ec0ff */
[----:B------:R-:W-:-:S02]  /*9f420*/  PRMT R9, R30, 0x3340, R29 ;  /* 0x000033401e097816 */ /* 0x000fc4000000001d */
[----:B------:R-:W-:Y:S02]  /*9f430*/  LOP3.LUT R172, R172, 0xffff, RZ, 0xc0, !PT ;  /* 0x0000ffffacac7812 */ /* 0x000fe400078ec0ff */
[----:B0-----:R-:W-:Y:S02]  /*9f440*/  PRMT R8, R28, 0x3340, R25 ;  /* 0x000033401c087816 */ /* 0x001fe40000000019 */
[----:B------:R-:W-:Y:S02]  /*9f450*/  PRMT R25, R172, 0x3340, R0 ;  /* 0x00003340ac197816 */ /* 0x000fe40000000000 */
[----:B------:R-:W-:Y:S01]  /*9f460*/  IADD3 R10, P2, R244, R0, RZ ;  /* 0x00000000f40a7210 */ /* 0x000fe20007f5e0ff */
[----:B------:R0:W-:Y:S01]  /*9f470*/  STL [R1+0x4710], R9 ;  /* 0x0047100901007387 */ /* 0x0001e20000100800 */
[----:B------:R-:W-:-:S03]  /*9f480*/  SHF.R.U32.HI R209, RZ, 0x8, R34 ;  /* 0x00000008ffd17819 */ /* 0x000fc60000011622 */
[----:B-1----:R-:W-:Y:S01]  /*9f490*/  IMAD.X R11, R24, 0x1, R7, P2 ;  /* 0x00000001180b7824 */ /* 0x002fe200010e0607 */
[----:B------:R-:W-:Y:S01]  /*9f4a0*/  LOP3.LUT R209, R209, 0xffff, RZ, 0xc0, !PT ;  /* 0x0000ffffd1d17812 */ /* 0x000fe200078ec0ff */
[----:B0-----:R-:W4:Y:S04]  /*9f4b0*/  LDL.LU R9, [R1+0x47b0] ;  /* 0x0047b00001097983 */ /* 0x001f280000300800 */
[----:B------:R0:W-:Y:S01]  /*9f4c0*/  STL [R1+0xcec], R8 ;  /* 0x000cec0801007387 */ /* 0x0001e20000100800 */
[----:B------:R-:W-:Y:S02]  /*9f4d0*/  PRMT R209, R209, 0x3340, R0 ;  /* 0x00003340d1d17816 */ /* 0x000fe40000000000 */
[----:B------:R-:W-:-:S04]  /*9f4e0*/  SHF.R.U32.HI R211, RZ, 0x8, R172 ;  /* 0x00000008ffd37819 */ /* 0x000fc800000116ac */
[----:B------:R-:W-:-:S04]  /*9f4f0*/  LOP3.LUT R211, R211, 0xffff, RZ, 0xc0, !PT ;  /* 0x0000ffffd3d37812 */ /* 0x000fc800078ec0ff */
[----:B------:R-:W-:Y:S02]  /*9f500*/  PRMT R211, R211, 0x3340, R0 ;  /* 0x00003340d3d37816 */ /* 0x000fe40000000000 */
[----:B--2---:R-:W-:Y:S02]  /*9f510*/  LOP3.LUT R30, R242, 0xffff, RZ, 0xc0, !PT ;  /* 0x0000fffff21e7812 */ /* 0x004fe400078ec0ff */
[----:B------:R-:W-:-:S04]  /*9f520*/  LOP3.LUT R29, R248, 0xffff, RZ, 0xc0, !PT ;  /* 0x0000fffff81d7812 */ /* 0x000fc800078ec0ff */
[----:B------:R-:W-:-:S04]  /*9f530*/  PRMT R28, R30, 0x3340, R29 ;  /* 0x000033401e1c7816 */ /* 0x000fc8000000001d */
[----:B------:R-:W-:Y:S02]  /*9f540*/  PRMT R248, R28, 0x5410, R25 ;  /* 0x000054101cf87816 */ /* 0x000fe40000000019 */
[----:B------:R-:W-:Y:S02]  /*9f550*/  SHF.R.U32.HI R28, RZ, 0x8, R30 ;  /* 0x00000008ff1c7819 */ /* 0x000fe4000001161e */
[----:B------:R-:W-:Y:S01]  /*9f560*/  SHF.R.U32.HI R25, RZ, 0x8, R29 ;  /* 0x00000008ff197819 */ /* 0x000fe2000001161d */
[----:B------:R-:W-:Y:S01]  /*9f570*/  STL [R1+0x536c], R248 ;  /* 0x00536cf801007387 */ /* 0x000fe20000100800 */
[----:B------:R-:W-:-:S03]  /*9f580*/  LOP3.LUT R28, R28, 0xffff, RZ, 0xc0, !PT ;  /* 0x0000ffff1c1c7812 */ /* 0x000fc600078ec0ff */
[----:B------:R-:W2:Y:S01]  /*9f590*/  LDL.LU R240, [R1+0x48d0] ;  /* 0x0048d00001f07983 */ /* 0x000ea20000300800 */
[----:B------:R-:W-:-:S03]  /*9f5a0*/  LOP3.LUT R25, R25, 0xffff, RZ, 0xc0, !PT ;  /* 0x0000ffff19197812 */ /* 0x000fc600078ec0ff */
[----:B------:R-:W2:Y:S04]  /*9f5b0*/  LDL.LU R242, [R1+0x4728] ;  /* 0x0047280001f27983 */ /* 0x000ea80000300800 */
[----:B------:R1:W-:Y:S01]  /*9f5c0*/  STL.64 [R1+0x7f8], R10 ;  /* 0x0007f80a01007387 */ /* 0x0003e20000100a00 */
[----:B0-----:R-:W-:-:S03]  /*9f5d0*/  PRMT R8, R28, 0x3340, R25 ;  /* 0x000033401c087816 */ /* 0x001fc60000000019 */
[----:B------:R-:W-:Y:S01]  /*9f5e0*/  STL [R1+0x54b8], R209 ;  /* 0x0054b8d101007387 */ /* 0x000fe20000100800 */
[----:B-1----:R-:W-:-:S03]  /*9f5f0*/  IADD3 R10, P2, R244, R6, RZ ;  /* 0x00000006f40a7210 */ /* 0x002fc60007f5e0ff */
[----:B------:R-:W-:Y:S02]  /*9f600*/  STL [R1+0xce8], R8 ;  /* 0x000ce80801007387 */ /* 0x000fe40000100800 */
[----:B------:R-:W-:-:S05]  /*9f610*/  IMAD.X R11, R24, 0x1, R5, P2 ;  /* 0x00000001180b7824 */ /* 0x000fca00010e0605 */
[----:B------:R0:W-:Y:S02]  /*9f620*/  STL.64 [R1+0x7f0], R10 ;  /* 0x0007f00a01007387 */ /* 0x0001e40000100a00 */
[----:B0-----:R-:W-:-:S05]  /*9f630*/  IADD3 R10, P2, R244, R4, RZ ;  /* 0x00000004f40a7210 */ /* 0x001fca0007f5e0ff */
[----:B------:R-:W-:-:S05]  /*9f640*/  IMAD.X R11, R24, 0x1, R3, P2 ;  /* 0x00000001180b7824 */ /* 0x000fca00010e0603 */
[----:B------:R-:W-:Y:S01]  /*9f650*/  STL.64 [R1+0x7e8], R10 ;  /* 0x0007e80a01007387 */ /* 0x000fe20000100a00 */
[----:B---3--:R-:W-:-:S03]  /*9f660*/  LOP3.LUT R30, R246, 0xffff, RZ, 0xc0, !PT ;  /* 0x0000fffff61e7812 */ /* 0x008fc600078ec0ff */
[----:B------:R-:W-:Y:S04]  /*9f670*/  STL [R1+0x54b4], R211 ;  /* 0x0054b4d301007387 */ /* 0x000fe80000100800 */
[----:B------:R-:W3:Y:S04]  /*9f680*/  LDL.LU R244, [R1+0x4e30] ;  /* 0x004e300001f47983 */ /* 0x000ee80000300800 */
[----:B------:R-:W3:Y:S04]  /*9f690*/  LDL.LU R246, [R1+0x4824] ;  /* 0x0048240001f67983 */ /* 0x000ee80000300800 */
[----:B------:R-:W3:Y:S01]  /*9f6a0*/  LDL.LU R234, [R1+0xcd8] ;  /* 0x000cd80001ea7983 */ /* 0x000ee20000300800 */
[----:B------:R-:W-:-:S04]  /*9f6b0*/  LOP3.LUT R29, R227, 0xffff, RZ, 0xc0, !PT ;  /* 0x0000ffffe31d7812 */ /* 0x000fc800078ec0ff */
[----:B------:R-:W-:Y:S02]  /*9f6c0*/  PRMT R24, R29, 0x3340, R0 ;  /* 0x000033401d187816 */ /* 0x000fe40000000000 */
[----:B------:R-:W-:Y:S02]  /*9f6d0*/  SHF.R.U32.HI R210, RZ, 0x8, R29 ;  /* 0x00000008ffd27819 */ /* 0x000fe4000001161d */
[----:B----4-:R-:W-:-:S04]  /*9f6e0*/  LOP3.LUT R28, R9, 0xffff, RZ, 0xc0, !PT ;  /* 0x0000ffff091c7812 */ /* 0x010fc800078ec0ff */
[----:B------:R-:W-:-:S04]  /*9f6f0*/  PRMT R25, R30, 0x3340, R28 ;  /* 0x000033401e197816 */ /* 0x000fc8000000001c */
[----:B------:R-:W-:Y:S02]  /*9f700*/  PRMT R9, R25, 0x5410, R24 ;  /* 0x0000541019097816 */ /* 0x000fe40000000018 */
[----:B------:R-:W-:Y:S02]  /*9f710*/  SHF.R.U32.HI R25, RZ, 0x8, R30 ;  /* 0x00000008ff197819 */ /* 0x000fe4000001161e */
[----:B------:R-:W-:Y:S02]  /*9f720*/  SHF.R.U32.HI R24, RZ, 0x8, R28 ;  /* 0x00000008ff187819 */ /* 0x000fe4000001161c */
[----:B------:R-:W-:Y:S02]  /*9f730*/  LOP3.LUT R210, R210, 0xffff, RZ, 0xc0, !PT ;  /* 0x0000ffffd2d27812 */ /* 0x000fe400078ec0ff */
[----:B------:R-:W-:Y:S02]  /*9f740*/  LOP3.LUT R25, R25, 0xffff, RZ, 0xc0, !PT ;  /* 0x0000ffff19197812 */ /* 0x000fe400078ec0ff */
[----:B------:R-:W-:-:S02]  /*9f750*/  LOP3.LUT R24, R24, 0xffff, RZ, 0xc0, !PT ;  /* 0x0000ffff18187812 */ /* 0x000fc400078ec0ff */
[----:B------:R-:W-:Y:S02]  /*9f760*/  PRMT R210, R210, 0x3340, R0 ;  /* 0x00003340d2d27816 */ /* 0x000fe40000000000 */
[----:B------:R-:W-:Y:S01]  /*9f770*/  PRMT R8, R25, 0x3340, R24 ;  /* 0x0000334019087816 */ /* 0x000fe20000000018 */
[----:B------:R-:W-:Y:S01]  /*9f780*/  STL [R1+0x5370], R9 ;  /* 0x0053700901007387 */ /* 0x000fe20000100800 */
[----:B------:R-:W-:-:S03]  /*9f790*/  LOP3.LUT R173, R173, 0xffff, RZ, 0xc0, !PT ;  /* 0x0000ffffadad7812 */ /* 0x000fc600078ec0ff */
[----:B------:R-:W-:Y:S04]  /*9f7a0*/  STL [R1+0x54b0], R210 ;  /* 0x0054b0d201007387 */ /* 0x000fe80000100800 */
[----:B------:R0:W-:Y:S01]  /*9f7b0*/  STL [R1+0xce4], R8 ;  /* 0x000ce40801007387 */ /* 0x0001e20000100800 */
[----:B------:R-:W-:-:S03]  /*9f7c0*/  SHF.R.U32.HI R201, RZ, 0x8, R173 ;  /* 0x00000008ffc97819 */ /* 0x000fc600000116ad */
[----:B------:R-:W4:Y:S01]  /*9f7d0*/  LDL.LU R239, [R1+0x48f0] ;  /* 0x0048f00001ef7983 */ /* 0x000f220000300800 */
[----:B------:R-:W-:-:S04]  /*9f7e0*/  LOP3.LUT R201, R201, 0xffff, RZ, 0xc0, !PT ;  /* 0x0000ffffc9c97812 */ /* 0x000fc800078ec0ff */
[----:B------:R-:W-:Y:S02]  /*9f7f0*/  PRMT R201, R201, 0x3340, R0 ;  /* 0x00003340c9c97816 */ /* 0x000fe40000000000 */
[----:B--2---:R-:W-:Y:S02]  /*9f800*/  LOP3.LUT R25, R240, 0xffff, RZ, 0xc0, !PT ;  /* 0x0000fffff0197812 */ /* 0x004fe400078ec0ff */
[----:B------:R-:W-:Y:S02]  /*9f810*/  LOP3.LUT R24, R242, 0xffff, RZ, 0xc0, !PT ;  /* 0x0000fffff2187812 */ /* 0x000fe400078ec0ff */
[----:B------:R-:W2:Y:S01]  /*9f820*/  LDL.LU R242, [R1+0x472c] ;  /* 0x00472c0001f27983 */ /* 0x000ea20000300800 */
[----:B------:R-:W-:Y:S02]  /*9f830*/  SHF.R.U32.HI R28, RZ, 0x8, R25 ;  /* 0x00000008ff1c7819 */ /* 0x000fe40000011619 */
[--C-:B------:R-:W-:Y:S02]  /*9f840*/  PRMT R133, R25, 0x3340, R24.reuse ;  /* 0x0000334019857816 */ /* 0x100fe40000000018 */
[----:B------:R-:W-:-:S02]  /*9f850*/  SHF.R.U32.HI R24, RZ, 0x8, R24 ;  /* 0x00000008ff187819 */ /* 0x000fc40000011618 */
[----:B------:R-:W-:Y:S02]  /*9f860*/  LOP3.LUT R25, R28, 0xffff, RZ, 0xc0, !PT ;  /* 0x0000ffff1c197812 */ /* 0x000fe400078ec0ff */
[----:B------:R-:W-:Y:S02]  /*9f870*/  LOP3.LUT R24, R24, 0xffff, RZ, 0xc0, !PT ;  /* 0x0000ffff18187812 */ /* 0x000fe400078ec0ff */
[----:B------:R-:W-:Y:S02]  /*9f880*/  LOP3.LUT R28, R225, 0xffff, RZ, 0xc0, !PT ;  /* 0x0000ffffe11c7812 */ /* 0x000fe400078ec0ff */
[----:B0-----:R-:W-:Y:S02]  /*9f890*/  PRMT R8, R25, 0x3340, R24 ;  /* 0x0000334019087816 */ /* 0x001fe40000000018 */
[----:B------:R-:W-:Y:S01]  /*9f8a0*/  PRMT R24, R28, 0x3340, R0 ;  /* 0x000033401c187816 */ /* 0x000fe20000000000 */
[----:B------:R-:W-:Y:S04]  /*9f8b0*/  STL [R1+0x54ac], R201 ;  /* 0x0054acc901007387 */ /* 0x000fe80000100800 */
[----:B------:R0:W-:Y:S04]  /*9f8c0*/  STL [R1+0xcd4], R8 ;  /* 0x000cd40801007387 */ /* 0x0001e80000100800 */
[----:B------:R-:W2:Y:S01]  /*9f8d0*/  LDL.LU R240, [R1+0x4e3c] ;  /* 0x004e3c0001f07983 */ /* 0x000ea20000300800 */
[----:B------:R-:W-:-:S02]  /*9f8e0*/  SHF.R.U32.HI R212, RZ, 0x8, R28 ;  /* 0x00000008ffd47819 */ /* 0x000fc4000001161c */
[----:B---3--:R-:W-:Y:S02]  /*9f8f0*/  LOP3.LUT R30, R244, 0xffff, RZ, 0xc0, !PT ;  /* 0x0000fffff41e7812 */ /* 0x008fe400078ec0ff */
[----:B------:R-:W-:-:S04]  /*9f900*/  LOP3.LUT R29, R246, 0xffff, RZ, 0xc0, !PT ;  /* 0x0000fffff61d7812 */ /* 0x000fc800078ec0ff */
[----:B------:R-:W-:-:S04]  /*9f910*/  PRMT R25, R30, 0x3340, R29 ;  /* 0x000033401e197816 */ /* 0x000fc8000000001d */
[----:B------:R-:W-:-:S05]  /*9f920*/  PRMT R246, R25, 0x5410, R24 ;  /* 0x0000541019f67816 */ /* 0x000fca0000000018 */
[----:B------:R-:W-:Y:S04]  /*9f930*/  STL [R1+0x5374], R246 ;  /* 0x005374f601007387 */ /* 0x000fe80000100800 */
[----:B------:R-:W3:Y:S01]  /*9f940*/  LDL.LU R244, [R1+0x4834] ;  /* 0x0048340001f47983 */ /* 0x000ee20000300800 */
[----:B------:R-:W-:Y:S02]  /*9f950*/  SHF.R.S32.HI R24, RZ, 0x1f, R234 ;  /* 0x0000001fff187819 */ /* 0x000fe400000114ea */
[----:B0-----:R-:W-:Y:S02]  /*9f960*/  IADD3 R8, P2, R234, R2, RZ ;  /* 0x00000002ea087210 */ /* 0x001fe40007f5e0ff */
[----:B------:R-:W-:Y:S02]  /*9f970*/  SHF.R.U32.HI R30, RZ, 0x8, R30 ;  /* 0x00000008ff1e7819 */ /* 0x000fe4000001161e */
[----:B------:R-:W-:Y:S01]  /*9f980*/  SHF.R.U32.HI R25, RZ, 0x8, R29 ;  /* 0x00000008ff197819 */ /* 0x000fe2000001161d */
[----:B------:R-:W-:Y:S01]  /*9f990*/  IMAD.X R9, R24, 0x1, R13, P2 ;  /* 0x0000000118097824 */ /* 0x000fe200010e060d */
[----:B------:R-:W-:-:S02]  /*9f9a0*/  LOP3.LUT R212, R212, 0xffff, RZ, 0xc0, !PT ;  /* 0x0000ffffd4d47812 */ /* 0x000fc400078ec0ff */
[----:B------:R-:W-:Y:S02]  /*9f9b0*/  LOP3.LUT R28, R30, 0xffff, RZ, 0xc0, !PT ;  /* 0x0000ffff1e1c7812 */ /* 0x000fe400078ec0ff */
[----:B------:R-:W-:Y:S01]  /*9f9c0*/  LOP3.LUT R25, R25, 0xffff, RZ, 0xc0, !PT ;  /* 0x0000ffff19197812 */ /* 0x000fe200078ec0ff */
[----:B------:R0:W-:Y:S01]  /*9f9d0*/  STL.64 [R1+0x7e0], R8 ;  /* 0x0007e00801007387 */ /* 0x0001e20000100a00 */
[----:B------:R-:W-:-:S05]  /*9f9e0*/  PRMT R212, R212, 0x3340, R0 ;  /* 0x00003340d4d47816 */ /* 0x000fca0000000000 */
[----:B------:R-:W-:Y:S01]  /*9f9f0*/  STL [R1+0x54a8], R212 ;  /* 0x0054a8d401007387 */ /* 0x000fe20000100800 */
[----:B0-----:R-:W-:-:S05]  /*9fa00*/  PRMT R8, R28, 0x3340, R25 ;  /* 0x000033401c087816 */ /* 0x001fca0000000019 */
[----:B------:R0:W-:Y:S04]  /*9fa10*/  STL [R1+0xcb0], R8 ;  /* 0x000cb00801007387 */ /* 0x0001e80000100800 */
[----:B------:R-:W3:Y:S04]  /*9fa20*/  LDL.LU R236, [R1+0x4904] ;  /* 0x0049040001ec7983 */ /* 0x000ee80000300800 */
[----:B------:R-:W3:Y:S01]  /*9fa30*/  LDL.LU R237, [R1+0x4730] ;  /* 0x0047300001ed7983 */ /* 0x000ee20000300800 */
[----:B------:R-:W-:Y:S02]  /*9fa40*/  LOP3.LUT R174, R174, 0xffff, RZ, 0xc0, !PT ;  /* 0x0000ffffaeae7812 */ /* 0x000fe400078ec0ff */
[----:B----4-:R-:W-:-:S02]  /*9fa50*/  LOP3.LUT R30, R239, 0xffff, RZ, 0xc0, !PT ;  /* 0x0000ffffef1e7812 */ /* 0x010fc400078ec0ff */
[----:B------:R-:W-:Y:S02]  /*9fa60*/  PRMT R25, R174, 0x3340, R0 ;  /* 0x00003340ae197816 */ /* 0x000fe40000000000 */
[----:B0-----:R-:W-:-:S05]  /*9fa70*/  IADD3 R8, P2, R234, R0, RZ ;  /* 0x00000000ea087210 */ /* 0x001fca0007f5e0ff */
[----:B------:R-:W-:Y:S01]  /*9fa80*/  IMAD.X R9, R24, 0x1, R7, P2 ;  /* 0x0000000118097824 */ /* 0x000fe200010e0607 */
[----:B------:R-:W-:Y:S02]  /*9fa90*/  LOP3.LUT R34, R224, 0xffff, RZ, 0xc0, !PT ;  /* 0x0000ffffe0227812 */ /* 0x000fe400078ec0ff */
[----:B------:R-:W-:Y:S02]  /*9faa0*/  LOP3.LUT R179, R175, 0xffff, RZ, 0xc0, !PT ;  /* 0x0000ffffafb37812 */ /* 0x000fe400078ec0ff */
[----:B--2---:R-:W-:-:S04]  /*9fab0*/  LOP3.LUT R29, R242, 0xffff, RZ, 0xc0, !PT ;  /* 0x0000fffff21d7812 */ /* 0x004fc800078ec0ff */
[----:B------:R-:W-:-:S04]  /*9fac0*/  PRMT R28, R30, 0x3340, R29 ;  /* 0x000033401e1c7816 */ /* 0x000fc8000000001d */
[----:B------:R-:W-:Y:S02]  /*9fad0*/  PRMT R242, R28, 0x5410, R25 ;  /* 0x000054101cf27816 */ /* 0x000fe40000000019 */
[----:B------:R-:W-:Y:S02]  /*9fae0*/  SHF.R.U32.HI R28, RZ, 0x8, R30 ;  /* 0x00000008ff1c7819 */ /* 0x000fe4000001161e */
[----:B------:R-:W-:Y:S02]  /*9faf0*/  SHF.R.U32.HI R25, RZ, 0x8, R29 ;  /* 0x00000008ff197819 */ /* 0x000fe4000001161d */
[----:B------:R-:W-:Y:S02]  /*9fb00*/  LOP3.LUT R28, R28, 0xffff, RZ, 0xc0, !PT ;  /* 0x0000ffff1c1c7812 */ /* 0x000fe400078ec0ff */
[----:B------:R-:W-:Y:S01]  /*9fb10*/  LOP3.LUT R25, R25, 0xffff, RZ, 0xc0, !PT ;  /* 0x0000ffff19197812 */ /* 0x000fe200078ec0ff */
[----:B------:R-:W-:Y:S04]  /*9fb20*/  STL [R1+0x5378], R242 ;  /* 0x005378f201007387 */ /* 0x000fe80000100800 */
[----:B------:R0:W-:Y:S01]  /*9fb30*/  STL.64 [R1+0x7d8], R8 ;  /* 0x0007d80801007387 */ /* 0x0001e20000100a00 */
[----:B------:R-:W-:-:S02]  /*9fb40*/  LOP3.LUT R30, R240, 0xffff, RZ, 0xc0, !PT ;  /* 0x0000fffff01e7812 */ /* 0x000fc400078ec0ff */
[----:B0-----:R-:W-:Y:S02]  /*9fb50*/  PRMT R8, R28, 0x3340, R25 ;  /* 0x000033401c087816 */ /* 0x001fe40000000019 */
[----:B------:R-:W-:-:S03]  /*9fb60*/  PRMT R25, R34, 0x3340, R0 ;  /* 0x0000334022197816 */ /* 0x000fc60000000000 */
[----:B------:R0:W-:Y:S04]  /*9fb70*/  STL [R1+0xcac], R8 ;  /* 0x000cac0801007387 */ /* 0x0001e80000100800 */
[----:B------:R-:W2:Y:S04]  /*9fb80*/  LDL.LU R239, [R1+0x4e4c] ;  /* 0x004e4c0001ef7983 */ /* 0x000ea80000300800 */
[----:B------:R-:W4:Y:S01]  /*9fb90*/  LDL.LU R240, [R1+0x4848] ;  /* 0x0048480001f07983 */ /* 0x000f220000300800 */
[----:B0-----:R-:W-:-:S03]  /*9fba0*/  IADD3 R8, P2, R234, R6, RZ ;  /* 0x00000006ea087210 */ /* 0x001fc60007f5e0ff */
[----:B------:R-:W4:Y:S02]  /*9fbb0*/  LDL.LU R225, [R1+0xcd0] ;  /* 0x000cd00001e17983 */ /* 0x000f240000300800 */
[----:B------:R-:W-:Y:S01]  /*9fbc0*/  IMAD.X R9, R24, 0x1, R5, P2 ;  /* 0x0000000118097824 */ /* 0x000fe200010e0605 */
[----:B---3--:R-:W-:-:S04]  /*9fbd0*/  LOP3.LUT R29, R244, 0xffff, RZ, 0xc0, !PT ;  /* 0x0000fffff41d7812 */ /* 0x008fc800078ec0ff */
[----:B------:R-:W-:-:S04]  /*9fbe0*/  PRMT R28, R30, 0x3340, R29 ;  /* 0x000033401e1c7816 */ /* 0x000fc8000000001d */
[----:B------:R-:W-:-:S05]  /*9fbf0*/  PRMT R244, R28, 0x5410, R25 ;  /* 0x000054101cf47816 */ /* 0x000fca0000000019 */
        /* <DEDUP_REMOVED lines=8> */
[----:B------:R0:W-:Y:S01]  /*9fc80*/  STL.64 [R1+0x7c8], R8 ;  /* 0x0007c80801007387 */ /* 0x0001e20000100a00 */
[----:B------:R-:W-:Y:S02]  /*9fc90*/  LOP3.LUT R29, R236, 0xffff, RZ, 0xc0, !PT ;  /* 0x0000ffffec1d7812 */ /* 0x000fe400078ec0ff */
[----:B------:R-:W-:Y:S02]  /*9fca0*/  LOP3.LUT R28, R237, 0xffff, RZ, 0xc0, !PT ;  /* 0x0000ffffed1c7812 */ /* 0x000fe400078ec0ff */
[----:B0-----:R-:W-:-:S02]  /*9fcb0*/  PRMT R8, R25, 0x3340, R24 ;  /* 0x0000334019087816 */ /* 0x001fc40000000018 */
[----:B------:R-:W-:Y:S02]  /*9fcc0*/  PRMT R24, R179, 0x3340, R0 ;  /* 0x00003340b3187816 */ /* 0x000fe40000000000 */
[----:B------:R-:W-:Y:S01]  /*9fcd0*/  PRMT R25, R29, 0x3340, R28 ;  /* 0x000033401d197816 */ /* 0x000fe2000000001c */
[----:B------:R0:W-:Y:S04]  /*9fce0*/  STL [R1+0xca8], R8 ;  /* 0x000ca80801007387 */ /* 0x0001e80000100800 */
[----:B------:R-:W3:Y:S04]  /*9fcf0*/  LDL.LU R233, [R1+0x4e54] ;  /* 0x004e540001e97983 */ /* 0x000ee80000300800 */
[----:B------:R-:W3:Y:S01]  /*9fd00*/  LDL.LU R234, [R1+0x484c] ;  /* 0x00484c0001ea7983 */ /* 0x000ee20000300800 */
[----:B0-----:R-:W-:-:S03]  /*9fd10*/  PRMT R8, R25, 0x5410, R24 ;  /* 0x0000541019087816 */ /* 0x001fc60000000018 */
[----:B------:R-:W3:Y:S04]  /*9fd20*/  LDL.LU R236, [R1+0x4938] ;  /* 0x0049380001ec7983 */ /* 0x000ee80000300800 */
[----:B------:R0:W-:Y:S04]  /*9fd30*/  STL [R1+0x48bc], R8 ;  /* 0x0048bc0801007387 */ /* 0x0001e80000100800 */
[----:B------:R-:W3:Y:S01]  /*9fd40*/  LDL.LU R237, [R1+0x4734] ;  /* 0x0047340001ed7983 */ /* 0x000ee20000300800 */
[----:B------:R-:W-:Y:S02]  /*9fd50*/  SHF.R.U32.HI R25, RZ, 0x8, R29 ;  /* 0x00000008ff197819 */ /* 0x000fe4000001161d */
[----:B------:R-:W-:-:S02]  /*9fd60*/  SHF.R.U32.HI R24, RZ, 0x8, R28 ;  /* 0x00000008ff187819 */ /* 0x000fc4000001161c */
[----:B------:R-:W-:Y:S02]  /*9fd70*/  LOP3.LUT R25, R25, 0xffff, RZ, 0xc0, !PT ;  /* 0x0000ffff19197812 */ /* 0x000fe400078ec0ff */
[----:B------:R-:W-:Y:S02]  /*9fd80*/  LOP3.LUT R24, R24, 0xffff, RZ, 0xc0, !PT ;  /* 0x0000ffff18187812 */ /* 0x000fe400078ec0ff */
[----:B------:R-:W-:Y:S02]  /*9fd90*/  LOP3.LUT R28, R220, 0xffff, RZ, 0xc0, !PT ;  /* 0x0000ffffdc1c7812 */ /* 0x000fe400078ec0ff */
[----:B0-----:R-:W-:Y:S02]  /*9fda0*/  PRMT R8, R25, 0x3340, R24 ;  /* 0x0000334019087816 */ /* 0x001fe40000000018 */
[----:B------:R-:W-:-:S03]  /*9fdb0*/  PRMT R24, R28, 0x3340, R0 ;  /* 0x000033401c187816 */ /* 0x000fc60000000000 */
[----:B------:R0:W-:Y:S01]  /*9fdc0*/  STL [R1+0xd00], R8 ;  /* 0x000d000801007387 */ /* 0x0001e20000100800 */
[----:B------:R-:W-:Y:S02]  /*9fdd0*/  SHF.R.U32.HI R200, RZ, 0x8, R28 ;  /* 0x00000008ffc87819 */ /* 0x000fe4000001161c */
[----:B------:R-:W-:Y:S02]  /*9fde0*/  SHF.R.U32.HI R207, RZ, 0x8, R40 ;  /* 0x00000008ffcf7819 */ /* 0x000fe40000011628 */
[----:B------:R-:W-:Y:S02]  /*9fdf0*/  LOP3.LUT R40, R219, 0xffff, RZ, 0xc0, !PT ;  /* 0x0000ffffdb287812 */ /* 0x000fe400078ec0ff */
[----:B------:R-:W-:Y:S02]  /*9fe00*/  SHF.R.U32.HI R213, RZ, 0x8, R34 ;  /* 0x00000008ffd57819 */ /* 0x000fe40000011622 */
[----:B------:R-:W-:Y:S02]  /*9fe10*/  LOP3.LUT R178, R178, 0xffff, RZ, 0xc0, !PT ;  /* 0x0000ffffb2b27812 */ /* 0x000fe400078ec0ff */
[----:B--2---:R-:W-:-:S02]  /*9fe20*/  LOP3.LUT R30, R239, 0xffff, RZ, 0xc0, !PT ;  /* 0x0000ffffef1e7812 */ /* 0x004fc400078ec0ff */
[----:B----4-:R-:W-:-:S04]  /*9fe30*/  LOP3.LUT R29, R240, 0xffff, RZ, 0xc0, !PT ;  /* 0x0000fffff01d7812 */ /* 0x010fc800078ec0ff */
[----:B------:R-:W-:Y:S02]  /*9fe40*/  PRMT R25, R30, 0x3340, R29 ;  /* 0x000033401e197816 */ /* 0x000fe4000000001d */
[----:B0-----:R-:W-:Y:S02]  /*9fe50*/  IADD3 R8, P2, R225, R2, RZ ;  /* 0x00000002e1087210 */ /* 0x001fe40007f5e0ff */
[----:B------:R-:W-:Y:S02]  /*9fe60*/  PRMT R240, R25, 0x5410, R24 ;  /* 0x0000541019f07816 */ /* 0x000fe40000000018 */
[----:B------:R-:W-:Y:S02]  /*9fe70*/  SHF.R.S32.HI R24, RZ, 0x1f, R225 ;  /* 0x0000001fff187819 */ /* 0x000fe400000114e1 */
[----:B------:R-:W-:-:S03]  /*9fe80*/  SHF.R.U32.HI R30, RZ, 0x8, R30 ;  /* 0x00000008ff1e7819 */ /* 0x000fc6000001161e */
[----:B------:R-:W-:Y:S01]  /*9fe90*/  IMAD.X R9, R24, 0x1, R13, P2 ;  /* 0x0000000118097824 */ /* 0x000fe200010e060d */
[----:B------:R-:W-:Y:S01]  /*9fea0*/  SHF.R.U32.HI R25, RZ, 0x8, R29 ;  /* 0x00000008ff197819 */ /* 0x000fe2000001161d */
[----:B------:R-:W-:Y:S01]  /*9feb0*/  STL [R1+0x5380], R240 ;  /* 0x005380f001007387 */ /* 0x000fe20000100800 */
[----:B------:R-:W-:Y:S02]  /*9fec0*/  LOP3.LUT R28, R30, 0xffff, RZ, 0xc0, !PT ;  /* 0x0000ffff1e1c7812 */ /* 0x000fe400078ec0ff */
[----:B------:R-:W-:Y:S01]  /*9fed0*/  LOP3.LUT R25, R25, 0xffff, RZ, 0xc0, !PT ;  /* 0x0000ffff19197812 */ /* 0x000fe200078ec0ff */
[----:B------:R0:W-:Y:S04]  /*9fee0*/  STL.64 [R1+0x7c0], R8 ;  /* 0x0007c00801007387 */ /* 0x0001e80000100a00 */
[----:B------:R-:W2:Y:S01]  /*9fef0*/  LDL.LU R227, [R1+0x4954] ;  /* 0x0049540001e37983 */ /* 0x000ea20000300800 */
[----:B------:R-:W-:-:S03]  /*9ff00*/  PRMT R239, R28, 0x3340, R25 ;  /* 0x000033401cef7816 */ /* 0x000fc60000000019 */
[----:B------:R-:W4:Y:S01]  /*9ff10*/  LDL.LU R228, [R1+0x4738] ;  /* 0x0047380001e47983 */ /* 0x000f220000300800 */
[----:B------:R-:W-:Y:S02]  /*9ff20*/  PRMT R25, R40, 0x3340, R0 ;  /* 0x0000334028197816 */ /* 0x000fe40000000000 */
[----:B---3--:R-:W-:Y:S02]  /*9ff30*/  LOP3.LUT R37, R233, 0xffff, RZ, 0xc0, !PT ;  /* 0x0000ffffe9257812 */ /* 0x008fe400078ec0ff */
[----:B------:R-:W-:-:S04]  /*9ff40*/  LOP3.LUT R30, R234, 0xffff, RZ, 0xc0, !PT ;  /* 0x0000ffffea1e7812 */ /* 0x000fc800078ec0ff */
[----:B------:R-:W-:Y:S02]  /*9ff50*/  PRMT R28, R37, 0x3340, R30 ;  /* 0x00003340251c7816 */ /* 0x000fe4000000001e */
[----:B------:R-:W-:Y:S02]  /*9ff60*/  LOP3.LUT R34, R236, 0xffff, RZ, 0xc0, !PT ;  /* 0x0000ffffec227812 */ /* 0x000fe400078ec0ff */
[----:B------:R-:W-:Y:S02]  /*9ff70*/  LOP3.LUT R29, R237, 0xffff, RZ, 0xc0, !PT ;  /* 0x0000ffffed1d7812 */ /* 0x000fe400078ec0ff */
[----:B------:R-:W-:Y:S02]  /*9ff80*/  PRMT R237, R28, 0x5410, R25 ;  /* 0x000054101ced7816 */ /* 0x000fe40000000019 */
[----:B------:R-:W-:Y:S02]  /*9ff90*/  PRMT R25, R178, 0x3340, R0 ;  /* 0x00003340b2197816 */ /* 0x000fe40000000000 */
[----:B------:R-:W-:-:S04]  /*9ffa0*/  PRMT R28, R34, 0x3340, R29 ;  /* 0x00003340221c7816 */ /* 0x000fc8000000001d */
[----:B------:R-:W-:Y:S01]  /*9ffb0*/  PRMT R234, R28, 0x5410, R25 ;  /* 0x000054101cea7816 */ /* 0x000fe20000000019 */
[----:B------:R-:W-:Y:S04]  /*9ffc0*/  STL [R1+0x5384], R237 ;  /* 0x005384ed01007387 */ /* 0x000fe80000100800 */
[----:B------:R-:W-:Y:S04]  /*9ffd0*/  STL [R1+0x5388], R234 ;  /* 0x005388ea01007387 */ /* 0x000fe80000100800 */
[----:B------:R-:W3:Y:S04]  /*9ffe0*/  LDL.LU R230, [R1+0x4e64] ;  /* 0x004e640001e67983 */ /* 0x000ee80000300800 */
[----:B------:R-:W3:Y:S01]  /*9fff0*/  LDL.LU R231, [R1+0x4870] ;  /* 0x0048700001e77983 */ /* 0x000ee20000300800 */
[----:B0-----:R-:W-:-:S03]  /*a0000*/  IADD3 R8, P2, R225, R0, RZ ;  /* 0x00000000e1087210 */ /* 0x001fc60007f5e0ff */
[----:B------:R-:W3:Y:S02]  /*a0010*/  LDL.LU R224, [R1+0xccc] ;  /* 0x000ccc0001e07983 */ /* 0x000ee40000300800 */
[----:B------:R-:W-:-:S05]  /*a0020*/  IMAD.X R9, R24, 0x1, R7, P2 ;  /* 0x0000000118097824 */ /* 0x000fca00010e0607 */
[----:B------:R0:W-:Y:S02]  /*a0030*/  STL.64 [R1+0x7a8], R8 ;  /* 0x0007a80801007387 */ /* 0x0001e40000100a00 */
[----:B0-----:R-:W-:-:S05]  /*a0040*/  IADD3 R8, P2, R225, R6, RZ ;  /* 0x00000006e1087210 */ /* 0x001fca0007f5e0ff */
[----:B------:R-:W-:Y:S01]  /*a0050*/  IMAD.X R9, R24, 0x1, R5, P2 ;  /* 0x0000000118097824 */ /* 0x000fe200010e0605 */
[----:B------:R-:W-:Y:S02]  /*a0060*/  SHF.R.U32.HI R37, RZ, 0x8, R37 ;  /* 0x00000008ff257819 */ /* 0x000fe40000011625 */
[----:B------:R-:W-:Y:S02]  /*a0070*/  SHF.R.U32.HI R28, RZ, 0x8, R30 ;  /* 0x00000008ff1c7819 */ /* 0x000fe4000001161e */
[----:B------:R0:W-:Y:S01]  /*a0080*/  STL.64 [R1+0x7b8], R8 ;  /* 0x0007b80801007387 */ /* 0x0001e20000100a00 */
[----:B------:R-:W-:Y:S02]  /*a0090*/  SHF.R.U32.HI R34, RZ, 0x8, R34 ;  /* 0x00000008ff227819 */ /* 0x000fe40000011622 */
[----:B------:R-:W-:Y:S02]  /*a00a0*/  SHF.R.U32.HI R25, RZ, 0x8, R29 ;  /* 0x00000008ff197819 */ /* 0x000fe4000001161d */
[----:B------:R-:W-:-:S02]  /*a00b0*/  LOP3.LUT R30, R37, 0xffff, RZ, 0xc0, !PT ;  /* 0x0000ffff251e7812 */ /* 0x000fc400078ec0ff */
[----:B------:R-:W-:Y:S02]  /*a00c0*/  LOP3.LUT R29, R28, 0xffff, RZ, 0xc0, !PT ;  /* 0x0000ffff1c1d7812 */ /* 0x000fe400078ec0ff */
[----:B0-----:R-:W-:Y:S02]  /*a00d0*/  IADD3 R8, P2, R225, R4, RZ ;  /* 0x00000004e1087210 */ /* 0x001fe40007f5e0ff */
[----:B------:R-:W-:Y:S02]  /*a00e0*/  LOP3.LUT R28, R34, 0xffff, RZ, 0xc0, !PT ;  /* 0x0000ffff221c7812 */ /* 0x000fe400078ec0ff */
[----:B------:R-:W-:Y:S01]  /*a00f0*/  LOP3.LUT R25, R25, 0xffff, RZ, 0xc0, !PT ;  /* 0x0000ffff19197812 */ /* 0x000fe200078ec0ff */
[----:B------:R-:W-:Y:S01]  /*a0100*/  IMAD.X R9, R24, 0x1, R3, P2 ;  /* 0x0000000118097824 */ /* 0x000fe200010e0603 */
[----:B------:R-:W-:Y:S02]  /*a0110*/  PRMT R236, R30, 0x3340, R29 ;  /* 0x000033401eec7816 */ /* 0x000fe4000000001d */
[----:B------:R-:W-:-:S02]  /*a0120*/  PRMT R233, R28, 0x3340, R25 ;  /* 0x000033401ce97816 */ /* 0x000fc40000000019 */
[----:B------:R0:W-:Y:S01]  /*a0130*/  STL.64 [R1+0x7b0], R8 ;  /* 0x0007b00801007387 */ /* 0x0001e20000100a00 */
[----:B------:R-:W-:-:S04]  /*a0140*/  LOP3.LUT R195, R184, 0xffff, RZ, 0xc0, !PT ;  /* 0x0000ffffb8c37812 */ /* 0x000fc800078ec0ff */
[----:B------:R-:W-:Y:S02]  /*a0150*/  PRMT R24, R195, 0x3340, R0 ;  /* 0x00003340c3187816 */ /* 0x000fe40000000000 */
[----:B--2---:R-:W-:Y:S02]  /*a0160*/  LOP3.LUT R29, R227, 0xffff, RZ, 0xc0, !PT ;  /* 0x0000ffffe31d7812 */ /* 0x004fe400078ec0ff */
[----:B------:R-:W2:Y:S01]  /*a0170*/  LDL.LU R227, [R1+0x4e6c] ;  /* 0x004e6c0001e37983 */ /* 0x000ea20000300800 */
[----:B----4-:R-:W-:-:S03]  /*a0180*/  LOP3.LUT R28, R228, 0xffff, RZ, 0xc0, !PT ;  /* 0x0000ffffe41c7812 */ /* 0x010fc600078ec0ff */
[----:B------:R-:W4:Y:S01]  /*a0190*/  LDL.LU R228, [R1+0x487c] ;  /* 0x00487c0001e47983 */ /* 0x000f220000300800 */
[----:B------:R-:W-:-:S04]  /*a01a0*/  PRMT R25, R29, 0x3340, R28 ;  /* 0x000033401d197816 */ /* 0x000fc8000000001c */
[----:B0-----:R-:W-:Y:S02]  /*a01b0*/  PRMT R8, R25, 0x5410, R24 ;  /* 0x0000541019087816 */ /* 0x001fe40000000018 */
[----:B------:R-:W-:Y:S02]  /*a01c0*/  SHF.R.U32.HI R25, RZ, 0x8, R29 ;  /* 0x00000008ff197819 */ /* 0x000fe4000001161d */
[----:B------:R-:W-:Y:S02]  /*a01d0*/  SHF.R.U32.HI R24, RZ, 0x8, R28 ;  /* 0x00000008ff187819 */ /* 0x000fe4000001161c */
[----:B------:R-:W-:Y:S02]  /*a01e0*/  LOP3.LUT R25, R25, 0xffff, RZ, 0xc0, !PT ;  /* 0x0000ffff19197812 */ /* 0x000fe400078ec0ff */
[----:B------:R-:W-:Y:S02]  /*a01f0*/  LOP3.LUT R24, R24, 0xffff, RZ, 0xc0, !PT ;  /* 0x0000ffff18187812 */ /* 0x000fe400078ec0ff */
[----:B------:R-:W-:Y:S01]  /*a0200*/  LOP3.LUT R28, R218, 0xffff, RZ, 0xc0, !PT ;  /* 0x0000ffffda1c7812 */ /* 0x000fe200078ec0ff */
[----:B------:R0:W-:Y:S02]  /*a0210*/  STL [R1+0x48b4], R8 ;  /* 0x0048b40801007387 */ /* 0x0001e40000100800 */
[----:B0-----:R-:W-:-:S02]  /*a0220*/  PRMT R8, R25, 0x3340, R24 ;  /* 0x0000334019087816 */ /* 0x001fc40000000018 */
[----:B------:R-:W-:-:S03]  /*a0230*/  PRMT R24, R28, 0x3340, R0 ;  /* 0x000033401c187816 */ /* 0x000fc60000000000 */
[----:B------:R0:W-:Y:S04]  /*a0240*/  STL [R1+0xcf0], R8 ;  /* 0x000cf00801007387 */ /* 0x0001e80000100800 */
[----:B------:R-:W4:Y:S01]  /*a0250*/  LDL.LU R220, [R1+0x4994] ;  /* 0x0049940001dc7983 */ /* 0x000f220000300800 */
[----:B---3--:R-:W-:Y:S02]  /*a0260*/  LOP3.LUT R30, R230, 0xffff, RZ, 0xc0, !PT ;  /* 0x0000ffffe61e7812 */ /* 0x008fe400078ec0ff */
[----:B------:R-:W-:-:S04]  /*a0270*/  LOP3.LUT R29, R231, 0xffff, RZ, 0xc0, !PT ;  /* 0x0000ffffe71d7812 */ /* 0x000fc800078ec0ff */
[----:B------:R-:W-:-:S04]  /*a0280*/  PRMT R25, R30, 0x3340, R29 ;  /* 0x000033401e197816 */ /* 0x000fc8000000001d */
[----:B------:R-:W-:-:S05]  /*a0290*/  PRMT R231, R25, 0x5410, R24 ;  /* 0x0000541019e77816 */ /* 0x000fca0000000018 */
[----:B------:R-:W-:Y:S04]  /*a02a0*/  STL [R1+0x538c], R231 ;  /* 0x00538ce701007387 */ /* 0x000fe80000100800 */
[----:B------:R-:W3:Y:S01]  /*a02b0*/  LDL.LU R225, [R1+0x473c] ;  /* 0x00473c0001e17983 */ /* 0x000ee20000300800 */
[----:B------:R-:W-:Y:S02]  /*a02c0*/  SHF.R.U32.HI R30, RZ, 0x8, R30 ;  /* 0x00000008ff1e7819 */ /* 0x000fe4000001161e */
[----:B------:R-:W-:Y:S02]  /*a02d0*/  SHF.R.U32.HI R25, RZ, 0x8, R29 ;  /* 0x00000008ff197819 */ /* 0x000fe4000001161d */
[----:B------:R-:W-:Y:S02]  /*a02e0*/  SHF.R.U32.HI R180, RZ, 0x8, R192 ;  /* 0x00000008ffb47819 */ /* 0x000fe400000116c0 */
[----:B------:R-:W-:-:S02]  /*a02f0*/  SHF.R.U32.HI R192, RZ, 0x8, R28 ;  /* 0x00000008ffc07819 */ /* 0x000fc4000001161c */
[----:B------:R-:W-:Y:S02]  /*a0300*/  LOP3.LUT R28, R30, 0xffff, RZ, 0xc0, !PT ;  /* 0x0000ffff1e1c7812 */ /* 0x000fe400078ec0ff */
[----:B------:R-:W-:Y:S02]  /*a0310*/  LOP3.LUT R25, R25, 0xffff, RZ, 0xc0, !PT ;  /* 0x0000ffff19197812 */ /* 0x000fe400078ec0ff */
[----:B------:R-:W-:Y:S02]  /*a0320*/  LOP3.LUT R29, R217, 0xffff, RZ, 0xc0, !PT ;  /* 0x0000ffffd91d7812 */ /* 0x000fe400078ec0ff */
[----:B------:R-:W-:Y:S02]  /*a0330*/  SHF.R.S32.HI R24, RZ, 0x1f, R224 ;  /* 0x0000001fff187819 */ /* 0x000fe400000114e0 */
[----:B0-----:R-:W-:Y:S02]  /*a0340*/  IADD3 R8, P2, R224, R2, RZ ;  /* 0x00000002e0087210 */ /* 0x001fe40007f5e0ff */
[----:B------:R-:W-:-:S02]  /*a0350*/  PRMT R230, R28, 0x3340, R25 ;  /* 0x000033401ce67816 */ /* 0x000fc40000000019 */
[----:B------:R-:W-:Y:S01]  /*a0360*/  PRMT R25, R29, 0x3340, R0 ;  /* 0x000033401d197816 */ /* 0x000fe20000000000 */
[----:B------:R-:W-:-:S05]  /*a0370*/  IMAD.X R9, R24, 0x1, R13, P2 ;  /* 0x0000000118097824 */ /* 0x000fca00010e060d */
[----:B------:R0:W-:Y:S01]  /*a0380*/  STL.64 [R1+0x7a0], R8 ;  /* 0x0007a00801007387 */ /* 0x0001e20000100a00 */
[----:B------:R-:W-:Y:S02]  /*a0390*/  SHF.R.U32.HI R196, RZ, 0x8, R186 ;  /* 0x00000008ffc47819 */ /* 0x000fe400000116ba */
[----:B------:R-:W-:Y:S02]  /*a03a0*/  SHF.R.U32.HI R186, RZ, 0x8, R29 ;  /* 0x00000008ffba7819 */ /* 0x000fe4000001161d */
[----:B0-----:R-:W-:Y:S02]  /*a03b0*/  IADD3 R8, P2, R224, R0, RZ ;  /* 0x00000000e0087210 */ /* 0x001fe40007f5e0ff */
[----:B------:R-:W-:-:S03]  /*a03c0*/  LOP3.LUT R185, R185, 0xffff, RZ, 0xc0, !PT ;  /* 0x0000ffffb9b97812 */ /* 0x000fc600078ec0ff */
[----:B------:R-:W-:Y:S01]  /*a03d0*/  IMAD.X R9, R24, 0x1, R7, P2 ;  /* 0x0000000118097824 */ /* 0x000fe200010e0607 */
[----:B--2---:R-:W-:Y:S02]  /*a03e0*/  LOP3.LUT R34, R227, 0xffff, RZ, 0xc0, !PT ;  /* 0x0000ffffe3227812 */ /* 0x004fe400078ec0ff */
[----:B----4-:R-:W-:-:S04]  /*a03f0*/  LOP3.LUT R30, R228, 0xffff, RZ, 0xc0, !PT ;  /* 0x0000ffffe41e7812 */ /* 0x010fc800078ec0ff */
[----:B------:R-:W-:-:S04]  /*a0400*/  PRMT R28, R34, 0x3340, R30 ;  /* 0x00003340221c7816 */ /* 0x000fc8000000001e */
[----:B------:R-:W-:-:S05]  /*a0410*/  PRMT R228, R28, 0x5410, R25 ;  /* 0x000054101ce47816 */ /* 0x000fca0000000019 */
[----:B------:R-:W-:Y:S04]  /*a0420*/  STL [R1+0x5390], R228 ;  /* 0x005390e401007387 */ /* 0x000fe80000100800 */
[----:B------:R-:W2:Y:S04]  /*a0430*/  LDL.LU R148, [R1+0x49a4] ;  /* 0x0049a40001947983 */ /* 0x000ea80000300800 */
[----:B------:R-:W4:Y:S01]  /*a0440*/  LDL.LU R152, [R1+0x4740] ;  /* 0x0047400001987983 */ /* 0x000f220000300800 */
[----:B------:R-:W-:Y:S02]  /*a0450*/  SHF.R.U32.HI R28, RZ, 0x8, R34 ;  /* 0x00000008ff1c7819 */ /* 0x000fe40000011622 */
[----:B------:R-:W-:Y:S01]  /*a0460*/  SHF.R.U32.HI R25, RZ, 0x8, R30 ;  /* 0x00000008ff197819 */ /* 0x000fe2000001161e */
[----:B------:R-:W4:Y:S01]  /*a0470*/  LDL.LU R217, [R1+0x4e84] ;  /* 0x004e840001d97983 */ /* 0x000f220000300800 */
[----:B------:R-:W-:-:S02]  /*a0480*/  LOP3.LUT R28, R28, 0xffff, RZ, 0xc0, !PT ;  /* 0x0000ffff1c1c7812 */ /* 0x000fc400078ec0ff */
[----:B------:R-:W-:Y:S01]  /*a0490*/  LOP3.LUT R25, R25, 0xffff, RZ, 0xc0, !PT ;  /* 0x0000ffff19197812 */ /* 0x000fe200078ec0ff */
[----:B------:R0:W-:Y:S03]  /*a04a0*/  STL.64 [R1+0x798], R8 ;  /* 0x0007980801007387 */ /* 0x0001e60000100a00 */
[----:B------:R-:W-:Y:S01]  /*a04b0*/  PRMT R227, R28, 0x3340, R25 ;  /* 0x000033401ce37816 */ /* 0x000fe20000000019 */
[----:B------:R-:W4:Y:S01]  /*a04c0*/  LDL.LU R218, [R1+0x4890] ;  /* 0x0048900001da7983 */ /* 0x000f220000300800 */
[----:B------:R-:W-:-:S03]  /*a04d0*/  LOP3.LUT R30, R220, 0xffff, RZ, 0xc0, !PT ;  /* 0x0000ffffdc1e7812 */ /* 0x000fc600078ec0ff */
[----:B------:R-:W4:Y:S01]  /*a04e0*/  LDL.LU R219, [R1+0x4e88] ;  /* 0x004e880001db7983 */ /* 0x000f220000300800 */
[----:B------:R-:W-:Y:S02]  /*a04f0*/  PRMT R25, R185, 0x3340, R0 ;  /* 0x00003340b9197816 */ /* 0x000fe40000000000 */
[----:B0-----:R-:W-:Y:S01]  /*a0500*/  IADD3 R8, P2, R224, R6, RZ ;  /* 0x00000006e0087210 */ /* 0x001fe20007f5e0ff */
[----:B------:R-:W4:Y:S04]  /*a0510*/  LDL.LU R220, [R1+0x4898] ;  /* 0x0048980001dc7983 */ /* 0x000f280000300800 */
[----:B------:R-:W-:Y:S01]  /*a0520*/  IMAD.X R9, R24, 0x1, R5, P2 ;  /* 0x0000000118097824 */ /* 0x000fe200010e0605 */
[----:B---3--:R-:W-:-:S04]  /*a0530*/  LOP3.LUT R29, R225, 0xffff, RZ, 0xc0, !PT ;  /* 0x0000ffffe11d7812 */ /* 0x008fc800078ec0ff */
[----:B------:R-:W-:-:S04]  /*a0540*/  PRMT R28, R30, 0x3340, R29 ;  /* 0x000033401e1c7816 */ /* 0x000fc8000000001d */
[----:B------:R-:W-:-:S05]  /*a0550*/  PRMT R225, R28, 0x5410, R25 ;  /* 0x000054101ce17816 */ /* 0x000fca0000000019 */
[----:B------:R-:W-:Y:S04]  /*a0560*/  STL [R1+0x5394], R225 ;  /* 0x005394e101007387 */ /* 0x000fe80000100800 */
[----:B------:R0:W-:Y:S02]  /*a0570*/  STL.64 [R1+0x790], R8 ;  /* 0x0007900801007387 */ /* 0x0001e40000100a00 */
[----:B0-----:R-:W-:-:S05]  /*a0580*/  IADD3 R8, P2, R224, R4, RZ ;  /* 0x00000004e0087210 */ /* 0x001fca0007f5e0ff */
[----:B------:R-:W-:-:S05]  /*a0590*/  IMAD.X R9, R24, 0x1, R3, P2 ;  /* 0x0000000118097824 */ /* 0x000fca00010e0603 */
[----:B------:R0:W-:Y:S04]  /*a05a0*/  STL.64 [R1+0x788], R8 ;  /* 0x0007880801007387 */ /* 0x0001e80000100a00 */
[----:B------:R-:W3:Y:S01]  /*a05b0*/  LDL.LU R138, [R1+0xcc8] ;  /* 0x000cc800018a7983 */ /* 0x000ee20000300800 */
[----:B------:R-:W-:Y:S02]  /*a05c0*/  SHF.R.U32.HI R25, RZ, 0x8, R30 ;  /* 0x00000008ff197819 */ /* 0x000fe4000001161e */
[----:B------:R-:W-:Y:S02]  /*a05d0*/  SHF.R.U32.HI R24, RZ, 0x8, R29 ;  /* 0x00000008ff187819 */ /* 0x000fe4000001161d */
[----:B------:R-:W-:Y:S02]  /*a05e0*/  LOP3.LUT R25, R25, 0xffff, RZ, 0xc0, !PT ;  /* 0x0000ffff19197812 */ /* 0x000fe400078ec0ff */
[----:B------:R-:W-:-:S04]  /*a05f0*/  LOP3.LUT R24, R24, 0xffff, RZ, 0xc0, !PT ;  /* 0x0000ffff18187812 */ /* 0x000fc800078ec0ff */
[----:B------:R-:W-:Y:S02]  /*a0600*/  PRMT R224, R25, 0x3340, R24 ;  /* 0x0000334019e07816 */ /* 0x000fe40000000018 */
[----:B------:R-:W-:Y:S02]  /*a0610*/  SHF.R.U32.HI R193, RZ, 0x8, R40 ;  /* 0x00000008ffc17819 */ /* 0x000fe40000011628 */
[----:B------:R-:W-:Y:S02]  /*a0620*/  LOP3.LUT R37, R23, 0xffff, RZ, 0xc0, !PT ;  /* 0x0000ffff17257812 */ /* 0x000fe400078ec0ff */
[----:B------:R-:W-:Y:S02]  /*a0630*/  LOP3.LUT R40, R216, 0xffff, RZ, 0xc0, !PT ;  /* 0x0000ffffd8287812 */ /* 0x000fe400078ec0ff */
[----:B--2---:R-:W-:Y:S02]  /*a0640*/  LOP3.LUT R122, R148, 0xffff, RZ, 0xc0, !PT ;  /* 0x0000ffff947a7812 */ /* 0x004fe400078ec0ff */
[----:B----4-:R-:W-:-:S02]  /*a0650*/  LOP3.LUT R119, R152, 0xffff, RZ, 0xc0, !PT ;  /* 0x0000ffff98777812 */ /* 0x010fc400078ec0ff */
[----:B------:R-:W-:Y:S02]  /*a0660*/  SHF.R.U32.HI R25, RZ, 0x8, R122 ;  /* 0x00000008ff197819 */ /* 0x000fe4000001167a */
[----:B------:R-:W-:Y:S02]  /*a0670*/  SHF.R.U32.HI R24, RZ, 0x8, R119 ;  /* 0x00000008ff187819 */ /* 0x000fe40000011677 */
[----:B------:R-:W-:Y:S02]  /*a0680*/  LOP3.LUT R25, R25, 0xffff, RZ, 0xc0, !PT ;  /* 0x0000ffff19197812 */ /* 0x000fe400078ec0ff */
[----:B------:R-:W-:-:S04]  /*a0690*/  LOP3.LUT R24, R24, 0xffff, RZ, 0xc0, !PT ;  /* 0x0000ffff18187812 */ /* 0x000fc800078ec0ff */
[----:B0-----:R-:W-:-:S05]  /*a06a0*/  PRMT R8, R25, 0x3340, R24 ;  /* 0x0000334019087816 */ /* 0x001fca0000000018 */
[----:B------:R0:W-:Y:S01]  /*a06b0*/  STL [R1+0xce0], R8 ;  /* 0x000ce00801007387 */ /* 0x0001e20000100800 */
[----:B------:R-:W-:-:S03]  /*a06c0*/  LOP3.LUT R34, R217, 0xffff, RZ, 0xc0, !PT ;  /* 0x0000ffffd9227812 */ /* 0x000fc600078ec0ff */
[----:B------:R-:W2:Y:S01]  /*a06d0*/  LDL.LU R23, [R1+0x49c4] ;  /* 0x0049c40001177983 */ /* 0x000ea20000300800 */
[----:B------:R-:W-:-:S03]  /*a06e0*/  LOP3.LUT R29, R218, 0xffff, RZ, 0xc0, !PT ;  /* 0x0000ffffda1d7812 */ /* 0x000fc600078ec0ff */
[----:B------:R-:W4:Y:S01]  /*a06f0*/  LDL.LU R216, [R1+0x474c] ;  /* 0x00474c0001d87983 */ /* 0x000f220000300800 */
[----:B------:R-:W-:Y:S02]  /*a0700*/  PRMT R24, R40, 0x3340, R0 ;  /* 0x0000334028187816 */ /* 0x000fe40000000000 */
[----:B------:R-:W-:Y:S01]  /*a0710*/  PRMT R25, R34, 0x3340, R29 ;  /* 0x0000334022197816 */ /* 0x000fe2000000001d */
[----:B------:R-:W4:Y:S01]  /*a0720*/  LDL.LU R144, [R1+0x49d8] ;  /* 0x0049d80001907983 */ /* 0x000f220000300800 */
[----:B------:R-:W-:Y:S02]  /*a0730*/  LOP3.LUT R30, R219, 0xffff, RZ, 0xc0, !PT ;  /* 0x0000ffffdb1e7812 */ /* 0x000fe400078ec0ff */
[----:B------:R-:W-:Y:S01]  /*a0740*/  LOP3.LUT R28, R220, 0xffff, RZ, 0xc0, !PT ;  /* 0x0000ffffdc1c7812 */ /* 0x000fe200078ec0ff */
[----:B------:R-:W4:Y:S01]  /*a0750*/  LDL.LU R148, [R1+0x4750] ;  /* 0x0047500001947983 */ /* 0x000f220000300800 */
[----:B------:R-:W-:Y:S02]  /*a0760*/  PRMT R220, R25, 0x5410, R24 ;  /* 0x0000541019dc7816 */ /* 0x000fe40000000018 */
[----:B------:R-:W-:-:S02]  /*a0770*/  PRMT R24, R37, 0x3340, R0 ;  /* 0x0000334025187816 */ /* 0x000fc40000000000 */
[----:B------:R-:W-:-:S04]  /*a0780*/  PRMT R25, R30, 0x3340, R28 ;  /* 0x000033401e197816 */ /* 0x000fc8000000001c */
[----:B------:R-:W-:Y:S02]  /*a0790*/  PRMT R218, R25, 0x5410, R24 ;  /* 0x0000541019da7816 */ /* 0x000fe40000000018 */
[----:B------:R-:W-:Y:S02]  /*a07a0*/  SHF.R.U32.HI R25, RZ, 0x8, R34 ;  /* 0x00000008ff197819 */ /* 0x000fe40000011622 */
[----:B------:R-:W-:Y:S02]  /*a07b0*/  SHF.R.U32.HI R24, RZ, 0x8, R29 ;  /* 0x00000008ff187819 */ /* 0x000fe4000001161d */
[----:B------:R-:W-:Y:S02]  /*a07c0*/  LOP3.LUT R25, R25, 0xffff, RZ, 0xc0, !PT ;  /* 0x0000ffff19197812 */ /* 0x000fe400078ec0ff */
[----:B------:R-:W-:-:S04]  /*a07d0*/  LOP3.LUT R24, R24, 0xffff, RZ, 0xc0, !PT ;  /* 0x0000ffff18187812 */ /* 0x000fc800078ec0ff */
[----:B------:R-:W-:Y:S01]  /*a07e0*/  PRMT R219, R25, 0x3340, R24 ;  /* 0x0000334019db7816 */ /* 0x000fe20000000018 */
[----:B------:R-:W-:Y:S01]  /*a07f0*/  STL [R1+0x5398], R220 ;  /* 0x005398dc01007387 */ /* 0x000fe20000100800 */
[----:B------:R-:W-:-:S03]  /*a0800*/  SHF.R.U32.HI R30, RZ, 0x8, R30 ;  /* 0x00000008ff1e7819 */ /* 0x000fc6000001161e */
[----:B------:R-:W-:Y:S01]  /*a0810*/  STL [R1+0x539c], R218 ;  /* 0x00539cda01007387 */ /* 0x000fe20000100800 */
[----:B------:R-:W-:Y:S02]  /*a0820*/  LOP3.LUT R29, R30, 0xffff, RZ, 0xc0, !PT ;  /* 0x0000ffff1e1d7812 */ /* 0x000fe400078ec0ff */
[----:B------:R-:W-:Y:S02]  /*a0830*/  LOP3.LUT R30, R18, 0xffff, RZ, 0xc0, !PT ;  /* 0x0000ffff121e7812 */ /* 0x000fe400078ec0ff */
[----:B---3--:R-:W-:Y:S02]  /*a0840*/  SHF.R.S32.HI R24, RZ, 0x1f, R138 ;  /* 0x0000001fff187819 */ /* 0x008fe4000001148a */
[----:B0-----:R-:W-:-:S05]  /*a0850*/  IADD3 R8, P2, R138, R2, RZ ;  /* 0x000000028a087210 */ /* 0x001fca0007f5e0ff */
[----:B------:R-:W-:-:S05]  /*a0860*/  IMAD.X R9, R24, 0x1, R13, P2 ;  /* 0x0000000118097824 */ /* 0x000fca00010e060d */
[----:B------:R0:W-:Y:S04]  /*a0870*/  STL.64 [R1+0x780], R8 ;  /* 0x0007800801007387 */ /* 0x0001e80000100a00 */
[----:B------:R-:W3:Y:S04]  /*a0880*/  LDL.LU R137, [R1+0x4ea4] ;  /* 0x004ea40001897983 */ /* 0x000ee80000300800 */
[----:B------:R-:W3:Y:S04]  /*a0890*/  LDL.LU R152, [R1+0x4680] ;  /* 0x0046800001987983 */ /* 0x000ee80000300800 */
[----:B------:R-:W3:Y:S01]  /*a08a0*/  LDL.LU R18, [R1+0x48b8] ;  /* 0x0048b80001127983 */ /* 0x000ee20000300800 */
[----:B------:R-:W-:-:S04]  /*a08b0*/  SHF.R.U32.HI R28, RZ, 0x8, R28 ;  /* 0x00000008ff1c7819 */ /* 0x000fc8000001161c */
[----:B------:R-:W-:-:S04]  /*a08c0*/  LOP3.LUT R28, R28, 0xffff, RZ, 0xc0, !PT ;  /* 0x0000ffff1c1c7812 */ /* 0x000fc800078ec0ff */
[----:B------:R-:W-:Y:S02]  /*a08d0*/  PRMT R217, R29, 0x3340, R28 ;  /* 0x000033401dd97816 */ /* 0x000fe4000000001c */
[----:B------:R-:W-:Y:S02]  /*a08e0*/  PRMT R25, R30, 0x3340, R0 ;  /* 0x000033401e197816 */ /* 0x000fe40000000000 */
[----:B0-----:R-:W-:-:S05]  /*a08f0*/  IADD3 R8, P2, R138, R0, RZ ;  /* 0x000000008a087210 */ /* 0x001fca0007f5e0ff */
[----:B------:R-:W-:Y:S01]  /*a0900*/  IMAD.X R9, R24, 0x1, R7, P2 ;  /* 0x0000000118097824 */ /* 0x000fe200010e0607 */
[----:B------:R-:W-:Y:S02]  /*a0910*/  LOP3.LUT R116, R17, 0xffff, RZ, 0xc0, !PT ;  /* 0x0000ffff11747812 */ /* 0x000fe400078ec0ff */
[----:B--2---:R-:W-:Y:S02]  /*a0920*/  LOP3.LUT R34, R23, 0xffff, RZ, 0xc0, !PT ;  /* 0x0000ffff17227812 */ /* 0x004fe400078ec0ff */
[----:B----4-:R-:W-:-:S04]  /*a0930*/  LOP3.LUT R29, R216, 0xffff, RZ, 0xc0, !PT ;  /* 0x0000ffffd81d7812 */ /* 0x010fc800078ec0ff */
[----:B------:R-:W-:-:S04]  /*a0940*/  PRMT R28, R34, 0x3340, R29 ;  /* 0x00003340221c7816 */ /* 0x000fc8000000001d */
[----:B------:R-:W-:Y:S02]  /*a0950*/  PRMT R216, R28, 0x5410, R25 ;  /* 0x000054101cd87816 */ /* 0x000fe40000000019 */
[----:B------:R-:W-:Y:S02]  /*a0960*/  SHF.R.U32.HI R28, RZ, 0x8, R34 ;  /* 0x00000008ff1c7819 */ /* 0x000fe40000011622 */
[----:B------:R-:W-:Y:S02]  /*a0970*/  SHF.R.U32.HI R25, RZ, 0x8, R29 ;  /* 0x00000008ff197819 */ /* 0x000fe4000001161d */
[----:B------:R-:W-:Y:S02]  /*a0980*/  LOP3.LUT R28, R28, 0xffff, RZ, 0xc0, !PT ;  /* 0x0000ffff1c1c7812 */ /* 0x000fe400078ec0ff */
[----:B------:R-:W-:Y:S01]  /*a0990*/  LOP3.LUT R25, R25, 0xffff, RZ, 0xc0, !PT ;  /* 0x0000ffff19197812 */ /* 0x000fe200078ec0ff */
[----:B------:R-:W-:Y:S03]  /*a09a0*/  STL [R1+0x53a0], R216 ;  /* 0x0053a0d801007387 */ /* 0x000fe60000100800 */
[----:B------:R-:W-:Y:S01]  /*a09b0*/  PRMT R23, R28, 0x3340, R25 ;  /* 0x000033401c177816 */ /* 0x000fe20000000019 */
[----:B------:R0:W-:Y:S01]  /*a09c0*/  STL.64 [R1+0x778], R8 ;  /* 0x0007780801007387 */ /* 0x0001e20000100a00 */
[----:B------:R-:W-:-:S02]  /*a09d0*/  LOP3.LUT R28, R144, 0xffff, RZ, 0xc0, !PT ;  /* 0x0000ffff901c7812 */ /* 0x000fc400078ec0ff */
[----:B------:R-:W-:Y:S01]  /*a09e0*/  LOP3.LUT R25, R148, 0xffff, RZ, 0xc0, !PT ;  /* 0x0000ffff94197812 */ /* 0x000fe200078ec0ff */
[----:B------:R-:W2:Y:S04]  /*a09f0*/  LDL.LU R136, [R1+0x4ea8] ;  /* 0x004ea80001887983 */ /* 0x000ea80000300800 */
[----:B------:R-:W4:Y:S01]  /*a0a00*/  LDL.LU R144, [R1+0x4670] ;  /* 0x0046700001907983 */ /* 0x000f220000300800 */
[----:B------:R-:W-:-:S03]  /*a0a10*/  PRMT R91, R28, 0x3340, R25 ;  /* 0x000033401c5b7816 */ /* 0x000fc60000000019 */
[----:B------:R-:W2:Y:S01]  /*a0a20*/  LDL.LU R148, [R1+0x48c0] ;  /* 0x0048c00001947983 */ /* 0x000ea20000300800 */
[----:B------:R-:W-:Y:S02]  /*a0a30*/  SHF.R.U32.HI R29, RZ, 0x8, R28 ;  /* 0x00000008ff1d7819 */ /* 0x000fe4000001161c */
[----:B------:R-:W-:Y:S01]  /*a0a40*/  SHF.R.U32.HI R25, RZ, 0x8, R25 ;  /* 0x00000008ff197819 */ /* 0x000fe20000011619 */
[----:B------:R-:W2:Y:S01]  /*a0a50*/  LDL.LU R17, [R1+0x558c] ;  /* 0x00558c0001117983 */ /* 0x000ea20000300800 */
[----:B------:R-:W-:Y:S02]  /*a0a60*/  LOP3.LUT R28, R29, 0xffff, RZ, 0xc0, !PT ;  /* 0x0000ffff1d1c7812 */ /* 0x000fe400078ec0ff */
[----:B------:R-:W-:-:S04]  /*a0a70*/  LOP3.LUT R25, R25, 0xffff, RZ, 0xc0, !PT ;  /* 0x0000ffff19197812 */ /* 0x000fc800078ec0ff */
[----:B0-----:R-:W-:-:S05]  /*a0a80*/  PRMT R8, R28, 0x3340, R25 ;  /* 0x000033401c087816 */ /* 0x001fca0000000019 */
[----:B------:R0:W-:Y:S01]  /*a0a90*/  STL [R1+0xc98], R8 ;  /* 0x000c980801007387 */ /* 0x0001e20000100800 */
[----:B---3--:R-:W-:-:S03]  /*a0aa0*/  LOP3.LUT R34, R152, 0xffff, RZ, 0xc0, !PT ;  /* 0x0000ffff98227812 */ /* 0x008fc600078ec0ff */
[----:B------:R-:W3:Y:S01]  /*a0ab0*/  LDL.LU R152, [R1+0x4a04] ;  /* 0x004a040001987983 */ /* 0x000ee20000300800 */
[----:B------:R-:W-:-:S03]  /*a0ac0*/  LOP3.LUT R29, R18, 0xffff, RZ, 0xc0, !PT ;  /* 0x0000ffff121d7812 */ /* 0x000fc600078ec0ff */
[----:B------:R-:W3:Y:S01]  /*a0ad0*/  LDL.LU R18, [R1+0x475c] ;  /* 0x00475c0001127983 */ /* 0x000ee20000300800 */
[----:B------:R-:W-:Y:S02]  /*a0ae0*/  SHF.R.U32.HI R177, RZ, 0x8, R30 ;  /* 0x00000008ffb17819 */ /* 0x000fe4000001161e */
[----:B------:R-:W-:Y:S02]  /*a0af0*/  LOP3.LUT R30, R137, 0xffff, RZ, 0xc0, !PT ;  /* 0x0000ffff891e7812 */ /* 0x000fe400078ec0ff */
[----:B------:R-:W-:Y:S01]  /*a0b00*/  PRMT R25, R34, 0x3340, R0 ;  /* 0x0000334022197816 */ /* 0x000fe20000000000 */
[----:B------:R-:W3:Y:S01]  /*a0b10*/  LDL.LU R137, [R1+0xcc4] ;  /* 0x000cc40001897983 */ /* 0x000ee20000300800 */
        /* <DEDUP_REMOVED lines=13> */
[----:B------:R-:W-:Y:S02]  /*a0bf0*/  SHF.R.U32.HI R194, RZ, 0x8, R178 ;  /* 0x00000008ffc27819 */ /* 0x000fe400000116b2 */
[----:B------:R-:W-:Y:S02]  /*a0c00*/  SHF.R.U32.HI R178, RZ, 0x8, R37 ;  /* 0x00000008ffb27819 */ /* 0x000fe40000011625 */
[----:B0-----:R-:W-:-:S05]  /*a0c10*/  PRMT R8, R25, 0x3340, R24 ;  /* 0x0000334019087816 */ /* 0x001fca0000000018 */
[----:B------:R0:W-:Y:S01]  /*a0c20*/  STL [R1+0xc94], R8 ;  /* 0x000c940801007387 */ /* 0x0001e20000100800 */
[----:B----4-:R-:W-:-:S03]  /*a0c30*/  LOP3.LUT R37, R144, 0xffff, RZ, 0xc0, !PT ;  /* 0x0000ffff90257812 */ /* 0x010fc600078ec0ff */
[----:B------:R-:W4:Y:S01]  /*a0c40*/  LDL.LU R144, [R1+0x4a18] ;  /* 0x004a180001907983 */ /* 0x000f220000300800 */
[----:B--2---:R-:W-:-:S03]  /*a0c50*/  LOP3.LUT R28, R148, 0xffff, RZ, 0xc0, !PT ;  /* 0x0000ffff941c7812 */ /* 0x004fc600078ec0ff */
[----:B------:R-:W2:Y:S01]  /*a0c60*/  LDL.LU R148, [R1+0x4760] ;  /* 0x0047600001947983 */ /* 0x000ea20000300800 */
[----:B------:R-:W-:Y:S02]  /*a0c70*/  LOP3.LUT R29, R136, 0xffff, RZ, 0xc0, !PT ;  /* 0x0000ffff881d7812 */ /* 0x000fe400078ec0ff */
[----:B------:R-:W-:Y:S02]  /*a0c80*/  PRMT R24, R37, 0x3340, R0 ;  /* 0x0000334025187816 */ /* 0x000fe40000000000 */
[----:B------:R-:W-:-:S04]  /*a0c90*/  PRMT R25, R29, 0x3340, R28 ;  /* 0x000033401d197816 */ /* 0x000fc8000000001c */
[----:B0-----:R-:W-:Y:S02]  /*a0ca0*/  PRMT R8, R25, 0x5410, R24 ;  /* 0x0000541019087816 */ /* 0x001fe40000000018 */
[----:B------:R-:W-:Y:S02]  /*a0cb0*/  SHF.R.U32.HI R25, RZ, 0x8, R29 ;  /* 0x00000008ff197819 */ /* 0x000fe4000001161d */
[----:B------:R-:W-:Y:S02]  /*a0cc0*/  SHF.R.U32.HI R24, RZ, 0x8, R28 ;  /* 0x00000008ff187819 */ /* 0x000fe4000001161c */
[----:B------:R-:W-:Y:S02]  /*a0cd0*/  LOP3.LUT R25, R25, 0xffff, RZ, 0xc0, !PT ;  /* 0x0000ffff19197812 */ /* 0x000fe400078ec0ff */
[----:B------:R-:W-:Y:S01]  /*a0ce0*/  LOP3.LUT R24, R24, 0xffff, RZ, 0xc0, !PT ;  /* 0x0000ffff18187812 */ /* 0x000fe200078ec0ff */
[----:B------:R0:W-:Y:S01]  /*a0cf0*/  STL [R1+0x4890], R8 ;  /* 0x0048900801007387 */ /* 0x0001e20000100800 */
[----:B------:R-:W-:-:S02]  /*a0d00*/  LOP3.LUT R29, R15, 0xffff, RZ, 0xc0, !PT ;  /* 0x0000ffff0f1d7812 */ /* 0x000fc400078ec0ff */
[----:B0-----:R-:W-:Y:S02]  /*a0d10*/  PRMT R8, R25, 0x3340, R24 ;  /* 0x0000334019087816 */ /* 0x001fe40000000018 */
[----:B------:R-:W-:-:S03]  /*a0d20*/  PRMT R24, R29, 0x3340, R0 ;  /* 0x000033401d187816 */ /* 0x000fc60000000000 */
[----:B------:R0:W-:Y:S04]  /*a0d30*/  STL [R1+0xc90], R8 ;  /* 0x000c900801007387 */ /* 0x0001e80000100800 */
[----:B------:R-:W2:Y:S04]  /*a0d40*/  LDL.LU R15, [R1+0x5588] ;  /* 0x00558800010f7983 */ /* 0x000ea80000300800 */
[----:B------:R-:W2:Y:S01]  /*a0d50*/  LDL.LU R136, [R1+0x4ebc] ;  /* 0x004ebc0001887983 */ /* 0x000ea20000300800 */
[----:B---3--:R-:W-:-:S03]  /*a0d60*/  LOP3.LUT R30, R152, 0xffff, RZ, 0xc0, !PT ;  /* 0x0000ffff981e7812 */ /* 0x008fc600078ec0ff */
[----:B------:R-:W3:Y:S01]  /*a0d70*/  LDL.LU R152, [R1+0x4684] ;  /* 0x0046840001987983 */ /* 0x000ee20000300800 */
[----:B------:R-:W-:-:S04]  /*a0d80*/  LOP3.LUT R28, R18, 0xffff, RZ, 0xc0, !PT ;  /* 0x0000ffff121c7812 */ /* 0x000fc800078ec0ff */
[----:B------:R-:W-:-:S04]  /*a0d90*/  PRMT R25, R30, 0x3340, R28 ;  /* 0x000033401e197816 */ /* 0x000fc8000000001c */
[----:B0-----:R-:W-:-:S05]  /*a0da0*/  PRMT R8, R25, 0x5410, R24 ;  /* 0x0000541019087816 */ /* 0x001fca0000000018 */
[----:B------:R0:W-:Y:S04]  /*a0db0*/  STL [R1+0x488c], R8 ;  /* 0x00488c0801007387 */ /* 0x0001e80000100800 */
[----:B------:R-:W3:Y:S01]  /*a0dc0*/  LDL.LU R18, [R1+0x48dc] ;  /* 0x0048dc0001127983 */ /* 0x000ee20000300800 */
[----:B------:R-:W-:Y:S02]  /*a0dd0*/  SHF.R.S32.HI R24, RZ, 0x1f, R137 ;  /* 0x0000001fff187819 */ /* 0x000fe40000011489 */
[----:B------:R-:W-:Y:S02]  /*a0de0*/  SHF.R.U32.HI R30, RZ, 0x8, R30 ;  /* 0x00000008ff1e7819 */ /* 0x000fe4000001161e */
[----:B0-----:R-:W-:Y:S02]  /*a0df0*/  IADD3 R8, P2, R137, R2, RZ ;  /* 0x0000000289087210 */ /* 0x001fe40007f5e0ff */
[----:B------:R-:W-:-:S03]  /*a0e00*/  SHF.R.U32.HI R25, RZ, 0x8, R28 ;  /* 0x00000008ff197819 */ /* 0x000fc6000001161c */
[----:B------:R-:W-:Y:S01]  /*a0e10*/  IMAD.X R9, R24, 0x1, R13, P2 ;  /* 0x0000000118097824 */ /* 0x000fe200010e060d */
[----:B------:R-:W-:Y:S02]  /*a0e20*/  LOP3.LUT R28, R30, 0xffff, RZ, 0xc0, !PT ;  /* 0x0000ffff1e1c7812 */ /* 0x000fe400078ec0ff */
[----:B------:R-:W-:Y:S02]  /*a0e30*/  LOP3.LUT R25, R25, 0xffff, RZ, 0xc0, !PT ;  /* 0x0000ffff19197812 */ /* 0x000fe400078ec0ff */
[----:B------:R-:W-:Y:S01]  /*a0e40*/  SHF.R.U32.HI R170, RZ, 0x8, R29 ;  /* 0x00000008ffaa7819 */ /* 0x000fe2000001161d */
[----:B------:R0:W-:Y:S01]  /*a0e50*/  STL.64 [R1+0x760], R8 ;  /* 0x0007600801007387 */ /* 0x0001e20000100a00 */
[----:B------:R-:W-:Y:S02]  /*a0e60*/  LOP3.LUT R183, R16, 0xffff, RZ, 0xc0, !PT ;  /* 0x0000ffff10b77812 */ /* 0x000fe400078ec0ff */
[----:B0-----:R-:W-:Y:S02]  /*a0e70*/  PRMT R8, R28, 0x3340, R25 ;  /* 0x000033401c087816 */ /* 0x001fe40000000019 */
[----:B------:R-:W-:-:S03]  /*a0e80*/  PRMT R25, R183, 0x3340, R0 ;  /* 0x00003340b7197816 */ /* 0x000fc60000000000 */
[----:B------:R0:W-:Y:S04]  /*a0e90*/  STL [R1+0xc8c], R8 ;  /* 0x000c8c0801007387 */ /* 0x0001e80000100800 */
[----:B------:R-:W3:Y:S01]  /*a0ea0*/  LDL.LU R16, [R1+0x5584] ;  /* 0x0055840001107983 */ /* 0x000ee20000300800 */
[----:B------:R-:W-:Y:S02]  /*a0eb0*/  SHF.R.U32.HI R175, RZ, 0x8, R34 ;  /* 0x00000008ffaf7819 */ /* 0x000fe40000011622 */
[----:B----4-:R-:W-:Y:S02]  /*a0ec0*/  LOP3.LUT R30, R144, 0xffff, RZ, 0xc0, !PT ;  /* 0x0000ffff901e7812 */ /* 0x010fe400078ec0ff */
[----:B------:R-:W4:Y:S01]  /*a0ed0*/  LDL.LU R144, [R1+0x4a48] ;  /* 0x004a480001907983 */ /* 0x000f220000300800 */
[----:B--2---:R-:W-:-:S03]  /*a0ee0*/  LOP3.LUT R29, R148, 0xffff, RZ, 0xc0, !PT ;  /* 0x0000ffff941d7812 */ /* 0x004fc600078ec0ff */
[----:B------:R-:W2:Y:S01]  /*a0ef0*/  LDL.LU R148, [R1+0x4828] ;  /* 0x0048280001947983 */ /* 0x000ea20000300800 */
[----:B------:R-:W-:-:S04]  /*a0f00*/  PRMT R28, R30, 0x3340, R29 ;  /* 0x000033401e1c7816 */ /* 0x000fc8000000001d */
[----:B0-----:R-:W-:-:S05]  /*a0f10*/  PRMT R8, R28, 0x5410, R25 ;  /* 0x000054101c087816 */ /* 0x001fca0000000019 */
[----:B------:R0:W-:Y:S01]  /*a0f20*/  STL [R1+0x487c], R8 ;  /* 0x00487c0801007387 */ /* 0x0001e20000100800 */
[----:B------:R-:W-:Y:S02]  /*a0f30*/  SHF.R.U32.HI R28, RZ, 0x8, R30 ;  /* 0x00000008ff1c7819 */ /* 0x000fe4000001161e */
[----:B------:R-:W-:Y:S02]  /*a0f40*/  SHF.R.U32.HI R25, RZ, 0x8, R29 ;  /* 0x00000008ff197819 */ /* 0x000fe4000001161d */
[----:B0-----:R-:W-:Y:S02]  /*a0f50*/  IADD3 R8, P2, R137, R0, RZ ;  /* 0x0000000089087210 */ /* 0x001fe40007f5e0ff */
[----:B------:R-:W-:-:S03]  /*a0f60*/  LOP3.LUT R28, R28, 0xffff, RZ, 0xc0, !PT ;  /* 0x0000ffff1c1c7812 */ /* 0x000fc600078ec0ff */
[----:B------:R-:W-:Y:S01]  /*a0f70*/  IMAD.X R9, R24, 0x1, R7, P2 ;  /* 0x0000000118097824 */ /* 0x000fe200010e0607 */
[----:B------:R-:W-:-:S04]  /*a0f80*/  LOP3.LUT R25, R25, 0xffff, RZ, 0xc0, !PT ;  /* 0x0000ffff19197812 */ /* 0x000fc800078ec0ff */
[----:B------:R0:W-:Y:S02]  /*a0f90*/  STL.64 [R1+0x758], R8 ;  /* 0x0007580801007387 */ /* 0x0001e40000100a00 */
[----:B0-----:R-:W-:Y:S02]  /*a0fa0*/  PRMT R8, R28, 0x3340, R25 ;  /* 0x000033401c087816 */ /* 0x001fe40000000019 */
[----:B------:R-:W-:-:S03]  /*a0fb0*/  LOP3.LUT R30, R136, 0xffff, RZ, 0xc0, !PT ;  /* 0x0000ffff881e7812 */ /* 0x000fc600078ec0ff */
[----:B------:R0:W-:Y:S04]  /*a0fc0*/  STL [R1+0xcdc], R8 ;  /* 0x000cdc0801007387 */ /* 0x0001e80000100800 */
[----:B------:R-:W2:Y:S01]  /*a0fd0*/  LDL.LU R136, [R1+0x4ecc] ;  /* 0x004ecc0001887983 */ /* 0x000ea20000300800 */
[----:B---3--:R-:W-:-:S03]  /*a0fe0*/  LOP3.LUT R34, R152, 0xffff, RZ, 0xc0, !PT ;  /* 0x0000ffff98227812 */ /* 0x008fc600078ec0ff */
[----:B------:R-:W3:Y:S01]  /*a0ff0*/  LDL.LU R152, [R1+0x4688] ;  /* 0x0046880001987983 */ /* 0x000ee20000300800 */
[----:B------:R-:W-:-:S03]  /*a1000*/  LOP3.LUT R29, R18, 0xffff, RZ, 0xc0, !PT ;  /* 0x0000ffff121d7812 */ /* 0x000fc600078ec0ff */
[----:B------:R-:W3:Y:S01]  /*a1010*/  LDL.LU R18, [R1+0x48f4] ;  /* 0x0048f40001127983 */ /* 0x000ee20000300800 */
[----:B------:R-:W-:Y:S02]  /*a1020*/  PRMT R25, R34, 0x3340, R0 ;  /* 0x0000334022197816 */ /* 0x000fe40000000000 */
[----:B------:R-:W-:Y:S01]  /*a1030*/  PRMT R28, R30, 0x3340, R29 ;  /* 0x000033401e1c7816 */ /* 0x000fe2000000001d */
[----:B------:R-:W3:Y:S01]  /*a1040*/  LDL.LU R138, [R1+0xcc0] ;  /* 0x000cc000018a7983 */ /* 0x000ee20000300800 */
        /* <DEDUP_REMOVED lines=13> */
[----:B0-----:R-:W-:-:S05]  /*a1120*/  PRMT R8, R25, 0x3340, R24 ;  /* 0x0000334019087816 */ /* 0x001fca0000000018 */
[----:B------:R0:W-:Y:S04]  /*a1130*/  STL [R1+0xc84], R8 ;  /* 0x000c840801007387 */ /* 0x0001e80000100800 */
[----:B------:R-:W3:Y:S01]  /*a1140*/  LDL.LU R15, [R1+0x5580] ;  /* 0x00558000010f7983 */ /* 0x000ee20000300800 */
[----:B------:R-:W-:Y:S02]  /*a1150*/  PRMT R24, R30, 0x3340, R0 ;  /* 0x000033401e187816 */ /* 0x000fe40000000000 */
[----:B------:R-:W-:Y:S02]  /*a1160*/  SHF.R.U32.HI R168, RZ, 0x8, R34 ;  /* 0x00000008ffa87819 */ /* 0x000fe40000011622 */
[----:B----4-:R-:W-:Y:S02]  /*a1170*/  LOP3.LUT R29, R144, 0xffff, RZ, 0xc0, !PT ;  /* 0x0000ffff901d7812 */ /* 0x010fe400078ec0ff */
[----:B------:R-:W4:Y:S01]  /*a1180*/  LDL.LU R144, [R1+0x4a7c] ;  /* 0x004a7c0001907983 */ /* 0x000f220000300800 */
[----:B--2---:R-:W-:-:S03]  /*a1190*/  LOP3.LUT R28, R148, 0xffff, RZ, 0xc0, !PT ;  /* 0x0000ffff941c7812 */ /* 0x004fc600078ec0ff */
[----:B------:R-:W2:Y:S01]  /*a11a0*/  LDL.LU R148, [R1+0x4838] ;  /* 0x0048380001947983 */ /* 0x000ea20000300800 */
[----:B------:R-:W-:-:S04]  /*a11b0*/  PRMT R25, R29, 0x3340, R28 ;  /* 0x000033401d197816 */ /* 0x000fc8000000001c */
[----:B0-----:R-:W-:Y:S02]  /*a11c0*/  PRMT R8, R25, 0x5410, R24 ;  /* 0x0000541019087816 */ /* 0x001fe40000000018 */
[----:B------:R-:W-:Y:S02]  /*a11d0*/  SHF.R.U32.HI R25, RZ, 0x8, R29 ;  /* 0x00000008ff197819 */ /* 0x000fe4000001161d */
[----:B------:R-:W-:Y:S02]  /*a11e0*/  SHF.R.U32.HI R24, RZ, 0x8, R28 ;  /* 0x00000008ff187819 */ /* 0x000fe4000001161c */
[----:B------:R-:W-:Y:S02]  /*a11f0*/  LOP3.LUT R25, R25, 0xffff, RZ, 0xc0, !PT ;  /* 0x0000ffff19197812 */ /* 0x000fe400078ec0ff */
[----:B------:R-:W-:Y:S01]  /*a1200*/  LOP3.LUT R24, R24, 0xffff, RZ, 0xc0, !PT ;  /* 0x0000ffff18187812 */ /* 0x000fe200078ec0ff */
[----:B------:R0:W-:Y:S03]  /*a1210*/  STL [R1+0x484c], R8 ;  /* 0x00484c0801007387 */ /* 0x0001e60000100800 */
[----:B0-----:R-:W-:-:S05]  /*a1220*/  PRMT R8, R25, 0x3340, R24 ;  /* 0x0000334019087816 */ /* 0x001fca0000000018 */
[----:B------:R0:W-:Y:S01]  /*a1230*/  STL [R1+0xc80], R8 ;  /* 0x000c800801007387 */ /* 0x0001e20000100800 */
[----:B------:R-:W-:Y:S02]  /*a1240*/  LOP3.LUT R29, R136, 0xffff, RZ, 0xc0, !PT ;  /* 0x0000ffff881d7812 */ /* 0x000fe400078ec0ff */
[----:B---3--:R-:W-:-:S04]  /*a1250*/  LOP3.LUT R34, R152, 0xffff, RZ, 0xc0, !PT ;  /* 0x0000ffff98227812 */ /* 0x008fc800078ec0ff */
[----:B------:R-:W-:Y:S02]  /*a1260*/  PRMT R24, R34, 0x3340, R0 ;  /* 0x0000334022187816 */ /* 0x000fe40000000000 */
[----:B------:R-:W-:-:S04]  /*a1270*/  LOP3.LUT R28, R18, 0xffff, RZ, 0xc0, !PT ;  /* 0x0000ffff121c7812 */ /* 0x000fc800078ec0ff */
[----:B------:R-:W-:-:S04]  /*a1280*/  PRMT R25, R29, 0x3340, R28 ;  /* 0x000033401d197816 */ /* 0x000fc8000000001c */
[----:B------:R-:W-:-:S05]  /*a1290*/  PRMT R10, R25, 0x5410, R24 ;  /* 0x00005410190a7816 */ /* 0x000fca0000000018 */
[----:B------:R-:W-:Y:S04]  /*a12a0*/  STL [R1+0x4848], R10 ;  /* 0x0048480a01007387 */ /* 0x000fe80000100800 */
[----:B------:R-:W3:Y:S04]  /*a12b0*/  LDL.LU R136, [R1+0x4edc] ;  /* 0x004edc0001887983 */ /* 0x000ee80000300800 */
[----:B------:R-:W3:Y:S04]  /*a12c0*/  LDL.LU R152, [R1+0x468c] ;  /* 0x00468c0001987983 */ /* 0x000ee80000300800 */
[----:B------:R-:W3:Y:S01]  /*a12d0*/  LDL.LU R18, [R1+0x4918] ;  /* 0x0049180001127983 */ /* 0x000ee20000300800 */
[----:B------:R-:W-:-:S02]  /*a12e0*/  SHF.R.S32.HI R24, RZ, 0x1f, R138 ;  /* 0x0000001fff187819 */ /* 0x000fc4000001148a */
[----:B0-----:R-:W-:Y:S02]  /*a12f0*/  IADD3 R8, P2, R138, R2, RZ ;  /* 0x000000028a087210 */ /* 0x001fe40007f5e0ff */
[----:B------:R-:W-:Y:S02]  /*a1300*/  SHF.R.U32.HI R29, RZ, 0x8, R29 ;  /* 0x00000008ff1d7819 */ /* 0x000fe4000001161d */
[----:B------:R-:W-:Y:S01]  /*a1310*/  SHF.R.U32.HI R25, RZ, 0x8, R28 ;  /* 0x00000008ff197819 */ /* 0x000fe2000001161c */
[----:B------:R-:W-:Y:S01]  /*a1320*/  IMAD.X R9, R24, 0x1, R13, P2 ;  /* 0x0000000118097824 */ /* 0x000fe200010e060d */
[----:B------:R-:W-:Y:S02]  /*a1330*/  LOP3.LUT R28, R29, 0xffff, RZ, 0xc0, !PT ;  /* 0x0000ffff1d1c7812 */ /* 0x000fe400078ec0ff */
[----:B------:R-:W-:Y:S02]  /*a1340*/  LOP3.LUT R25, R25, 0xffff, RZ, 0xc0, !PT ;  /* 0x0000ffff19197812 */ /* 0x000fe400078ec0ff */
[----:B------:R0:W-:Y:S01]  /*a1350*/  STL.64 [R1+0x740], R8 ;  /* 0x0007400801007387 */ /* 0x0001e20000100a00 */
[----:B------:R-:W-:-:S02]  /*a1360*/  LOP3.LUT R201, R17, 0xffff, RZ, 0xc0, !PT ;  /* 0x0000ffff11c97812 */ /* 0x000fc400078ec0ff */
[----:B------:R-:W-:Y:S02]  /*a1370*/  SHF.R.U32.HI R167, RZ, 0x8, R30 ;  /* 0x00000008ffa77819 */ /* 0x000fe4000001161e */
[----:B0-----:R-:W-:-:S05]  /*a1380*/  PRMT R8, R28, 0x3340, R25 ;  /* 0x000033401c087816 */ /* 0x001fca0000000019 */
[----:B------:R0:W-:Y:S04]  /*a1390*/  STL [R1+0x404], R8 ;  /* 0x0004040801007387 */ /* 0x0001e80000100800 */
[----:B------:R-:W3:Y:S04]  /*a13a0*/  LDL.LU R17, [R1+0x557c] ;  /* 0x00557c0001117983 */ /* 0x000ee80000300800 */
[----:B------:R-:W3:Y:S01]  /*a13b0*/  LDL.LU R137, [R1+0x4ee4] ;  /* 0x004ee40001897983 */ /* 0x000ee20000300800 */
[----:B------:R-:W-:Y:S02]  /*a13c0*/  PRMT R25, R201, 0x3340, R0 ;  /* 0x00003340c9197816 */ /* 0x000fe40000000000 */
[----:B------:R-:W-:-:S04]  /*a13d0*/  SHF.R.U32.HI R166, RZ, 0x8, R34 ;  /* 0x00000008ffa67819 */ /* 0x000fc80000011622 */
[----:B------:R-:W-:-:S04]  /*a13e0*/  LOP3.LUT R166, R166, 0xffff, RZ, 0xc0, !PT ;  /* 0x0000ffffa6a67812 */ /* 0x000fc800078ec0ff */
[----:B------:R-:W-:Y:S02]  /*a13f0*/  PRMT R166, R166, 0x3340, R0 ;  /* 0x00003340a6a67816 */ /* 0x000fe40000000000 */
[----:B----4-:R-:W-:Y:S02]  /*a1400*/  LOP3.LUT R30, R144, 0xffff, RZ, 0xc0, !PT ;  /* 0x0000ffff901e7812 */ /* 0x010fe400078ec0ff */
[----:B------:R-:W4:Y:S01]  /*a1410*/  LDL.LU R144, [R1+0x4690] ;  /* 0x0046900001907983 */ /* 0x000f220000300800 */
[----:B--2---:R-:W-:-:S04]  /*a1420*/  LOP3.LUT R29, R148, 0xffff, RZ, 0xc0, !PT ;  /* 0x0000ffff941d7812 */ /* 0x004fc800078ec0ff */
[----:B------:R-:W-:-:S04]  /*a1430*/  PRMT R28, R30, 0x3340, R29 ;  /* 0x000033401e1c7816 */ /* 0x000fc8000000001d */
[----:B0-----:R-:W-:-:S05]  /*a1440*/  PRMT R8, R28, 0x5410, R25 ;  /* 0x000054101c087816 */ /* 0x001fca0000000019 */
[----:B------:R0:W-:Y:S04]  /*a1450*/  STL [R1+0x4834], R8 ;  /* 0x0048340801007387 */ /* 0x0001e80000100800 */
[----:B------:R-:W2:Y:S01]  /*a1460*/  LDL.LU R148, [R1+0x4930] ;  /* 0x0049300001947983 */ /* 0x000ea20000300800 */
[----:B------:R-:W-:Y:S02]  /*a1470*/  SHF.R.U32.HI R28, RZ, 0x8, R30 ;  /* 0x00000008ff1c7819 */ /* 0x000fe4000001161e */
[----:B------:R-:W-:Y:S02]  /*a1480*/  SHF.R.U32.HI R25, RZ, 0x8, R29 ;  /* 0x00000008ff197819 */ /* 0x000fe4000001161d */
[----:B0-----:R-:W-:Y:S02]  /*a1490*/  IADD3 R8, P2, R138, R0, RZ ;  /* 0x000000008a087210 */ /* 0x001fe40007f5e0ff */
[----:B------:R-:W-:-:S03]  /*a14a0*/  LOP3.LUT R28, R28, 0xffff, RZ, 0xc0, !PT ;  /* 0x0000ffff1c1c7812 */ /* 0x000fc600078ec0ff */
[----:B------:R-:W-:Y:S01]  /*a14b0*/  IMAD.X R9, R24, 0x1, R7, P2 ;  /* 0x0000000118097824 */ /* 0x000fe200010e0607 */
[----:B------:R-:W-:-:S04]  /*a14c0*/  LOP3.LUT R25, R25, 0xffff, RZ, 0xc0, !PT ;  /* 0x0000ffff19197812 */ /* 0x000fc800078ec0ff */
[----:B------:R0:W-:Y:S04]  /*a14d0*/  STL.64 [R1+0x738], R8 ;  /* 0x0007380801007387 */ /* 0x0001e80000100a00 */
[----:B------:R-:W-:Y:S01]  /*a14e0*/  STL [R1+0x54a4], R166 ;  /* 0x0054a4a601007387 */ /* 0x000fe20000100800 */
[----:B0-----:R-:W-:-:S05]  /*a14f0*/  PRMT R8, R28, 0x3340, R25 ;  /* 0x000033401c087816 */ /* 0x001fca0000000019 */
[----:B------:R0:W-:Y:S01]  /*a1500*/  STL [R1+0xccc], R8 ;  /* 0x000ccc0801007387 */ /* 0x0001e20000100800 */
[----:B---3--:R-:W-:-:S03]  /*a1510*/  LOP3.LUT R34, R152, 0xffff, RZ, 0xc0, !PT ;  /* 0x0000ffff98227812 */ /* 0x008fc600078ec0ff */
[----:B------:R-:W3:Y:S01]  /*a1520*/  LDL.LU R152, [R1+0x4ab4] ;  /* 0x004ab40001987983 */ /* 0x000ee20000300800 */
[----:B------:R-:W-:-:S03]  /*a1530*/  LOP3.LUT R29, R18, 0xffff, RZ, 0xc0, !PT ;  /* 0x0000ffff121d7812 */ /* 0x000fc600078ec0ff */
[----:B------:R-:W3:Y:S01]  /*a1540*/  LDL.LU R18, [R1+0x4850] ;  /* 0x0048500001127983 */ /* 0x000ee20000300800 */
        /* <DEDUP_REMOVED lines=20> */
[----:B----4-:R-:W-:-:S03]  /*a1690*/  LOP3.LUT R28, R144, 0xffff, RZ, 0xc0, !PT ;  /* 0x0000ffff901c7812 */ /* 0x010fc600078ec0ff */
[----:B------:R-:W4:Y:S01]  /*a16a0*/  LDL.LU R144, [R1+0x485c] ;  /* 0x00485c0001907983 */ /* 0x000f220000300800 */
[----:B------:R-:W-:Y:S02]  /*a16b0*/  PRMT R24, R28, 0x3340, R0 ;  /* 0x000033401c187816 */ /* 0x000fe40000000000 */
[----:B------:R-:W-:Y:S02]  /*a16c0*/  SHF.R.U32.HI R165, RZ, 0x8, R28 ;  /* 0x00000008ffa57819 */ /* 0x000fe4000001161c */
[----:B--2---:R-:W-:-:S04]  /*a16d0*/  LOP3.LUT R29, R148, 0xffff, RZ, 0xc0, !PT ;  /* 0x0000ffff941d7812 */ /* 0x004fc800078ec0ff */
[----:B------:R-:W-:-:S04]  /*a16e0*/  PRMT R25, R30, 0x3340, R29 ;  /* 0x000033401e197816 */ /* 0x000fc8000000001d */
[----:B0-----:R-:W-:Y:S02]  /*a16f0*/  PRMT R8, R25, 0x5410, R24 ;  /* 0x0000541019087816 */ /* 0x001fe40000000018 */
[----:B------:R-:W-:Y:S02]  /*a1700*/  SHF.R.U32.HI R25, RZ, 0x8, R30 ;  /* 0x00000008ff197819 */ /* 0x000fe4000001161e */
[----:B------:R-:W-:Y:S02]  /*a1710*/  SHF.R.U32.HI R24, RZ, 0x8, R29 ;  /* 0x00000008ff187819 */ /* 0x000fe4000001161d */
[----:B------:R-:W-:Y:S02]  /*a1720*/  LOP3.LUT R165, R165, 0xffff, RZ, 0xc0, !PT ;  /* 0x0000ffffa5a57812 */ /* 0x000fe400078ec0ff */
[----:B------:R-:W-:Y:S02]  /*a1730*/  LOP3.LUT R25, R25, 0xffff, RZ, 0xc0, !PT ;  /* 0x0000ffff19197812 */ /* 0x000fe400078ec0ff */
[----:B------:R-:W-:Y:S01]  /*a1740*/  LOP3.LUT R24, R24, 0xffff, RZ, 0xc0, !PT ;  /* 0x0000ffff18187812 */ /* 0x000fe200078ec0ff */
[----:B------:R0:W-:Y:S01]  /*a1750*/  STL [R1+0x4824], R8 ;  /* 0x0048240801007387 */ /* 0x0001e20000100800 */
[----:B------:R-:W-:-:S02]  /*a1760*/  PRMT R165, R165, 0x3340, R0 ;  /* 0x00003340a5a57816 */ /* 0x000fc40000000000 */
[----:B------:R-:W-:-:S03]  /*a1770*/  LOP3.LUT R30, R16, 0xffff, RZ, 0xc0, !PT ;  /* 0x0000ffff101e7812 */ /* 0x000fc600078ec0ff */
[----:B------:R-:W-:Y:S01]  /*a1780*/  STL [R1+0x54a0], R165 ;  /* 0x0054a0a501007387 */ /* 0x000fe20000100800 */
[----:B0-----:R-:W-:-:S05]  /*a1790*/  PRMT R8, R25, 0x3340, R24 ;  /* 0x0000334019087816 */ /* 0x001fca0000000018 */
[----:B------:R0:W-:Y:S04]  /*a17a0*/  STL [R1+0x344], R8 ;  /* 0x0003440801007387 */ /* 0x0001e80000100800 */
[----:B------:R-:W2:Y:S04]  /*a17b0*/  LDL.LU R16, [R1+0x5578] ;  /* 0x0055780001107983 */ /* 0x000ea80000300800 */
[----:B------:R-:W2:Y:S01]  /*a17c0*/  LDL.LU R148, [R1+0x4ef8] ;  /* 0x004ef80001947983 */ /* 0x000ea20000300800 */
[----:B---3--:R-:W-:-:S03]  /*a17d0*/  LOP3.LUT R29, R152, 0xffff, RZ, 0xc0, !PT ;  /* 0x0000ffff981d7812 */ /* 0x008fc600078ec0ff */
[----:B------:R-:W3:Y:S01]  /*a17e0*/  LDL.LU R152, [R1+0x4698] ;  /* 0x0046980001987983 */ /* 0x000ee20000300800 */
[----:B------:R-:W-:-:S03]  /*a17f0*/  LOP3.LUT R28, R18, 0xffff, RZ, 0xc0, !PT ;  /* 0x0000ffff121c7812 */ /* 0x000fc600078ec0ff */
[----:B------:R-:W3:Y:S01]  /*a1800*/  LDL.LU R18, [R1+0x4964] ;  /* 0x0049640001127983 */ /* 0x000ee20000300800 */
[----:B------:R-:W-:Y:S02]  /*a1810*/  PRMT R24, R30, 0x3340, R0 ;  /* 0x000033401e187816 */ /* 0x000fe40000000000 */
[----:B------:R-:W-:Y:S02]  /*a1820*/  PRMT R25, R29, 0x3340, R28 ;  /* 0x000033401d197816 */ /* 0x000fe4000000001c */
[----:B0-----:R-:W-:Y:S02]  /*a1830*/  IADD3 R8, P2, R136, R2, RZ ;  /* 0x0000000288087210 */ /* 0x001fe40007f5e0ff */
[----:B------:R-:W-:Y:S02]  /*a1840*/  PRMT R10, R25, 0x5410, R24 ;  /* 0x00005410190a7816 */ /* 0x000fe40000000018 */
[----:B------:R-:W-:Y:S02]  /*a1850*/  SHF.R.S32.HI R24, RZ, 0x1f, R136 ;  /* 0x0000001fff187819 */ /* 0x000fe40000011488 */
[----:B------:R-:W-:-:S02]  /*a1860*/  SHF.R.U32.HI R164, RZ, 0x8, R34 ;  /* 0x00000008ffa47819 */ /* 0x000fc40000011622 */
[----:B------:R-:W-:Y:S02]  /*a1870*/  SHF.R.U32.HI R29, RZ, 0x8, R29 ;  /* 0x00000008ff1d7819 */ /* 0x000fe4000001161d */
[----:B------:R-:W-:Y:S01]  /*a1880*/  SHF.R.U32.HI R25, RZ, 0x8, R28 ;  /* 0x00000008ff197819 */ /* 0x000fe2000001161c */
[----:B------:R-:W-:Y:S01]  /*a1890*/  IMAD.X R9, R24, 0x1, R13, P2 ;  /* 0x0000000118097824 */ /* 0x000fe200010e060d */
[----:B------:R-:W-:Y:S02]  /*a18a0*/  LOP3.LUT R164, R164, 0xffff, RZ, 0xc0, !PT ;  /* 0x0000ffffa4a47812 */ /* 0x000fe400078ec0ff */
[----:B------:R-:W-:Y:S02]  /*a18b0*/  LOP3.LUT R28, R29, 0xffff, RZ, 0xc0, !PT ;  /* 0x0000ffff1d1c7812 */ /* 0x000fe400078ec0ff */
[----:B------:R-:W-:Y:S01]  /*a18c0*/  LOP3.LUT R25, R25, 0xffff, RZ, 0xc0, !PT ;  /* 0x0000ffff19197812 */ /* 0x000fe200078ec0ff */
[----:B------:R-:W-:Y:S01]  /*a18d0*/  STL [R1+0x480c], R10 ;  /* 0x00480c0a01007387 */ /* 0x000fe20000100800 */
[----:B------:R-:W-:-:S03]  /*a18e0*/  PRMT R164, R164, 0x3340, R0 ;  /* 0x00003340a4a47816 */ /* 0x000fc60000000000 */
[----:B------:R0:W-:Y:S04]  /*a18f0*/  STL.64 [R1+0x720], R8 ;  /* 0x0007200801007387 */ /* 0x0001e80000100a00 */
[----:B------:R-:W-:Y:S01]  /*a1900*/  STL [R1+0x549c], R164 ;  /* 0x00549ca401007387 */ /* 0x000fe20000100800 */
[----:B0-----:R-:W-:-:S05]  /*a1910*/  PRMT R8, R28, 0x3340, R25 ;  /* 0x000033401c087816 */ /* 0x001fca0000000019 */
[----:B------:R0:W-:Y:S04]  /*a1920*/  STL [R1+0x340], R8 ;  /* 0x0003400801007387 */ /* 0x0001e80000100800 */
[----:B------:R-:W3:Y:S01]  /*a1930*/  LDL.LU R138, [R1+0x4b04] ;  /* 0x004b0400018a7983 */ /* 0x000ee20000300800 */
[----:B------:R-:W-:-:S03]  /*a1940*/  LOP3.LUT R115, R137, 0xffff, RZ, 0xc0, !PT ;  /* 0x0000ffff89737812 */ /* 0x000fc600078ec0ff */
[----:B------:R-:W3:Y:S01]  /*a1950*/  LDL.LU R137, [R1+0x486c] ;  /* 0x00486c0001897983 */ /* 0x000ee20000300800 */
[----:B------:R-:W-:Y:S02]  /*a1960*/  SHF.R.U32.HI R163, RZ, 0x8, R30 ;  /* 0x00000008ffa37819 */ /* 0x000fe4000001161e */
[----:B------:R-:W-:Y:S02]  /*a1970*/  SHF.R.U32.HI R28, RZ, 0x8, R115 ;  /* 0x00000008ff1c7819 */ /* 0x000fe40000011673 */
[----:B------:R-:W-:Y:S02]  /*a1980*/  LOP3.LUT R163, R163, 0xffff, RZ, 0xc0, !PT ;  /* 0x0000ffffa3a37812 */ /* 0x000fe400078ec0ff */
[----:B------:R-:W-:Y:S02]  /*a1990*/  LOP3.LUT R28, R28, 0xffff, RZ, 0xc0, !PT ;  /* 0x0000ffff1c1c7812 */ /* 0x000fe400078ec0ff */
[----:B------:R-:W-:-:S05]  /*a19a0*/  PRMT R163, R163, 0x3340, R0 ;  /* 0x00003340a3a37816 */ /* 0x000fca0000000000 */
[----:B------:R-:W-:Y:S01]  /*a19b0*/  STL [R1+0x5498], R163 ;  /* 0x005498a301007387 */ /* 0x000fe20000100800 */
[----:B----4-:R-:W-:-:S04]  /*a19c0*/  LOP3.LUT R114, R144, 0xffff, RZ, 0xc0, !PT ;  /* 0x0000ffff90727812 */ /* 0x010fc800078ec0ff */
[----:B------:R-:W-:-:S04]  /*a19d0*/  SHF.R.U32.HI R25, RZ, 0x8, R114 ;  /* 0x00000008ff197819 */ /* 0x000fc80000011672 */
[----:B------:R-:W-:-:S04]  /*a19e0*/  LOP3.LUT R25, R25, 0xffff, RZ, 0xc0, !PT ;  /* 0x0000ffff19197812 */ /* 0x000fc800078ec0ff */
[----:B------:R-:W-:-:S05]  /*a19f0*/  PRMT R222, R28, 0x3340, R25 ;  /* 0x000033401cde7816 */ /* 0x000fca0000000019 */
[----:B------:R-:W-:Y:S04]  /*a1a00*/  STL [R1+0x540c], R222 ;  /* 0x00540cde01007387 */ /* 0x000fe80000100800 */
[----:B------:R-:W4:Y:S01]  /*a1a10*/  LDL.LU R144, [R1+0x4efc] ;  /* 0x004efc0001907983 */ /* 0x000f220000300800 */
[----:B--2---:R-:W-:-:S03]  /*a1a20*/  LOP3.LUT R34, R148, 0xffff, RZ, 0xc0, !PT ;  /* 0x0000ffff94227812 */ /* 0x004fc600078ec0ff */
[----:B------:R-:W2:Y:S01]  /*a1a30*/  LDL.LU R148, [R1+0x4694] ;  /* 0x0046940001947983 */ /* 0x000ea20000300800 */
[----:B---3--:R-:W-:Y:S02]  /*a1a40*/  LOP3.LUT R29, R152, 0xffff, RZ, 0xc0, !PT ;  /* 0x0000ffff981d7812 */ /* 0x008fe400078ec0ff */
[----:B------:R-:W-:Y:S02]  /*a1a50*/  LOP3.LUT R30, R18, 0xffff, RZ, 0xc0, !PT ;  /* 0x0000ffff121e7812 */ /* 0x000fe400078ec0ff */
[----:B------:R-:W-:Y:S02]  /*a1a60*/  PRMT R25, R29, 0x3340, R0 ;  /* 0x000033401d197816 */ /* 0x000fe40000000000 */
[----:B------:R-:W-:-:S04]  /*a1a70*/  PRMT R28, R34, 0x3340, R30 ;  /* 0x00003340221c7816 */ /* 0x000fc8000000001e */
[----:B0-----:R-:W-:-:S05]  /*a1a80*/  PRMT R8, R28, 0x5410, R25 ;  /* 0x000054101c087816 */ /* 0x001fca0000000019 */
[----:B------:R0:W-:Y:S04]  /*a1a90*/  STL [R1+0x47d8], R8 ;  /* 0x0047d80801007387 */ /* 0x0001e80000100800 */
[----:B------:R-:W3:Y:S01]  /*a1aa0*/  LDL.LU R152, [R1+0x4984] ;  /* 0x0049840001987983 */ /* 0x000ee20000300800 */
[----:B------:R-:W-:Y:S02]  /*a1ab0*/  SHF.R.U32.HI R28, RZ, 0x8, R34 ;  /* 0x00000008ff1c7819 */ /* 0x000fe40000011622 */
[----:B------:R-:W-:Y:S02]  /*a1ac0*/  SHF.R.U32.HI R25, RZ, 0x8, R30 ;  /* 0x00000008ff197819 */ /* 0x000fe4000001161e */
[----:B0-----:R-:W-:Y:S02]  /*a1ad0*/  IADD3 R8, P2, R136, R0, RZ ;  /* 0x0000000088087210 */ /* 0x001fe40007f5e0ff */
[----:B------:R-:W-:-:S03]  /*a1ae0*/  LOP3.LUT R28, R28, 0xffff, RZ, 0xc0, !PT ;  /* 0x0000ffff1c1c7812 */ /* 0x000fc600078ec0ff */
[----:B------:R-:W-:Y:S01]  /*a1af0*/  IMAD.X R9, R24, 0x1, R7, P2 ;  /* 0x0000000118097824 */ /* 0x000fe200010e0607 */
[----:B------:R-:W-:Y:S02]  /*a1b00*/  LOP3.LUT R25, R25, 0xffff, RZ, 0xc0, !PT ;  /* 0x0000ffff19197812 */ /* 0x000fe400078ec0ff */
[----:B------:R-:W-:Y:S02]  /*a1b10*/  SHF.R.U32.HI R162, RZ, 0x8, R29 ;  /* 0x00000008ffa27819 */ /* 0x000fe4000001161d */
[----:B------:R0:W-:Y:S01]  /*a1b20*/  STL.64 [R1+0x718], R8 ;  /* 0x0007180801007387 */ /* 0x0001e20000100a00 */
[----:B------:R-:W-:Y:S02]  /*a1b30*/  LOP3.LUT R34, R17, 0xffff, RZ, 0xc0, !PT ;  /* 0x0000ffff11227812 */ /* 0x000fe400078ec0ff */
[----:B------:R-:W-:Y:S01]  /*a1b40*/  LOP3.LUT R162, R162, 0xffff, RZ, 0xc0, !PT ;  /* 0x0000ffffa2a27812 */ /* 0x000fe200078ec0ff */
[----:B------:R-:W3:Y:S01]  /*a1b50*/  LDL.LU R18, [R1+0xcb8] ;  /* 0x000cb80001127983 */ /* 0x000ee20000300800 */
[----:B0-----:R-:W-:-:S02]  /*a1b60*/  PRMT R8, R28, 0x3340, R25 ;  /* 0x000033401c087816 */ /* 0x001fc40000000019 */
[----:B------:R-:W-:Y:S02]  /*a1b70*/  LOP3.LUT R30, R138, 0xffff, RZ, 0xc0, !PT ;  /* 0x0000ffff8a1e7812 */ /* 0x000fe400078ec0ff */
[--C-:B------:R-:W-:Y:S01]  /*a1b80*/  PRMT R25, R34, 0x3340, R0.reuse ;  /* 0x0000334022197816 */ /* 0x100fe20000000000 */
[----:B------:R0:W-:Y:S01]  /*a1b90*/  STL [R1+0x33c], R8 ;  /* 0x00033c0801007387 */ /* 0x0001e20000100800 */
[----:B------:R-:W-:Y:S02]  /*a1ba0*/  PRMT R162, R162, 0x3340, R0 ;  /* 0x00003340a2a27816 */ /* 0x000fe40000000000 */
[----:B------:R-:W-:Y:S02]  /*a1bb0*/  LOP3.LUT R29, R137, 0xffff, RZ, 0xc0, !PT ;  /* 0x0000ffff891d7812 */ /* 0x000fe400078ec0ff */
[----:B0-----:R-:W-:Y:S02]  /*a1bc0*/  IADD3 R8, P2, R136, R6, RZ ;  /* 0x0000000688087210 */ /* 0x001fe40007f5e0ff */
[----:B------:R-:W-:Y:S01]  /*a1bd0*/  PRMT R28, R30, 0x3340, R29 ;  /* 0x000033401e1c7816 */ /* 0x000fe2000000001d */
[----:B------:R-:W-:Y:S02]  /*a1be0*/  STL [R1+0x5494], R162 ;  /* 0x005494a201007387 */ /* 0x000fe40000100800 */
[----:B------:R-:W-:Y:S01]  /*a1bf0*/  IMAD.X R9, R24, 0x1, R5, P2 ;  /* 0x0000000118097824 */ /* 0x000fe200010e0605 */
[----:B------:R-:W-:Y:S01]  /*a1c00*/  PRMT R10, R28, 0x5410, R25 ;  /* 0x000054101c0a7816 */ /* 0x000fe20000000019 */
[----:B------:R-:W3:Y:S04]  /*a1c10*/  LDL.LU R17, [R1+0x5574] ;  /* 0x0055740001117983 */ /* 0x000ee80000300800 */
[----:B------:R-:W-:Y:S04]  /*a1c20*/  STL [R1+0x47ac], R10 ;  /* 0x0047ac0a01007387 */ /* 0x000fe80000100800 */
[----:B------:R0:W-:Y:S01]  /*a1c30*/  STL.64 [R1+0x710], R8 ;  /* 0x0007100801007387 */ /* 0x0001e20000100a00 */
[----:B------:R-:W-:-:S03]  /*a1c40*/  SHF.R.U32.HI R25, RZ, 0x8, R30 ;  /* 0x00000008ff197819 */ /* 0x000fc6000001161e */
[----:B------:R-:W3:Y:S01]  /*a1c50*/  LDL.LU R139, [R1+0x4b30] ;  /* 0x004b3000018b7983 */ /* 0x000ee20000300800 */
[----:B0-----:R-:W-:-:S03]  /*a1c60*/  IADD3 R8, P2, R136, R4, RZ ;  /* 0x0000000488087210 */ /* 0x001fc60007f5e0ff */
[----:B------:R-:W3:Y:S02]  /*a1c70*/  LDL.LU R138, [R1+0x4888] ;  /* 0x00488800018a7983 */ /* 0x000ee40000300800 */
[----:B------:R-:W-:Y:S01]  /*a1c80*/  IMAD.X R9, R24, 0x1, R3, P2 ;  /* 0x0000000118097824 */ /* 0x000fe200010e0603 */
[----:B------:R-:W-:Y:S02]  /*a1c90*/  SHF.R.U32.HI R24, RZ, 0x8, R29 ;  /* 0x00000008ff187819 */ /* 0x000fe4000001161d */
[----:B------:R-:W-:Y:S02]  /*a1ca0*/  LOP3.LUT R25, R25, 0xffff, RZ, 0xc0, !PT ;  /* 0x0000ffff19197812 */ /* 0x000fe400078ec0ff */
[----:B------:R-:W-:Y:S01]  /*a1cb0*/  LOP3.LUT R24, R24, 0xffff, RZ, 0xc0, !PT ;  /* 0x0000ffff18187812 */ /* 0x000fe200078ec0ff */
[----:B------:R0:W-:Y:S03]  /*a1cc0*/  STL.64 [R1+0x708], R8 ;  /* 0x0007080801007387 */ /* 0x0001e60000100a00 */
[----:B0-----:R-:W-:-:S05]  /*a1cd0*/  PRMT R8, R25, 0x3340, R24 ;  /* 0x0000334019087816 */ /* 0x001fca0000000018 */
[----:B------:R0:W-:Y:S04]  /*a1ce0*/  STL [R1+0x338], R8 ;  /* 0x0003380801007387 */ /* 0x0001e80000100800 */
[----:B------:R-:W3:Y:S04]  /*a1cf0*/  LDL.LU R137, [R1+0x4f0c] ;  /* 0x004f0c0001897983 */ /* 0x000ee80000300800 */
[----:B------:R-:W3:Y:S01]  /*a1d00*/  LDL.LU R136, [R1+0x469c] ;  /* 0x00469c0001887983 */ /* 0x000ee20000300800 */
[----:B------:R-:W-:-:S04]  /*a1d10*/  SHF.R.U32.HI R161, RZ, 0x8, R34 ;  /* 0x00000008ffa17819 */ /* 0x000fc80000011622 */
[----:B------:R-:W-:-:S04]  /*a1d20*/  LOP3.LUT R161, R161, 0xffff, RZ, 0xc0, !PT ;  /* 0x0000ffffa1a17812 */ /* 0x000fc800078ec0ff */
[----:B------:R-:W-:Y:S02]  /*a1d30*/  PRMT R161, R161, 0x3340, R0 ;  /* 0x00003340a1a17816 */ /* 0x000fe40000000000 */
[----:B----4-:R-:W-:Y:S02]  /*a1d40*/  LOP3.LUT R29, R144, 0xffff, RZ, 0xc0, !PT ;  /* 0x0000ffff901d7812 */ /* 0x010fe400078ec0ff */
[----:B------:R-:W4:Y:S01]  /*a1d50*/  LDL.LU R144, [R1+0x49b4] ;  /* 0x0049b40001907983 */ /* 0x000f220000300800 */
[----:B--2---:R-:W-:-:S04]  /*a1d60*/  LOP3.LUT R30, R148, 0xffff, RZ, 0xc0, !PT ;  /* 0x0000ffff941e7812 */ /* 0x004fc800078ec0ff */
[----:B------:R-:W-:Y:S02]  /*a1d70*/  PRMT R24, R30, 0x3340, R0 ;  /* 0x000033401e187816 */ /* 0x000fe40000000000 */
[----:B---3--:R-:W-:-:S04]  /*a1d80*/  LOP3.LUT R28, R152, 0xffff, RZ, 0xc0, !PT ;  /* 0x0000ffff981c7812 */ /* 0x008fc800078ec0ff */
[----:B------:R-:W-:-:S04]  /*a1d90*/  PRMT R25, R29, 0x3340, R28 ;  /* 0x000033401d197816 */ /* 0x000fc8000000001c */
[----:B0-----:R-:W-:Y:S02]  /*a1da0*/  PRMT R8, R25, 0x5410, R24 ;  /* 0x0000541019087816 */ /* 0x001fe40000000018 */
[----:B------:R-:W-:Y:S02]  /*a1db0*/  SHF.R.U32.HI R25, RZ, 0x8, R29 ;  /* 0x00000008ff197819 */ /* 0x000fe4000001161d */
[----:B------:R-:W-:Y:S02]  /*a1dc0*/  SHF.R.U32.HI R24, RZ, 0x8, R28 ;  /* 0x00000008ff187819 */ /* 0x000fe4000001161c */
[----:B------:R-:W-:Y:S02]  /*a1dd0*/  LOP3.LUT R25, R25, 0xffff, RZ, 0xc0, !PT ;  /* 0x0000ffff19197812 */ /* 0x000fe400078ec0ff */
[----:B------:R-:W-:Y:S01]  /*a1de0*/  LOP3.LUT R24, R24, 0xffff, RZ, 0xc0, !PT ;  /* 0x0000ffff18187812 */ /* 0x000fe200078ec0ff */
[----:B------:R0:W-:Y:S04]  /*a1df0*/  STL [R1+0x47a4], R8 ;  /* 0x0047a40801007387 */ /* 0x0001e80000100800 */
[----:B------:R-:W-:Y:S04]  /*a1e00*/  STL [R1+0x5490], R161 ;  /* 0x005490a101007387 */ /* 0x000fe80000100800 */
[----:B------:R-:W2:Y:S01]  /*a1e10*/  LDL.LU R148, [R1+0x4b50] ;  /* 0x004b500001947983 */ /* 0x000ea20000300800 */
        /* <DEDUP_REMOVED lines=9> */
[----:B------:R-:W-:Y:S02]  /*a1eb0*/  SHF.R.U32.HI R169, RZ, 0x8, R37 ;  /* 0x00000008ffa97819 */ /* 0x000fe40000011625 */
[----:B------:R0:W-:Y:S01]  /*a1ec0*/  STL.64 [R1+0x700], R8 ;  /* 0x0007000801007387 */ /* 0x0001e20000100a00 */
[----:B------:R-:W-:Y:S02]  /*a1ed0*/  PRMT R160, R160, 0x3340, R0 ;  /* 0x00003340a0a07816 */ /* 0x000fe40000000000 */
[----:B------:R-:W-:-:S04]  /*a1ee0*/  LOP3.LUT R28, R139, 0xffff, RZ, 0xc0, !PT ;  /* 0x0000ffff8b1c7812 */ /* 0x000fc800078ec0ff */
[----:B------:R-:W-:Y:S02]  /*a1ef0*/  SHF.R.U32.HI R29, RZ, 0x8, R28 ;  /* 0x00000008ff1d7819 */ /* 0x000fe4000001161c */
[----:B------:R-:W-:-:S04]  /*a1f00*/  LOP3.LUT R25, R138, 0xffff, RZ, 0xc0, !PT ;  /* 0x0000ffff8a197812 */ /* 0x000fc800078ec0ff */
[--C-:B------:R-:W-:Y:S02]  /*a1f10*/  PRMT R90, R28, 0x3340, R25.reuse ;  /* 0x000033401c5a7816 */ /* 0x100fe40000000019 */
[----:B------:R-:W-:Y:S02]  /*a1f20*/  SHF.R.U32.HI R25, RZ, 0x8, R25 ;  /* 0x00000008ff197819 */ /* 0x000fe40000011619 */
[----:B------:R-:W-:Y:S02]  /*a1f30*/  LOP3.LUT R28, R29, 0xffff, RZ, 0xc0, !PT ;  /* 0x0000ffff1d1c7812 */ /* 0x000fe400078ec0ff */
[----:B------:R-:W-:Y:S02]  /*a1f40*/  LOP3.LUT R25, R25, 0xffff, RZ, 0xc0, !PT ;  /* 0x0000ffff19197812 */ /* 0x000fe400078ec0ff */
[----:B------:R-:W-:Y:S02]  /*a1f50*/  LOP3.LUT R113, R15, 0xffff, RZ, 0xc0, !PT ;  /* 0x0000ffff0f717812 */ /* 0x000fe400078ec0ff */
[----:B0-----:R-:W-:Y:S01]  /*a1f60*/  PRMT R8, R28, 0x3340, R25 ;  /* 0x000033401c087816 */ /* 0x001fe20000000019 */
[----:B------:R-:W-:Y:S01]  /*a1f70*/  STL [R1+0x548c], R160 ;  /* 0x00548ca001007387 */ /* 0x000fe20000100800 */
[----:B------:R-:W-:-:S02]  /*a1f80*/  LOP3.LUT R111, R159, 0xffff, RZ, 0xc0, !PT ;  /* 0x0000ffff9f6f7812 */ /* 0x000fc400078ec0ff */
[----:B------:R-:W-:Y:S01]  /*a1f90*/  SHF.R.U32.HI R159, RZ, 0x8, R113 ;  /* 0x00000008ff9f7819 */ /* 0x000fe20000011671 */
[----:B------:R0:W-:Y:S01]  /*a1fa0*/  STL [R1+0x330], R8 ;  /* 0x0003300801007387 */ /* 0x0001e20000100800 */
[----:B------:R-:W-:-:S03]  /*a1fb0*/  LOP3.LUT R30, R137, 0xffff, RZ, 0xc0, !PT ;  /* 0x0000ffff891e7812 */ /* 0x000fc600078ec0ff */
[----:B------:R-:W3:Y:S01]  /*a1fc0*/  LDL.LU R15, [R1+0x5570] ;  /* 0x00557000010f7983 */ /* 0x000ee20000300800 */
[----:B------:R-:W-:-:S04]  /*a1fd0*/  LOP3.LUT R37, R136, 0xffff, RZ, 0xc0, !PT ;  /* 0x0000ffff88257812 */ /* 0x000fc800078ec0ff */
[----:B------:R-:W-:Y:S02]  /*a1fe0*/  PRMT R25, R37, 0x3340, R0 ;  /* 0x0000334025197816 */ /* 0x000fe40000000000 */
[----:B------:R-:W-:-:S04]  /*a1ff0*/  LOP3.LUT R159, R159, 0xffff, RZ, 0xc0, !PT ;  /* 0x0000ffff9f9f7812 */ /* 0x000fc800078ec0ff */
[----:B------:R-:W-:Y:S02]  /*a2000*/  PRMT R159, R159, 0x3340, R0 ;  /* 0x000033409f9f7816 */ /* 0x000fe40000000000 */
[----:B----4-:R-:W-:-:S04]  /*a2010*/  LOP3.LUT R29, R144, 0xffff, RZ, 0xc0, !PT ;  /* 0x0000ffff901d7812 */ /* 0x010fc800078ec0ff */
        /* <DEDUP_REMOVED lines=8> */
[----:B------:R-:W4:Y:S01]  /*a20a0*/  LDL.LU R137, [R1+0x4f1c] ;  /* 0x004f1c0001897983 */ /* 0x000f220000300800 */
[----:B0-----:R-:W-:-:S05]  /*a20b0*/  PRMT R8, R28, 0x3340, R25 ;  /* 0x000033401c087816 */ /* 0x001fca0000000019 */
[----:B------:R0:W-:Y:S04]  /*a20c0*/  STL [R1+0x25c], R8 ;  /* 0x00025c0801007387 */ /* 0x0001e80000100800 */
[----:B------:R-:W4:Y:S04]  /*a20d0*/  LDL.LU R136, [R1+0x46a0] ;  /* 0x0046a00001887983 */ /* 0x000f280000300800 */
[----:B------:R-:W4:Y:S01]  /*a20e0*/  LDL.LU R144, [R1+0x49cc] ;  /* 0x0049cc0001907983 */ /* 0x000f220000300800 */
[----:B------:R-:W-:Y:S02]  /*a20f0*/  LOP3.LUT R34, R17, 0xffff, RZ, 0xc0, !PT ;  /* 0x0000ffff11227812 */ /* 0x000fe400078ec0ff */
[----:B0-----:R-:W-:Y:S01]  /*a2100*/  IADD3 R8, P2, R18, R0, RZ ;  /* 0x0000000012087210 */ /* 0x001fe20007f5e0ff */
[----:B------:R-:W4:Y:S01]  /*a2110*/  LDL.LU R17, [R1+0x556c] ;  /* 0x00556c0001117983 */ /* 0x000f220000300800 */
[----:B------:R-:W-:-:S03]  /*a2120*/  PRMT R25, R34, 0x3340, R0 ;  /* 0x0000334022197816 */ /* 0x000fc60000000000 */
[----:B------:R-:W-:Y:S01]  /*a2130*/  IMAD.X R9, R24, 0x1, R7, P2 ;  /* 0x0000000118097824 */ /* 0x000fe200010e0607 */
[----:B--2---:R-:W-:Y:S02]  /*a2140*/  LOP3.LUT R30, R148, 0xffff, RZ, 0xc0, !PT ;  /* 0x0000ffff941e7812 */ /* 0x004fe400078ec0ff */
[----:B---3--:R-:W-:-:S04]  /*a2150*/  LOP3.LUT R29, R152, 0xffff, RZ, 0xc0, !PT ;  /* 0x0000ffff981d7812 */ /* 0x008fc800078ec0ff */
[----:B------:R-:W-:-:S04]  /*a2160*/  PRMT R28, R30, 0x3340, R29 ;  /* 0x000033401e1c7816 */ /* 0x000fc8000000001d */
[----:B------:R-:W-:Y:S02]  /*a2170*/  PRMT R10, R28, 0x5410, R25 ;  /* 0x000054101c0a7816 */ /* 0x000fe40000000019 */
[----:B------:R-:W-:Y:S02]  /*a2180*/  SHF.R.U32.HI R28, RZ, 0x8, R30 ;  /* 0x00000008ff1c7819 */ /* 0x000fe4000001161e */
[----:B------:R-:W-:Y:S01]  /*a2190*/  SHF.R.U32.HI R25, RZ, 0x8, R29 ;  /* 0x00000008ff197819 */ /* 0x000fe2000001161d */
[----:B------:R-:W-:Y:S01]  /*a21a0*/  STL [R1+0x4760], R10 ;  /* 0x0047600a01007387 */ /* 0x000fe20000100800 */
[----:B------:R-:W-:Y:S02]  /*a21b0*/  LOP3.LUT R28, R28, 0xffff, RZ, 0xc0, !PT ;  /* 0x0000ffff1c1c7812 */ /* 0x000fe400078ec0ff */
[----:B------:R-:W-:Y:S01]  /*a21c0*/  LOP3.LUT R25, R25, 0xffff, RZ, 0xc0, !PT ;  /* 0x0000ffff19197812 */ /* 0x000fe200078ec0ff */
[----:B------:R-:W2:Y:S04]  /*a21d0*/  LDL.LU R42, [R1+0x4b70] ;  /* 0x004b7000012a7983 */ /* 0x000ea80000300800 */
[----:B------:R0:W-:Y:S04]  /*a21e0*/  STL.64 [R1+0x6f8], R8 ;  /* 0x0006f80801007387 */ /* 0x0001e80000100a00 */
[----:B------:R-:W3:Y:S04]  /*a21f0*/  LDL.LU R139, [R1+0x48ac] ;  /* 0x0048ac00018b7983 */ /* 0x000ee80000300800 */
[----:B------:R-:W3:Y:S01]  /*a2200*/  LDL.LU R138, [R1+0x4f24] ;  /* 0x004f2400018a7983 */ /* 0x000ee20000300800 */
[----:B0-----:R-:W-:-:S05]  /*a2210*/  PRMT R8, R28, 0x3340, R25 ;  /* 0x000033401c087816 */ /* 0x001fca0000000019 */
[----:B------:R0:W-:Y:S04]  /*a2220*/  STL [R1+0x258], R8 ;  /* 0x0002580801007387 */ /* 0x0001e80000100800 */
[----:B------:R-:W3:Y:S04]  /*a2230*/  LDL.LU R148, [R1+0x46a4] ;  /* 0x0046a40001947983 */ /* 0x000ee80000300800 */
[----:B------:R-:W3:Y:S01]  /*a2240*/  LDL.LU R152, [R1+0x49e8] ;  /* 0x0049e80001987983 */ /* 0x000ee20000300800 */
[----:B0-----:R-:W-:-:S05]  /*a2250*/  IADD3 R8, P2, R18, R6, RZ ;  /* 0x0000000612087210 */ /* 0x001fca0007f5e0ff */
[----:B------:R-:W-:-:S05]  /*a2260*/  IMAD.X R9, R24, 0x1, R5, P2 ;  /* 0x0000000118097824 */ /* 0x000fca00010e0605 */
[----:B------:R0:W-:Y:S02]  /*a2270*/  STL.64 [R1+0x6f0], R8 ;  /* 0x0006f00801007387 */ /* 0x0001e40000100a00 */
[----:B0-----:R-:W-:Y:S02]  /*a2280*/  IADD3 R8, P2, R18, R4, RZ ;  /* 0x0000000412087210 */ /* 0x001fe40007f5e0ff */
[----:B------:R-:W3:Y:S03]  /*a2290*/  LDL.LU R18, [R1+0xcb4] ;  /* 0x000cb40001127983 */ /* 0x000ee60000300800 */
[----:B------:R-:W-:-:S05]  /*a22a0*/  IMAD.X R9, R24, 0x1, R3, P2 ;  /* 0x0000000118097824 */ /* 0x000fca00010e0603 */
[----:B------:R0:W-:Y:S01]  /*a22b0*/  STL.64 [R1+0x6e8], R8 ;  /* 0x0006e80801007387 */ /* 0x0001e20000100a00 */
[----:B------:R-:W-:Y:S02]  /*a22c0*/  SHF.R.U32.HI R93, RZ, 0x8, R157 ;  /* 0x00000008ff5d7819 */ /* 0x000fe4000001169d */
[----:B------:R-:W-:Y:S02]  /*a22d0*/  SHF.R.U32.HI R157, RZ, 0x8, R34 ;  /* 0x00000008ff9d7819 */ /* 0x000fe40000011622 */
[----:B------:R-:W-:Y:S02]  /*a22e0*/  LOP3.LUT R159, R16, 0xffff, RZ, 0xc0, !PT ;  /* 0x0000ffff109f7812 */ /* 0x000fe400078ec0ff */
[----:B------:R-:W-:Y:S02]  /*a22f0*/  SHF.R.U32.HI R94, RZ, 0x8, R156 ;  /* 0x00000008ff5e7819 */ /* 0x000fe4000001169c */
[----:B------:R-:W-:Y:S02]  /*a2300*/  SHF.R.U32.HI R184, RZ, 0x8, R40 ;  /* 0x00000008ffb87819 */ /* 0x000fe40000011628 */
[----:B----4-:R-:W-:-:S02]  /*a2310*/  LOP3.LUT R30, R137, 0xffff, RZ, 0xc0, !PT ;  /* 0x0000ffff891e7812 */ /* 0x010fc400078ec0ff */
[----:B------:R-:W-:Y:S02]  /*a2320*/  LOP3.LUT R28, R136, 0xffff, RZ, 0xc0, !PT ;  /* 0x0000ffff881c7812 */ /* 0x000fe400078ec0ff */
        /* <DEDUP_REMOVED lines=8> */
[----:B------:R0:W-:Y:S04]  /*a23b0*/  STL [R1+0x475c], R8 ;  /* 0x00475c0801007387 */ /* 0x0001e80000100800 */
[----:B------:R-:W4:Y:S04]  /*a23c0*/  LDL.LU R137, [R1+0x4f2c] ;  /* 0x004f2c0001897983 */ /* 0x000f280000300800 */
[----:B------:R-:W4:Y:S01]  /*a23d0*/  LDL.LU R136, [R1+0x46a8] ;  /* 0x0046a80001887983 */ /* 0x000f220000300800 */
[----:B0-----:R-:W-:-:S05]  /*a23e0*/  PRMT R8, R25, 0x3340, R24 ;  /* 0x0000334019087816 */ /* 0x001fca0000000018 */
[----:B------:R0:W-:Y:S04]  /*a23f0*/  STL [R1+0x254], R8 ;  /* 0x0002540801007387 */ /* 0x0001e80000100800 */
[----:B------:R-:W4:Y:S01]  /*a2400*/  LDL.LU R144, [R1+0x4a00] ;  /* 0x004a000001907983 */ /* 0x000f220000300800 */
[----:B------:R-:W-:Y:S02]  /*a2410*/  SHF.R.U32.HI R156, RZ, 0x8, R28 ;  /* 0x00000008ff9c7819 */ /* 0x000fe4000001161c */
[----:B------:R-:W-:Y:S01]  /*a2420*/  PRMT R24, R159, 0x3340, R0 ;  /* 0x000033409f187816 */ /* 0x000fe20000000000 */
[----:B------:R-:W4:Y:S01]  /*a2430*/  LDL.LU R16, [R1+0x5568] ;  /* 0x0055680001107983 */ /* 0x000f220000300800 */
[----:B--2---:R-:W-:Y:S02]  /*a2440*/  LOP3.LUT R34, R42, 0xffff, RZ, 0xc0, !PT ;  /* 0x0000ffff2a227812 */ /* 0x004fe400078ec0ff */
[----:B---3--:R-:W-:-:S04]  /*a2450*/  LOP3.LUT R29, R139, 0xffff, RZ, 0xc0, !PT ;  /* 0x0000ffff8b1d7812 */ /* 0x008fc800078ec0ff */
[----:B------:R-:W-:Y:S02]  /*a2460*/  PRMT R25, R34, 0x3340, R29 ;  /* 0x0000334022197816 */ /* 0x000fe4000000001d */
[----:B------:R-:W-:Y:S02]  /*a2470*/  LOP3.LUT R30, R138, 0xffff, RZ, 0xc0, !PT ;  /* 0x0000ffff8a1e7812 */ /* 0x000fe400078ec0ff */
[----:B0-----:R-:W-:Y:S02]  /*a2480*/  PRMT R8, R25, 0x5410, R24 ;  /* 0x0000541019087816 */ /* 0x001fe40000000018 */
[----:B------:R-:W-:Y:S02]  /*a2490*/  LOP3.LUT R40, R148, 0xffff, RZ, 0xc0, !PT ;  /* 0x0000ffff94287812 */ /* 0x000fe400078ec0ff */
[----:B------:R-:W-:Y:S02]  /*a24a0*/  LOP3.LUT R28, R152, 0xffff, RZ, 0xc0, !PT ;  /* 0x0000ffff981c7812 */ /* 0x000fe400078ec0ff */
[----:B------:R-:W-:-:S02]  /*a24b0*/  PRMT R24, R40, 0x3340, R0 ;  /* 0x0000334028187816 */ /* 0x000fc40000000000 */
[----:B------:R-:W-:-:S04]  /*a24c0*/  PRMT R25, R30, 0x3340, R28 ;  /* 0x000033401e197816 */ /* 0x000fc8000000001c */
[----:B------:R-:W-:Y:S01]  /*a24d0*/  PRMT R10, R25, 0x5410, R24 ;  /* 0x00005410190a7816 */ /* 0x000fe20000000018 */
[----:B------:R0:W-:Y:S04]  /*a24e0*/  STL [R1+0x4750], R8 ;  /* 0x0047500801007387 */ /* 0x0001e80000100800 */
[----:B------:R-:W-:Y:S04]  /*a24f0*/  STL [R1+0x474c], R10 ;  /* 0x00474c0a01007387 */ /* 0x000fe80000100800 */
[----:B------:R-:W2:Y:S04]  /*a2500*/  LDL.LU R148, [R1+0x4ba0] ;  /* 0x004ba00001947983 */ /* 0x000ea80000300800 */
[----:B------:R-:W3:Y:S01]  /*a2510*/  LDL.LU R152, [R1+0x48c8] ;  /* 0x0048c80001987983 */ /* 0x000ee20000300800 */
[----:B------:R-:W-:-:S02]  /*a2520*/  SHF.R.U32.HI R198, RZ, 0x8, R158 ;  /* 0x00000008ffc67819 */ /* 0x000fc4000001169e */
[----:B------:R-:W-:Y:S02]  /*a2530*/  SHF.R.S32.HI R24, RZ, 0x1f, R18 ;  /* 0x0000001fff187819 */ /* 0x000fe40000011412 */
[----:B0-----:R-:W-:Y:S02]  /*a2540*/  IADD3 R8, P2, R18, R2, RZ ;  /* 0x0000000212087210 */ /* 0x001fe40007f5e0ff */
[----:B------:R-:W-:Y:S02]  /*a2550*/  SHF.R.U32.HI R158, RZ, 0x8, R37 ;  /* 0x00000008ff9e7819 */ /* 0x000fe40000011625 */
[----:B------:R-:W-:Y:S02]  /*a2560*/  SHF.R.U32.HI R34, RZ, 0x8, R34 ;  /* 0x00000008ff227819 */ /* 0x000fe40000011622 */
[----:B------:R-:W-:Y:S01]  /*a2570*/  SHF.R.U32.HI R29, RZ, 0x8, R29 ;  /* 0x00000008ff1d7819 */ /* 0x000fe2000001161d */
[----:B------:R-:W-:Y:S01]  /*a2580*/  IMAD.X R9, R24, 0x1, R13, P2 ;  /* 0x0000000118097824 */ /* 0x000fe200010e060d */
[----:B------:R-:W-:-:S02]  /*a2590*/  SHF.R.U32.HI R37, RZ, 0x8, R30 ;  /* 0x00000008ff257819 */ /* 0x000fc4000001161e */
[----:B------:R-:W-:Y:S02]  /*a25a0*/  SHF.R.U32.HI R25, RZ, 0x8, R28 ;  /* 0x00000008ff197819 */ /* 0x000fe4000001161c */
[----:B------:R-:W-:Y:S02]  /*a25b0*/  LOP3.LUT R30, R34, 0xffff, RZ, 0xc0, !PT ;  /* 0x0000ffff221e7812 */ /* 0x000fe400078ec0ff */
[----:B------:R-:W-:Y:S02]  /*a25c0*/  LOP3.LUT R29, R29, 0xffff, RZ, 0xc0, !PT ;  /* 0x0000ffff1d1d7812 */ /* 0x000fe400078ec0ff */
[----:B------:R-:W-:Y:S02]  /*a25d0*/  LOP3.LUT R28, R37, 0xffff, RZ, 0xc0, !PT ;  /* 0x0000ffff251c7812 */ /* 0x000fe400078ec0ff */
[----:B------:R-:W-:Y:S01]  /*a25e0*/  LOP3.LUT R25, R25, 0xffff, RZ, 0xc0, !PT ;  /* 0x0000ffff19197812 */ /* 0x000fe200078ec0ff */
[----:B------:R0:W-:Y:S02]  /*a25f0*/  STL.64 [R1+0x6e0], R8 ;  /* 0x0006e00801007387 */ /* 0x0001e40000100a00 */
[----:B0-----:R-:W-:-:S02]  /*a2600*/  PRMT R9, R30, 0x3340, R29 ;  /* 0x000033401e097816 */ /* 0x001fc4000000001d */
[----:B------:R-:W-:-:S03]  /*a2610*/  PRMT R8, R28, 0x3340, R25 ;  /* 0x000033401c087816 */ /* 0x000fc60000000019 */
[----:B------:R-:W-:Y:S04]  /*a2620*/  STL [R1+0xc88], R9 ;  /* 0x000c880901007387 */ /* 0x000fe80000100800 */
[----:B------:R0:W-:Y:S02]  /*a2630*/  STL [R1+0x250], R8 ;  /* 0x0002500801007387 */ /* 0x0001e40000100800 */
[----:B0-----:R-:W-:-:S05]  /*a2640*/  IADD3 R8, P2, R18, R0, RZ ;  /* 0x0000000012087210 */ /* 0x001fca0007f5e0ff */
[----:B------:R-:W-:Y:S01]  /*a2650*/  IMAD.X R9, R24, 0x1, R7, P2 ;  /* 0x0000000118097824 */ /* 0x000fe200010e0607 */
[----:B------:R-:W-:Y:S02]  /*a2660*/  LOP3.LUT R34, R17, 0xffff, RZ, 0xc0, !PT ;  /* 0x0000ffff11227812 */ /* 0x000fe400078ec0ff */
[----:B----4-:R-:W-:Y:S02]  /*a2670*/  LOP3.LUT R30, R137, 0xffff, RZ, 0xc0, !PT ;  /* 0x0000ffff891e7812 */ /* 0x010fe400078ec0ff */
[----:B------:R-:W-:-:S04]  /*a2680*/  LOP3.LUT R37, R136, 0xffff, RZ, 0xc0, !PT ;  /* 0x0000ffff88257812 */ /* 0x000fc800078ec0ff */
[----:B------:R-:W-:Y:S02]  /*a2690*/  PRMT R25, R37, 0x3340, R0 ;  /* 0x0000334025197816 */ /* 0x000fe40000000000 */
[----:B------:R-:W-:-:S04]  /*a26a0*/  LOP3.LUT R29, R144, 0xffff, RZ, 0xc0, !PT ;  /* 0x0000ffff901d7812 */ /* 0x000fc800078ec0ff */
[----:B------:R-:W-:-:S04]  /*a26b0*/  PRMT R28, R30, 0x3340, R29 ;  /* 0x000033401e1c7816 */ /* 0x000fc8000000001d */
[----:B------:R-:W-:Y:S02]  /*a26c0*/  PRMT R10, R28, 0x5410, R25 ;  /* 0x000054101c0a7816 */ /* 0x000fe40000000019 */
[----:B------:R-:W-:Y:S02]  /*a26d0*/  SHF.R.U32.HI R28, RZ, 0x8, R30 ;  /* 0x00000008ff1c7819 */ /* 0x000fe4000001161e */
[----:B------:R-:W-:Y:S01]  /*a26e0*/  SHF.R.U32.HI R25, RZ, 0x8, R29 ;  /* 0x00000008ff197819 */ /* 0x000fe2000001161d */
[----:B------:R-:W-:Y:S01]  /*a26f0*/  STL [R1+0x4738], R10 ;  /* 0x0047380a01007387 */ /* 0x000fe20000100800 */
[----:B------:R-:W-:Y:S02]  /*a2700*/  LOP3.LUT R28, R28, 0xffff, RZ, 0xc0, !PT ;  /* 0x0000ffff1c1c7812 */ /* 0x000fe400078ec0ff */
[----:B------:R-:W-:Y:S01]  /*a2710*/  LOP3.LUT R25, R25, 0xffff, RZ, 0xc0, !PT ;  /* 0x0000ffff19197812 */ /* 0x000fe200078ec0ff */
[----:B------:R-:W4:Y:S04]  /*a2720*/  LDL.LU R42, [R1+0x4bac] ;  /* 0x004bac00012a7983 */ /* 0x000f280000300800 */
[----:B------:R0:W-:Y:S04]  /*a2730*/  STL.64 [R1+0x6d8], R8 ;  /* 0x0006d80801007387 */ /* 0x0001e80000100a00 */
[----:B------:R-:W4:Y:S04]  /*a2740*/  LDL.LU R139, [R1+0x48cc] ;  /* 0x0048cc00018b7983 */ /* 0x000f280000300800 */
[----:B------:R-:W4:Y:S01]  /*a2750*/  LDL.LU R138, [R1+0x4f44] ;  /* 0x004f4400018a7983 */ /* 0x000f220000300800 */
[----:B0-----:R-:W-:-:S05]  /*a2760*/  PRMT R8, R28, 0x3340, R25 ;  /* 0x000033401c087816 */ /* 0x001fca0000000019 */
[----:B------:R0:W-:Y:S04]  /*a2770*/  STL [R1+0x24c], R8 ;  /* 0x00024c0801007387 */ /* 0x0001e80000100800 */
[----:B------:R-:W4:Y:S04]  /*a2780*/  LDL.LU R136, [R1+0x46b0] ;  /* 0x0046b00001887983 */ /* 0x000f280000300800 */
[----:B------:R-:W4:Y:S04]  /*a2790*/  LDL.LU R17, [R1+0x5564] ;  /* 0x0055640001117983 */ /* 0x000f280000300800 */
[----:B------:R-:W4:Y:S01]  /*a27a0*/  LDL.LU R144, [R1+0x4a40] ;  /* 0x004a400001907983 */ /* 0x000f220000300800 */
[----:B------:R-:W-:-:S02]  /*a27b0*/  PRMT R25, R34, 0x3340, R0 ;  /* 0x0000334022197816 */ /* 0x000fc40000000000 */
[----:B0-----:R-:W-:-:S05]  /*a27c0*/  IADD3 R8, P2, R18, R6, RZ ;  /* 0x0000000612087210 */ /* 0x001fca0007f5e0ff */
[----:B------:R-:W-:Y:S01]  /*a27d0*/  IMAD.X R9, R24, 0x1, R5, P2 ;  /* 0x0000000118097824 */ /* 0x000fe200010e0605 */
[----:B--2---:R-:W-:Y:S02]  /*a27e0*/  LOP3.LUT R30, R148, 0xffff, RZ, 0xc0, !PT ;  /* 0x0000ffff941e7812 */ /* 0x004fe400078ec0ff */
[----:B------:R-:W2:Y:S01]  /*a27f0*/  LDL.LU R148, [R1+0xd18] ;  /* 0x000d180001947983 */ /* 0x000ea20000300800 */
        /* <DEDUP_REMOVED lines=11> */
[----:B------:R0:W-:Y:S04]  /*a28b0*/  STL.64 [R1+0x6c8], R8 ;  /* 0x0006c80801007387 */ /* 0x0001e80000100a00 */
[----:B------:R-:W3:Y:S04]  /*a28c0*/  LDL.LU R137, [R1+0x4f50] ;  /* 0x004f500001897983 */ /* 0x000ee80000300800 */
[----:B------:R-:W3:Y:S01]  /*a28d0*/  LDL.LU R152, [R1+0x46ac] ;  /* 0x0046ac0001987983 */ /* 0x000ee20000300800 */
[----:B0-----:R-:W-:-:S05]  /*a28e0*/  PRMT R8, R25, 0x3340, R24 ;  /* 0x0000334019087816 */ /* 0x001fca0000000018 */
[----:B------:R0:W-:Y:S04]  /*a28f0*/  STL [R1+0x248], R8 ;  /* 0x0002480801007387 */ /* 0x0001e80000100800 */
[----:B------:R-:W3:Y:S01]  /*a2900*/  LDL.LU R18, [R1+0x4a58] ;  /* 0x004a580001127983 */ /* 0x000ee20000300800 */
[----:B------:R-:W-:Y:S02]  /*a2910*/  SHF.R.U32.HI R154, RZ, 0x8, R34 ;  /* 0x00000008ff9a7819 */ /* 0x000fe40000011622 */
[----:B------:R-:W-:Y:S02]  /*a2920*/  LOP3.LUT R160, R15, 0xffff, RZ, 0xc0, !PT ;  /* 0x0000ffff0fa07812 */ /* 0x000fe400078ec0ff */
[----:B------:R-:W-:Y:S01]  /*a2930*/  SHF.R.U32.HI R153, RZ, 0x8, R37 ;  /* 0x00000008ff997819 */ /* 0x000fe20000011625 */
[----:B------:R-:W3:Y:S01]  /*a2940*/  LDL.LU R15, [R1+0x5560] ;  /* 0x00556000010f7983 */ /* 0x000ee20000300800 */
[----:B------:R-:W-:-:S02]  /*a2950*/  PRMT R24, R160, 0x3340, R0 ;  /* 0x00003340a0187816 */ /* 0x000fc40000000000 */
[----:B------:R-:W-:Y:S02]  /*a2960*/  SHF.R.U32.HI R155, RZ, 0x8, R40 ;  /* 0x00000008ff9b7819 */ /* 0x000fe40000011628 */
[----:B----4-:R-:W-:Y:S02]  /*a2970*/  LOP3.LUT R34, R42, 0xffff, RZ, 0xc0, !PT ;  /* 0x0000ffff2a227812 */ /* 0x010fe400078ec0ff */
[----:B------:R-:W-:-:S04]  /*a2980*/  LOP3.LUT R29, R139, 0xffff, RZ, 0xc0, !PT ;  /* 0x0000ffff8b1d7812 */ /* 0x000fc800078ec0ff */
[----:B------:R-:W-:Y:S02]  /*a2990*/  PRMT R25, R34, 0x3340, R29 ;  /* 0x0000334022197816 */ /* 0x000fe4000000001d */
[----:B------:R-:W-:Y:S02]  /*a29a0*/  LOP3.LUT R30, R138, 0xffff, RZ, 0xc0, !PT ;  /* 0x0000ffff8a1e7812 */ /* 0x000fe400078ec0ff */
[----:B0-----:R-:W-:Y:S02]  /*a29b0*/  PRMT R8, R25, 0x5410, R24 ;  /* 0x0000541019087816 */ /* 0x001fe40000000018 */
[----:B------:R-:W-:-:S04]  /*a29c0*/  LOP3.LUT R37, R136, 0xffff, RZ, 0xc0, !PT ;  /* 0x0000ffff88257812 */ /* 0x000fc800078ec0ff */
[----:B------:R-:W-:Y:S02]  /*a29d0*/  PRMT R24, R37, 0x3340, R0 ;  /* 0x0000334025187816 */ /* 0x000fe40000000000 */
[----:B------:R-:W-:-:S04]  /*a29e0*/  LOP3.LUT R28, R144, 0xffff, RZ, 0xc0, !PT ;  /* 0x0000ffff901c7812 */ /* 0x000fc800078ec0ff */
[----:B------:R-:W-:Y:S01]  /*a29f0*/  PRMT R25, R30, 0x3340, R28 ;  /* 0x000033401e197816 */ /* 0x000fe2000000001c */
[----:B------:R0:W-:Y:S03]  /*a2a00*/  STL [R1+0x472c], R8 ;  /* 0x00472c0801007387 */ /* 0x0001e60000100800 */
[----:B------:R-:W-:Y:S02]  /*a2a10*/  PRMT R10, R25, 0x5410, R24 ;  /* 0x00005410190a7816 */ /* 0x000fe40000000018 */
[----:B------:R-:W-:Y:S02]  /*a2a20*/  SHF.R.U32.HI R34, RZ, 0x8, R34 ;  /* 0x00000008ff227819 */ /* 0x000fe40000011622 */
[----:B------:R-:W-:Y:S02]  /*a2a30*/  SHF.R.U32.HI R29, RZ, 0x8, R29 ;  /* 0x00000008ff1d7819 */ /* 0x000fe4000001161d */
[----:B------:R-:W-:-:S02]  /*a2a40*/  SHF.R.U32.HI R40, RZ, 0x8, R30 ;  /* 0x00000008ff287819 */ /* 0x000fc4000001161e */
[----:B------:R-:W-:Y:S02]  /*a2a50*/  LOP3.LUT R30, R34, 0xffff, RZ, 0xc0, !PT ;  /* 0x0000ffff221e7812 */ /* 0x000fe400078ec0ff */
[----:B------:R-:W-:Y:S01]  /*a2a60*/  LOP3.LUT R29, R29, 0xffff, RZ, 0xc0, !PT ;  /* 0x0000ffff1d1d7812 */ /* 0x000fe200078ec0ff */
[----:B------:R-:W-:Y:S01]  /*a2a70*/  STL [R1+0x4728], R10 ;  /* 0x0047280a01007387 */ /* 0x000fe20000100800 */
[----:B------:R-:W-:Y:S02]  /*a2a80*/  SHF.R.U32.HI R25, RZ, 0x8, R28 ;  /* 0x00000008ff197819 */ /* 0x000fe4000001161c */
[----:B------:R-:W-:Y:S02]  /*a2a90*/  LOP3.LUT R28, R40, 0xffff, RZ, 0xc0, !PT ;  /* 0x0000ffff281c7812 */ /* 0x000fe400078ec0ff */
[----:B------:R-:W-:Y:S02]  /*a2aa0*/  LOP3.LUT R25, R25, 0xffff, RZ, 0xc0, !PT ;  /* 0x0000ffff19197812 */ /* 0x000fe400078ec0ff */
[----:B--2---:R-:W-:-:S02]  /*a2ab0*/  SHF.R.S32.HI R24, RZ, 0x1f, R148 ;  /* 0x0000001fff187819 */ /* 0x004fc40000011494 */
[----:B0-----:R-:W-:-:S05]  /*a2ac0*/  IADD3 R8, P2, R148, R2, RZ ;  /* 0x0000000294087210 */ /* 0x001fca0007f5e0ff */
[----:B------:R-:W-:-:S05]  /*a2ad0*/  IMAD.X R9, R24, 0x1, R13, P2 ;  /* 0x0000000118097824 */ /* 0x000fca00010e060d */
[----:B------:R0:W-:Y:S04]  /*a2ae0*/  STL.64 [R1+0x6c0], R8 ;  /* 0x0006c00801007387 */ /* 0x0001e80000100a00 */
[----:B------:R-:W2:Y:S01]  /*a2af0*/  LDL.LU R136, [R1+0x4be0] ;  /* 0x004be00001887983 */ /* 0x000ea20000300800 */
[----:B0-----:R-:W-:-:S05]  /*a2b00*/  PRMT R9, R30, 0x3340, R29 ;  /* 0x000033401e097816 */ /* 0x001fca000000001d */
[----:B------:R-:W-:Y:S04]  /*a2b10*/  STL [R1+0x348], R9 ;  /* 0x0003480901007387 */ /* 0x000fe80000100800 */
[----:B------:R-:W4:Y:S01]  /*a2b20*/  LDL.LU R144, [R1+0x48fc] ;  /* 0x0048fc0001907983 */ /* 0x000f220000300800 */
[----:B------:R-:W-:Y:S02]  /*a2b30*/  PRMT R8, R28, 0x3340, R25 ;  /* 0x000033401c087816 */ /* 0x000fe40000000019 */
[----:B---3--:R-:W-:Y:S02]  /*a2b40*/  LOP3.LUT R30, R137, 0xffff, RZ, 0xc0, !PT ;  /* 0x0000ffff891e7812 */ /* 0x008fe400078ec0ff */
        /* <DEDUP_REMOVED lines=8> */
[----:B0-----:R-:W-:-:S02]  /*a2bd0*/  IADD3 R8, P2, R148, R0, RZ ;  /* 0x0000000094087210 */ /* 0x001fc40007f5e0ff */
[----:B------:R-:W-:Y:S02]  /*a2be0*/  LOP3.LUT R28, R28, 0xffff, RZ, 0xc0, !PT ;  /* 0x0000ffff1c1c7812 */ /* 0x000fe400078ec0ff */
[----:B------:R-:W-:Y:S01]  /*a2bf0*/  LOP3.LUT R25, R25, 0xffff, RZ, 0xc0, !PT ;  /* 0x0000ffff19197812 */ /* 0x000fe200078ec0ff */
[----:B------:R-:W-:Y:S01]  /*a2c00*/  IMAD.X R9, R24, 0x1, R7, P2 ;  /* 0x0000000118097824 */ /* 0x000fe200010e0607 */
[----:B------:R0:W-:Y:S04]  /*a2c10*/  STL [R1+0x4724], R10 ;  /* 0x0047240a01007387 */ /* 0x0001e80000100800 */
[----:B------:R-:W3:Y:S04]  /*a2c20*/  LDL.LU R43, [R1+0x4f64] ;  /* 0x004f6400012b7983 */ /* 0x000ee80000300800 */
[----:B------:R-:W3:Y:S01]  /*a2c30*/  LDL.LU R42, [R1+0x46bc] ;  /* 0x0046bc00012a7983 */ /* 0x000ee20000300800 */
[----:B0-----:R-:W-:-:S03]  /*a2c40*/  PRMT R10, R28, 0x3340, R25 ;  /* 0x000033401c0a7816 */ /* 0x001fc60000000019 */
[----:B------:R-:W3:Y:S04]  /*a2c50*/  LDL.LU R139, [R1+0x4a98] ;  /* 0x004a9800018b7983 */ /* 0x000ee80000300800 */
[----:B------:R0:W-:Y:S04]  /*a2c60*/  STL.64 [R1+0x6b8], R8 ;  /* 0x0006b80801007387 */ /* 0x0001e80000100a00 */
[----:B------:R-:W-:Y:S04]  /*a2c70*/  STL [R1+0x240], R10 ;  /* 0x0002400a01007387 */ /* 0x000fe80000100800 */
[----:B------:R-:W3:Y:S01]  /*a2c80*/  LDL.LU R18, [R1+0x4bf8] ;  /* 0x004bf80001127983 */ /* 0x000ee20000300800 */
[----:B0-----:R-:W-:-:S05]  /*a2c90*/  IADD3 R8, P2, R148, R6, RZ ;  /* 0x0000000694087210 */ /* 0x001fca0007f5e0ff */
[----:B------:R-:W-:-:S05]  /*a2ca0*/  IMAD.X R9, R24, 0x1, R5, P2 ;  /* 0x0000000118097824 */ /* 0x000fca00010e0605 */
[----:B------:R0:W-:Y:S02]  /*a2cb0*/  STL.64 [R1+0x6b0], R8 ;  /* 0x0006b00801007387 */ /* 0x0001e40000100a00 */
[----:B0-----:R-:W-:Y:S02]  /*a2cc0*/  IADD3 R8, P2, R148, R4, RZ ;  /* 0x0000000494087210 */ /* 0x001fe40007f5e0ff */
[----:B------:R-:W3:Y:S03]  /*a2cd0*/  LDL.LU R148, [R1+0x4914] ;  /* 0x0049140001947983 */ /* 0x000ee60000300800 */
[----:B------:R-:W-:Y:S01]  /*a2ce0*/  IMAD.X R9, R24, 0x1, R3, P2 ;  /* 0x0000000118097824 */ /* 0x000fe200010e0603 */
[----:B------:R-:W-:Y:S02]  /*a2cf0*/  SHF.R.U32.HI R24, RZ, 0x8, R34 ;  /* 0x00000008ff187819 */ /* 0x000fe40000011622 */
[----:B------:R-:W-:-:S02]  /*a2d00*/  LOP3.LUT R28, R16, 0xffff, RZ, 0xc0, !PT ;  /* 0x0000ffff101c7812 */ /* 0x000fc400078ec0ff */
[----:B------:R-:W-:-:S04]  /*a2d10*/  LOP3.LUT R24, R24, 0xffff, RZ, 0xc0, !PT ;  /* 0x0000ffff18187812 */ /* 0x000fc800078ec0ff */
[----:B------:R-:W-:Y:S02]  /*a2d20*/  PRMT R151, R24, 0x3340, R151 ;  /* 0x0000334018977816 */ /* 0x000fe40000000097 */
[----:B------:R-:W-:Y:S01]  /*a2d30*/  PRMT R24, R28, 0x3340, R0 ;  /* 0x000033401c187816 */ /* 0x000fe20000000000 */
[----:B------:R0:W-:Y:S04]  /*a2d40*/  STL.64 [R1+0x6a8], R8 ;  /* 0x0006a80801007387 */ /* 0x0001e80000100a00 */
[----:B------:R-:W3:Y:S04]  /*a2d50*/  LDL.LU R16, [R1+0x555c] ;  /* 0x00555c0001107983 */ /* 0x000ee80000300800 */
[----:B------:R-:W3:Y:S04]  /*a2d60*/  LDL.LU R138, [R1+0x4f70] ;  /* 0x004f7000018a7983 */ /* 0x000ee80000300800 */
[----:B------:R-:W3:Y:S01]  /*a2d70*/  LDL.LU R137, [R1+0x46c0] ;  /* 0x0046c00001897983 */ /* 0x000ee20000300800 */
[----:B--2---:R-:W-:-:S02]  /*a2d80*/  LOP3.LUT R30, R136, 0xffff, RZ, 0xc0, !PT ;  /* 0x0000ffff881e7812 */ /* 0x004fc400078ec0ff */
[----:B----4-:R-:W-:-:S04]  /*a2d90*/  LOP3.LUT R29, R144, 0xffff, RZ, 0xc0, !PT ;  /* 0x0000ffff901d7812 */ /* 0x010fc800078ec0ff */
[----:B------:R-:W-:-:S04]  /*a2da0*/  PRMT R25, R30, 0x3340, R29 ;  /* 0x000033401e197816 */ /* 0x000fc8000000001d */
[----:B0-----:R-:W-:-:S05]  /*a2db0*/  PRMT R8, R25, 0x5410, R24 ;  /* 0x0000541019087816 */ /* 0x001fca0000000018 */
[----:B------:R0:W-:Y:S04]  /*a2dc0*/  STL [R1+0x4720], R8 ;  /* 0x0047200801007387 */ /* 0x0001e80000100800 */
[----:B------:R-:W2:Y:S01]  /*a2dd0*/  LDL.LU R144, [R1+0x4ab0] ;  /* 0x004ab00001907983 */ /* 0x000ea20000300800 */
[----:B------:R-:W-:-:S03]  /*a2de0*/  SHF.R.U32.HI R30, RZ, 0x8, R30 ;  /* 0x00000008ff1e7819 */ /* 0x000fc6000001161e */
[----:B------:R-:W4:Y:S01]  /*a2df0*/  LDL.LU R136, [R1+0xd1c] ;  /* 0x000d1c0001887983 */ /* 0x000f220000300800 */
[----:B------:R-:W-:Y:S02]  /*a2e00*/  SHF.R.U32.HI R25, RZ, 0x8, R29 ;  /* 0x00000008ff197819 */ /* 0x000fe4000001161d */
[----:B------:R-:W-:Y:S02]  /*a2e10*/  SHF.R.U32.HI R24, RZ, 0x8, R28 ;  /* 0x00000008ff187819 */ /* 0x000fe4000001161c */
[----:B------:R-:W-:Y:S02]  /*a2e20*/  LOP3.LUT R28, R30, 0xffff, RZ, 0xc0, !PT ;  /* 0x0000ffff1e1c7812 */ /* 0x000fe400078ec0ff */
[----:B------:R-:W-:-:S04]  /*a2e30*/  LOP3.LUT R25, R25, 0xffff, RZ, 0xc0, !PT ;  /* 0x0000ffff19197812 */ /* 0x000fc800078ec0ff */
[----:B0-----:R-:W-:-:S05]  /*a2e40*/  PRMT R8, R28, 0x3340, R25 ;  /* 0x000033401c087816 */ /* 0x001fca0000000019 */
[----:B------:R0:W-:Y:S01]  /*a2e50*/  STL [R1+0x23c], R8 ;  /* 0x00023c0801007387 */ /* 0x0001e20000100800 */
[----:B---3--:R-:W-:-:S03]  /*a2e60*/  LOP3.LUT R83, R18, 0xffff, RZ, 0xc0, !PT ;  /* 0x0000ffff12537812 */ /* 0x008fc600078ec0ff */
[----:B------:R-:W3:Y:S01]  /*a2e70*/  LDL.LU R18, [R1+0x4c2c] ;  /* 0x004c2c0001127983 */ /* 0x000ee20000300800 */
[----:B------:R-:W-:Y:S02]  /*a2e80*/  SHF.R.U32.HI R152, RZ, 0x8, R37 ;  /* 0x00000008ff987819 */ /* 0x000fe40000011625 */
[----:B------:R-:W-:Y:S02]  /*a2e90*/  LOP3.LUT R24, R24, 0xffff, RZ, 0xc0, !PT ;  /* 0x0000ffff18187812 */ /* 0x000fe400078ec0ff */
[----:B------:R-:W-:Y:S02]  /*a2ea0*/  LOP3.LUT R29, R43, 0xffff, RZ, 0xc0, !PT ;  /* 0x0000ffff2b1d7812 */ /* 0x000fe400078ec0ff */
[----:B------:R-:W-:Y:S02]  /*a2eb0*/  LOP3.LUT R37, R42, 0xffff, RZ, 0xc0, !PT ;  /* 0x0000ffff2a257812 */ /* 0x000fe400078ec0ff */
[----:B------:R-:W-:Y:S02]  /*a2ec0*/  LOP3.LUT R28, R139, 0xffff, RZ, 0xc0, !PT ;  /* 0x0000ffff8b1c7812 */ /* 0x000fe400078ec0ff */
[----:B------:R-:W-:-:S02]  /*a2ed0*/  PRMT R150, R24, 0x3340, R150 ;  /* 0x0000334018967816 */ /* 0x000fc40000000096 */
[----:B------:R-:W-:Y:S02]  /*a2ee0*/  PRMT R24, R37, 0x3340, R0 ;  /* 0x0000334025187816 */ /* 0x000fe40000000000 */
[----:B------:R-:W-:-:S04]  /*a2ef0*/  PRMT R25, R29, 0x3340, R28 ;  /* 0x000033401d197816 */ /* 0x000fc8000000001c */
[----:B0-----:R-:W-:-:S05]  /*a2f00*/  PRMT R8, R25, 0x5410, R24 ;  /* 0x0000541019087816 */ /* 0x001fca0000000018 */
[----:B------:R0:W-:Y:S01]  /*a2f10*/  STL [R1+0x471c], R8 ;  /* 0x00471c0801007387 */ /* 0x0001e20000100800 */
[----:B------:R-:W-:-:S03]  /*a2f20*/  LOP3.LUT R82, R148, 0xffff, RZ, 0xc0, !PT ;  /* 0x0000ffff94527812 */ /* 0x000fc600078ec0ff */
[----:B------:R-:W3:Y:S01]  /*a2f30*/  LDL.LU R148, [R1+0x4944] ;  /* 0x0049440001947983 */ /* 0x000ee20000300800 */
[----:B------:R-:W-:Y:S02]  /*a2f40*/  SHF.R.U32.HI R25, RZ, 0x8, R29 ;  /* 0x00000008ff197819 */ /* 0x000fe4000001161d */
[----:B------:R-:W-:Y:S02]  /*a2f50*/  SHF.R.U32.HI R29, RZ, 0x8, R83 ;  /* 0x00000008ff1d7819 */ /* 0x000fe40000011653 */
[----:B------:R-:W-:Y:S02]  /*a2f60*/  SHF.R.U32.HI R24, RZ, 0x8, R82 ;  /* 0x00000008ff187819 */ /* 0x000fe40000011652 */
[----:B------:R-:W-:Y:S02]  /*a2f70*/  SHF.R.U32.HI R30, RZ, 0x8, R28 ;  /* 0x00000008ff1e7819 */ /* 0x000fe4000001161c */
[----:B------:R-:W-:Y:S02]  /*a2f80*/  LOP3.LUT R29, R29, 0xffff, RZ, 0xc0, !PT ;  /* 0x0000ffff1d1d7812 */ /* 0x000fe400078ec0ff */
[----:B------:R-:W-:-:S02]  /*a2f90*/  LOP3.LUT R28, R24, 0xffff, RZ, 0xc0, !PT ;  /* 0x0000ffff181c7812 */ /* 0x000fc400078ec0ff */
[----:B------:R-:W-:Y:S02]  /*a2fa0*/  LOP3.LUT R25, R25, 0xffff, RZ, 0xc0, !PT ;  /* 0x0000ffff19197812 */ /* 0x000fe400078ec0ff */
[----:B------:R-:W-:Y:S02]  /*a2fb0*/  LOP3.LUT R24, R30, 0xffff, RZ, 0xc0, !PT ;  /* 0x0000ffff1e187812 */ /* 0x000fe400078ec0ff */
[----:B------:R-:W-:Y:S02]  /*a2fc0*/  PRMT R9, R29, 0x3340, R28 ;  /* 0x000033401d097816 */ /* 0x000fe4000000001c */
[----:B------:R-:W-:Y:S02]  /*a2fd0*/  LOP3.LUT R30, R138, 0xffff, RZ, 0xc0, !PT ;  /* 0x0000ffff8a1e7812 */ /* 0x000fe400078ec0ff */
[----:B------:R-:W-:Y:S02]  /*a2fe0*/  LOP3.LUT R28, R137, 0xffff, RZ, 0xc0, !PT ;  /* 0x0000ffff891c7812 */ /* 0x000fe400078ec0ff */
[----:B0-----:R-:W-:-:S02]  /*a2ff0*/  PRMT R8, R25, 0x3340, R24 ;  /* 0x0000334019087816 */ /* 0x001fc40000000018 */
[----:B------:R-:W-:Y:S01]  /*a3000*/  PRMT R24, R28, 0x3340, R0 ;  /* 0x000033401c187816 */ /* 0x000fe20000000000 */
[----:B------:R-:W-:Y:S01]  /*a3010*/  STL [R1+0x328], R9 ;  /* 0x0003280901007387 */ /* 0x000fe20000100800 */
[----:B------:R-:W-:-:S03]  /*a3020*/  SHF.R.U32.HI R34, RZ, 0x8, R30 ;  /* 0x00000008ff227819 */ /* 0x000fc6000001161e */
[----:B------:R4:W-:Y:S01]  /*a3030*/  STL [R1+0x238], R8 ;  /* 0x0002380801007387 */ /* 0x0009e20000100800 */
[----:B--2---:R-:W-:-:S04]  /*a3040*/  LOP3.LUT R29, R144, 0xffff, RZ, 0xc0, !PT ;  /* 0x0000ffff901d7812 */ /* 0x004fc800078ec0ff */
[--C-:B------:R-:W-:Y:S02]  /*a3050*/  PRMT R25, R30, 0x3340, R29.reuse ;  /* 0x000033401e197816 */ /* 0x100fe4000000001d */
[----:B----4-:R-:W-:Y:S02]  /*a3060*/  IADD3 R8, P2, R136, R2, RZ ;  /* 0x0000000288087210 */ /* 0x010fe40007f5e0ff */
[----:B------:R-:W-:Y:S02]  /*a3070*/  PRMT R10, R25, 0x5410, R24 ;  /* 0x00005410190a7816 */ /* 0x000fe40000000018 */
[----:B------:R-:W-:Y:S02]  /*a3080*/  SHF.R.S32.HI R24, RZ, 0x1f, R136 ;  /* 0x0000001fff187819 */ /* 0x000fe40000011488 */
[----:B------:R-:W-:Y:S02]  /*a3090*/  SHF.R.U32.HI R30, RZ, 0x8, R29 ;  /* 0x00000008ff1e7819 */ /* 0x000fe4000001161d */
[----:B------:R-:W-:Y:S01]  /*a30a0*/  SHF.R.U32.HI R25, RZ, 0x8, R28 ;  /* 0x00000008ff197819 */ /* 0x000fe2000001161c */
[----:B------:R-:W-:Y:S01]  /*a30b0*/  IMAD.X R9, R24, 0x1, R13, P2 ;  /* 0x0000000118097824 */ /* 0x000fe200010e060d */
[----:B------:R-:W-:Y:S01]  /*a30c0*/  LOP3.LUT R29, R34, 0xffff, RZ, 0xc0, !PT ;  /* 0x0000ffff221d7812 */ /* 0x000fe200078ec0ff */
[----:B------:R-:W-:Y:S01]  /*a30d0*/  STL [R1+0x4718], R10 ;  /* 0x0047180a01007387 */ /* 0x000fe20000100800 */
[----:B------:R-:W-:-:S03]  /*a30e0*/  LOP3.LUT R28, R30, 0xffff, RZ, 0xc0, !PT ;  /* 0x0000ffff1e1c7812 */ /* 0x000fc600078ec0ff */
[----:B------:R-:W2:Y:S04]  /*a30f0*/  LDL.LU R144, [R1+0x4c48] ;  /* 0x004c480001907983 */ /* 0x000ea80000300800 */
[----:B------:R0:W-:Y:S02]  /*a3100*/  STL.64 [R1+0x6a0], R8 ;  /* 0x0006a00801007387 */ /* 0x0001e40000100a00 */
[----:B0-----:R-:W-:-:S05]  /*a3110*/  PRMT R8, R29, 0x3340, R28 ;  /* 0x000033401d087816 */ /* 0x001fca000000001c */
[----:B------:R0:W-:Y:S01]  /*a3120*/  STL [R1+0x234], R8 ;  /* 0x0002340801007387 */ /* 0x0001e20000100800 */
[----:B---3--:R-:W-:-:S03]  /*a3130*/  LOP3.LUT R30, R18, 0xffff, RZ, 0xc0, !PT ;  /* 0x0000ffff121e7812 */ /* 0x008fc600078ec0ff */
[----:B------:R-:W3:Y:S01]  /*a3140*/  LDL.LU R18, [R1+0x4960] ;  /* 0x0049600001127983 */ /* 0x000ee20000300800 */
[----:B------:R-:W-:Y:S02]  /*a3150*/  LOP3.LUT R25, R25, 0xffff, RZ, 0xc0, !PT ;  /* 0x0000ffff19197812 */ /* 0x000fe400078ec0ff */
[----:B------:R-:W-:Y:S02]  /*a3160*/  LOP3.LUT R34, R15, 0xffff, RZ, 0xc0, !PT ;  /* 0x0000ffff0f227812 */ /* 0x000fe400078ec0ff */
[----:B------:R-:W-:Y:S01]  /*a3170*/  PRMT R149, R25, 0x3340, R149 ;  /* 0x0000334019957816 */ /* 0x000fe20000000095 */
[----:B------:R-:W4:Y:S01]  /*a3180*/  LDL.LU R15, [R1+0x5558] ;  /* 0x00555800010f7983 */ /* 0x000f220000300800 */
[----:B------:R-:W-:Y:S02]  /*a3190*/  PRMT R25, R34, 0x3340, R0 ;  /* 0x0000334022197816 */ /* 0x000fe40000000000 */
[----:B0-----:R-:W-:-:S05]  /*a31a0*/  IADD3 R8, P2, R136, R0, RZ ;  /* 0x0000000088087210 */ /* 0x001fca0007f5e0ff */
[----:B------:R-:W-:Y:S01]  /*a31b0*/  IMAD.X R9, R24, 0x1, R7, P2 ;  /* 0x0000000118097824 */ /* 0x000fe200010e0607 */
[----:B------:R-:W-:-:S04]  /*a31c0*/  LOP3.LUT R29, R148, 0xffff, RZ, 0xc0, !PT ;  /* 0x0000ffff941d7812 */ /* 0x000fc800078ec0ff */
[----:B------:R-:W-:-:S04]  /*a31d0*/  PRMT R28, R30, 0x3340, R29 ;  /* 0x000033401e1c7816 */ /* 0x000fc8000000001d */
[----:B------:R-:W-:Y:S02]  /*a31e0*/  PRMT R10, R28, 0x5410, R25 ;  /* 0x000054101c0a7816 */ /* 0x000fe40000000019 */
[----:B------:R-:W-:Y:S02]  /*a31f0*/  SHF.R.U32.HI R28, RZ, 0x8, R30 ;  /* 0x00000008ff1c7819 */ /* 0x000fe4000001161e */
[----:B------:R-:W-:Y:S01]  /*a3200*/  SHF.R.U32.HI R25, RZ, 0x8, R29 ;  /* 0x00000008ff197819 */ /* 0x000fe2000001161d */
[----:B------:R0:W-:Y:S04]  /*a3210*/  STL [R1+0x4714], R10 ;  /* 0x0047140a01007387 */ /* 0x0001e80000100800 */
[----:B------:R-:W4:Y:S01]  /*a3220*/  LDL.LU R44, [R1+0x4f8c] ;  /* 0x004f8c00012c7983 */ /* 0x000f220000300800 */
[----:B------:R-:W-:-:S03]  /*a3230*/  LOP3.LUT R28, R28, 0xffff, RZ, 0xc0, !PT ;  /* 0x0000ffff1c1c7812 */ /* 0x000fc600078ec0ff */
[----:B------:R-:W4:Y:S01]  /*a3240*/  LDL.LU R43, [R1+0x46d0] ;  /* 0x0046d000012b7983 */ /* 0x000f220000300800 */
[----:B------:R-:W-:-:S03]  /*a3250*/  LOP3.LUT R25, R25, 0xffff, RZ, 0xc0, !PT ;  /* 0x0000ffff19197812 */ /* 0x000fc600078ec0ff */
[----:B------:R-:W4:Y:S04]  /*a3260*/  LDL.LU R139, [R1+0x4b10] ;  /* 0x004b1000018b7983 */ /* 0x000f280000300800 */
[----:B------:R1:W-:Y:S01]  /*a3270*/  STL.64 [R1+0x698], R8 ;  /* 0x0006980801007387 */ /* 0x0003e20000100a00 */
[----:B0-----:R-:W-:Y:S02]  /*a3280*/  PRMT R10, R28, 0x3340, R25 ;  /* 0x000033401c0a7816 */ /* 0x001fe40000000019 */
[----:B-1----:R-:W-:-:S03]  /*a3290*/  IADD3 R8, P2, R136, R6, RZ ;  /* 0x0000000688087210 */ /* 0x002fc60007f5e0ff */
[----:B------:R-:W-:Y:S02]  /*a32a0*/  STL [R1+0x230], R10 ;  /* 0x0002300a01007387 */ /* 0x000fe40000100800 */
[----:B------:R-:W-:-:S05]  /*a32b0*/  IMAD.X R9, R24, 0x1, R5, P2 ;  /* 0x0000000118097824 */ /* 0x000fca00010e0605 */
[----:B------:R0:W-:Y:S02]  /*a32c0*/  STL.64 [R1+0x690], R8 ;  /* 0x0006900801007387 */ /* 0x0001e40000100a00 */
[----:B0-----:R-:W-:-:S05]  /*a32d0*/  IADD3 R8, P2, R136, R4, RZ ;  /* 0x0000000488087210 */ /* 0x001fca0007f5e0ff */
[----:B------:R-:W-:-:S05]  /*a32e0*/  IMAD.X R9, R24, 0x1, R3, P2 ;  /* 0x0000000118097824 */ /* 0x000fca00010e0603 */
[----:B------:R0:W-:Y:S04]  /*a32f0*/  STL.64 [R1+0x688], R8 ;  /* 0x0006880801007387 */ /* 0x0001e80000100a00 */
[----:B------:R-:W4:Y:S01]  /*a3300*/  LDL.LU R138, [R1+0x4f90] ;  /* 0x004f9000018a7983 */ /* 0x000f220000300800 */
[----:B------:R-:W-:-:S03]  /*a3310*/  SHF.R.U32.HI R24, RZ, 0x8, R34 ;  /* 0x00000008ff187819 */ /* 0x000fc60000011622 */
[----:B------:R-:W4:Y:S01]  /*a3320*/  LDL.LU R137, [R1+0x46cc] ;  /* 0x0046cc0001897983 */ /* 0x000f220000300800 */
[----:B------:R-:W-:-:S03]  /*a3330*/  LOP3.LUT R24, R24, 0xffff, RZ, 0xc0, !PT ;  /* 0x0000ffff18187812 */ /* 0x000fc600078ec0ff */
[----:B------:R-:W4:Y:S01]  /*a3340*/  LDL.LU R136, [R1+0x4b1c] ;  /* 0x004b1c0001887983 */ /* 0x000f220000300800 */
[----:B------:R-:W-:Y:S02]  /*a3350*/  PRMT R147, R24, 0x3340, R147 ;  /* 0x0000334018937816 */ /* 0x000fe40000000093 */
[----:B--2---:R-:W-:Y:S02]  /*a3360*/  LOP3.LUT R25, R144, 0xffff, RZ, 0xc0, !PT ;  /* 0x0000ffff90197812 */ /* 0x004fe400078ec0ff */
[----:B------:R-:W2:Y:S01]  /*a3370*/  LDL.LU R144, [R1+0x4f14] ;  /* 0x004f140001907983 */ /* 0x000ea20000300800 */
[----:B---3--:R-:W-:-:S03]  /*a3380*/  LOP3.LUT R24, R18, 0xffff, RZ, 0xc0, !PT ;  /* 0x0000ffff12187812 */ /* 0x008fc600078ec0ff */
[----:B------:R-:W3:Y:S01]  /*a3390*/  LDL.LU R18, [R1+0x4990] ;  /* 0x0049900001127983 */ /* 0x000ee20000300800 */
[----:B------:R-:W-:Y:S02]  /*a33a0*/  SHF.R.U32.HI R28, RZ, 0x8, R25 ;  /* 0x00000008ff1c7819 */ /* 0x000fe40000011619 */
[--C-:B------:R-:W-:Y:S02]  /*a33b0*/  PRMT R89, R25, 0x3340, R24.reuse ;  /* 0x0000334019597816 */ /* 0x100fe40000000018 */
[----:B------:R-:W-:Y:S02]  /*a33c0*/  SHF.R.U32.HI R24, RZ, 0x8, R24 ;  /* 0x00000008ff187819 */ /* 0x000fe40000011618 */
[----:B------:R-:W-:Y:S02]  /*a33d0*/  LOP3.LUT R25, R28, 0xffff, RZ, 0xc0, !PT ;  /* 0x0000ffff1c197812 */ /* 0x000fe400078ec0ff */
[----:B------:R-:W-:Y:S02]  /*a33e0*/  LOP3.LUT R24, R24, 0xffff, RZ, 0xc0, !PT ;  /* 0x0000ffff18187812 */ /* 0x000fe400078ec0ff */
[----:B------:R-:W-:-:S02]  /*a33f0*/  LOP3.LUT R81, R17, 0xffff, RZ, 0xc0, !PT ;  /* 0x0000ffff11517812 */ /* 0x000fc400078ec0ff */
[----:B0-----:R-:W-:Y:S01]  /*a3400*/  PRMT R8, R25, 0x3340, R24 ;  /* 0x0000334019087816 */ /* 0x001fe20000000018 */
[----:B------:R-:W3:Y:S01]  /*a3410*/  LDL.LU R17, [R1+0x5554] ;  /* 0x0055540001117983 */ /* 0x000ee20000300800 */
[----:B------:R-:W-:-:S03]  /*a3420*/  SHF.R.U32.HI R24, RZ, 0x8, R81 ;  /* 0x00000008ff187819 */ /* 0x000fc60000011651 */
[----:B------:R-:W3:Y:S01]  /*a3430*/  LDL.LU R42, [R1+0xd20] ;  /* 0x000d2000012a7983 */ /* 0x000ee20000300800 */
[----:B------:R-:W-:-:S04]  /*a3440*/  LOP3.LUT R24, R24, 0xffff, RZ, 0xc0, !PT ;  /* 0x0000ffff18187812 */ /* 0x000fc800078ec0ff */
[----:B------:R-:W-:Y:S01]  /*a3450*/  PRMT R146, R24, 0x3340, R146 ;  /* 0x0000334018927816 */ /* 0x000fe20000000092 */
[----:B------:R0:W-:Y:S01]  /*a3460*/  STL [R1+0x22c], R8 ;  /* 0x00022c0801007387 */ /* 0x0001e20000100800 */
[----:B----4-:R-:W-:Y:S02]  /*a3470*/  LOP3.LUT R30, R44, 0xffff, RZ, 0xc0, !PT ;  /* 0x0000ffff2c1e7812 */ /* 0x010fe400078ec0ff */
[----:B------:R-:W-:Y:S02]  /*a3480*/  LOP3.LUT R28, R43, 0xffff, RZ, 0xc0, !PT ;  /* 0x0000ffff2b1c7812 */ /* 0x000fe400078ec0ff */
[----:B------:R-:W-:Y:S02]  /*a3490*/  LOP3.LUT R29, R139, 0xffff, RZ, 0xc0, !PT ;  /* 0x0000ffff8b1d7812 */ /* 0x000fe400078ec0ff */
[----:B------:R-:W-:Y:S02]  /*a34a0*/  PRMT R24, R28, 0x3340, R0 ;  /* 0x000033401c187816 */ /* 0x000fe40000000000 */
[----:B------:R-:W-:-:S02]  /*a34b0*/  PRMT R25, R30, 0x3340, R29 ;  /* 0x000033401e197816 */ /* 0x000fc4000000001d */
[----:B------:R-:W-:Y:S02]  /*a34c0*/  SHF.R.U32.HI R30, RZ, 0x8, R30 ;  /* 0x00000008ff1e7819 */ /* 0x000fe4000001161e */
[----:B0-----:R-:W-:Y:S02]  /*a34d0*/  PRMT R8, R25, 0x5410, R24 ;  /* 0x0000541019087816 */ /* 0x001fe40000000018 */
[----:B------:R-:W-:Y:S02]  /*a34e0*/  SHF.R.U32.HI R25, RZ, 0x8, R29 ;  /* 0x00000008ff197819 */ /* 0x000fe4000001161d */
[----:B------:R-:W-:Y:S02]  /*a34f0*/  SHF.R.U32.HI R24, RZ, 0x8, R28 ;  /* 0x00000008ff187819 */ /* 0x000fe4000001161c */
[----:B------:R-:W-:Y:S02]  /*a3500*/  LOP3.LUT R28, R30, 0xffff, RZ, 0xc0, !PT ;  /* 0x0000ffff1e1c7812 */ /* 0x000fe400078ec0ff */
[----:B------:R-:W-:Y:S01]  /*a3510*/  LOP3.LUT R25, R25, 0xffff, RZ, 0xc0, !PT ;  /* 0x0000ffff19197812 */ /* 0x000fe200078ec0ff */
[----:B------:R0:W-:Y:S01]  /*a3520*/  STL [R1+0x470c], R8 ;  /* 0x00470c0801007387 */ /* 0x0001e20000100800 */
[----:B------:R-:W-:-:S02]  /*a3530*/  SHF.R.U32.HI R148, RZ, 0x8, R37 ;  /* 0x00000008ff947819 */ /* 0x000fc40000011625 */
[----:B------:R-:W-:Y:S02]  /*a3540*/  LOP3.LUT R37, R15, 0xffff, RZ, 0xc0, !PT ;  /* 0x0000ffff0f257812 */ /* 0x000fe400078ec0ff */
[----:B0-----:R-:W-:-:S05]  /*a3550*/  PRMT R8, R28, 0x3340, R25 ;  /* 0x000033401c087816 */ /* 0x001fca0000000019 */
[----:B------:R0:W-:Y:S04]  /*a3560*/  STL [R1+0x228], R8 ;  /* 0x0002280801007387 */ /* 0x0001e80000100800 */
[----:B------:R-:W4:Y:S04]  /*a3570*/  LDL.LU R15, [R1+0x5550] ;  /* 0x00555000010f7983 */ /* 0x000f280000300800 */
[----:B------:R-:W4:Y:S01]  /*a3580*/  LDL.LU R139, [R1+0x4cb4] ;  /* 0x004cb400018b7983 */ /* 0x000f220000300800 */
[----:B------:R-:W-:-:S03]  /*a3590*/  LOP3.LUT R34, R138, 0xffff, RZ, 0xc0, !PT ;  /* 0x0000ffff8a227812 */ /* 0x000fc600078ec0ff */
[----:B------:R-:W4:Y:S01]  /*a35a0*/  LDL.LU R138, [R1+0x49a8] ;  /* 0x0049a800018a7983 */ /* 0x000f220000300800 */
[----:B------:R-:W-:Y:S02]  /*a35b0*/  LOP3.LUT R24, R24, 0xffff, RZ, 0xc0, !PT ;  /* 0x0000ffff18187812 */ /* 0x000fe400078ec0ff */
[----:B------:R-:W-:Y:S02]  /*a35c0*/  LOP3.LUT R40, R137, 0xffff, RZ, 0xc0, !PT ;  /* 0x0000ffff89287812 */ /* 0x000fe400078ec0ff */
[----:B------:R-:W-:Y:S02]  /*a35d0*/  LOP3.LUT R29, R136, 0xffff, RZ, 0xc0, !PT ;  /* 0x0000ffff881d7812 */ /* 0x000fe400078ec0ff */
[----:B------:R-:W-:Y:S02]  /*a35e0*/  PRMT R145, R24, 0x3340, R145 ;  /* 0x0000334018917816 */ /* 0x000fe40000000091 */
[----:B------:R-:W-:Y:S02]  /*a35f0*/  PRMT R24, R40, 0x3340, R0 ;  /* 0x0000334028187816 */ /* 0x000fe40000000000 */
[----:B------:R-:W-:-:S04]  /*a3600*/  PRMT R25, R34, 0x3340, R29 ;  /* 0x0000334022197816 */ /* 0x000fc8000000001d */
[----:B0-----:R-:W-:Y:S02]  /*a3610*/  PRMT R8, R25, 0x5410, R24 ;  /* 0x0000541019087816 */ /* 0x001fe40000000018 */
[----:B------:R-:W-:-:S03]  /*a3620*/  PRMT R24, R37, 0x3340, R0 ;  /* 0x0000334025187816 */ /* 0x000fc60000000000 */
[----:B------:R0:W-:Y:S01]  /*a3630*/  STL [R1+0x4708], R8 ;  /* 0x0047080801007387 */ /* 0x0001e20000100800 */
[----:B--2---:R-:W-:Y:S02]  /*a3640*/  LOP3.LUT R30, R144, 0xffff, RZ, 0xc0, !PT ;  /* 0x0000ffff901e7812 */ /* 0x004fe400078ec0ff */
[----:B---3--:R-:W-:-:S04]  /*a3650*/  LOP3.LUT R28, R18, 0xffff, RZ, 0xc0, !PT ;  /* 0x0000ffff121c7812 */ /* 0x008fc800078ec0ff */
[----:B------:R-:W-:-:S04]  /*a3660*/  PRMT R25, R30, 0x3340, R28 ;  /* 0x000033401e197816 */ /* 0x000fc8000000001c */
[----:B------:R-:W-:-:S05]  /*a3670*/  PRMT R10, R25, 0x5410, R24 ;  /* 0x00005410190a7816 */ /* 0x000fca0000000018 */
[----:B------:R-:W-:Y:S04]  /*a3680*/  STL [R1+0x4704], R10 ;  /* 0x0047040a01007387 */ /* 0x000fe80000100800 */
[----:B------:R-:W2:Y:S04]  /*a3690*/  LDL.LU R137, [R1+0x4fac] ;  /* 0x004fac0001897983 */ /* 0x000ea80000300800 */
[----:B------:R-:W3:Y:S04]  /*a36a0*/  LDL.LU R136, [R1+0x4700] ;  /* 0x0047000001887983 */ /* 0x000ee80000300800 */
[----:B------:R-:W3:Y:S01]  /*a36b0*/  LDL.LU R18, [R1+0x4b54] ;  /* 0x004b540001127983 */ /* 0x000ee20000300800 */
[----:B------:R-:W-:-:S02]  /*a36c0*/  SHF.R.S32.HI R24, RZ, 0x1f, R42 ;  /* 0x0000001fff187819 */ /* 0x000fc4000001142a */
[----:B0-----:R-:W-:Y:S02]  /*a36d0*/  IADD3 R8, P2, R42, R2, RZ ;  /* 0x000000022a087210 */ /* 0x001fe40007f5e0ff */
[----:B------:R-:W-:Y:S02]  /*a36e0*/  SHF.R.U32.HI R34, RZ, 0x8, R34 ;  /* 0x00000008ff227819 */ /* 0x000fe40000011622 */
[----:B------:R-:W-:Y:S01]  /*a36f0*/  SHF.R.U32.HI R25, RZ, 0x8, R29 ;  /* 0x00000008ff197819 */ /* 0x000fe2000001161d */
[----:B------:R-:W-:Y:S01]  /*a3700*/  IMAD.X R9, R24, 0x1, R13, P2 ;  /* 0x0000000118097824 */ /* 0x000fe200010e060d */
[----:B------:R-:W-:Y:S02]  /*a3710*/  SHF.R.U32.HI R30, RZ, 0x8, R30 ;  /* 0x00000008ff1e7819 */ /* 0x000fe4000001161e */
[----:B------:R-:W-:Y:S02]  /*a3720*/  SHF.R.U32.HI R29, RZ, 0x8, R28 ;  /* 0x00000008ff1d7819 */ /* 0x000fe4000001161c */
[----:B------:R0:W-:Y:S01]  /*a3730*/  STL.64 [R1+0x680], R8 ;  /* 0x0006800801007387 */ /* 0x0001e20000100a00 */
[----:B------:R-:W-:-:S02]  /*a3740*/  LOP3.LUT R28, R34, 0xffff, RZ, 0xc0, !PT ;  /* 0x0000ffff221c7812 */ /* 0x000fc400078ec0ff */
[----:B------:R-:W-:Y:S02]  /*a3750*/  LOP3.LUT R25, R25, 0xffff, RZ, 0xc0, !PT ;  /* 0x0000ffff19197812 */ /* 0x000fe400078ec0ff */
[----:B------:R-:W-:Y:S02]  /*a3760*/  LOP3.LUT R30, R30, 0xffff, RZ, 0xc0, !PT ;  /* 0x0000ffff1e1e7812 */ /* 0x000fe400078ec0ff */
[----:B------:R-:W-:Y:S02]  /*a3770*/  LOP3.LUT R29, R29, 0xffff, RZ, 0xc0, !PT ;  /* 0x0000ffff1d1d7812 */ /* 0x000fe400078ec0ff */
[----:B------:R-:W-:Y:S02]  /*a3780*/  PRMT R11, R28, 0x3340, R25 ;  /* 0x000033401c0b7816 */ /* 0x000fe40000000019 */
[----:B0-----:R-:W-:Y:S02]  /*a3790*/  IADD3 R8, P2, R42, R0, RZ ;  /* 0x000000002a087210 */ /* 0x001fe40007f5e0ff */
[----:B------:R-:W-:-:S02]  /*a37a0*/  PRMT R10, R30, 0x3340, R29 ;  /* 0x000033401e0a7816 */ /* 0x000fc4000000001d */
[----:B------:R-:W-:Y:S01]  /*a37b0*/  SHF.R.U32.HI R25, RZ, 0x8, R40 ;  /* 0x00000008ff197819 */ /* 0x000fe20000011628 */
[----:B------:R-:W-:Y:S01]  /*a37c0*/  IMAD.X R9, R24, 0x1, R7, P2 ;  /* 0x0000000118097824 */ /* 0x000fe200010e0607 */
[----:B------:R-:W-:Y:S01]  /*a37d0*/  STL [R1+0x220], R11 ;  /* 0x0002200b01007387 */ /* 0x000fe20000100800 */
[----:B------:R-:W-:Y:S02]  /*a37e0*/  LOP3.LUT R161, R16, 0xffff, RZ, 0xc0, !PT ;  /* 0x0000ffff10a17812 */ /* 0x000fe400078ec0ff */
[----:B------:R-:W-:Y:S01]  /*a37f0*/  LOP3.LUT R25, R25, 0xffff, RZ, 0xc0, !PT ;  /* 0x0000ffff19197812 */ /* 0x000fe200078ec0ff */
[----:B------:R-:W-:Y:S04]  /*a3800*/  STL [R1+0x21c], R10 ;  /* 0x00021c0a01007387 */ /* 0x000fe80000100800 */
[----:B------:R0:W-:Y:S01]  /*a3810*/  STL.64 [R1+0x678], R8 ;  /* 0x0006780801007387 */ /* 0x0001e20000100a00 */
[----:B------:R-:W-:-:S03]  /*a3820*/  PRMT R143, R25, 0x3340, R143 ;  /* 0x00003340198f7816 */ /* 0x000fc6000000008f */
[----:B------:R-:W3:Y:S01]  /*a3830*/  LDL.LU R16, [R1+0x554c] ;  /* 0x00554c0001107983 */ /* 0x000ee20000300800 */
[----:B------:R-:W-:Y:S02]  /*a3840*/  PRMT R25, R161, 0x3340, R0 ;  /* 0x00003340a1197816 */ /* 0x000fe40000000000 */
[----:B0-----:R-:W-:Y:S02]  /*a3850*/  IADD3 R8, P2, R42, R6, RZ ;  /* 0x000000062a087210 */ /* 0x001fe40007f5e0ff */
[----:B----4-:R-:W-:Y:S02]  /*a3860*/  LOP3.LUT R30, R139, 0xffff, RZ, 0xc0, !PT ;  /* 0x0000ffff8b1e7812 */ /* 0x010fe400078ec0ff */
[----:B------:R-:W4:Y:S01]  /*a3870*/  LDL.LU R139, [R1+0x4f38] ;  /* 0x004f3800018b7983 */ /* 0x000f220000300800 */
[----:B------:R-:W-:Y:S01]  /*a3880*/  IMAD.X R9, R24, 0x1, R5, P2 ;  /* 0x0000000118097824 */ /* 0x000fe200010e0605 */
[----:B------:R-:W-:Y:S02]  /*a3890*/  LOP3.LUT R29, R138, 0xffff, RZ, 0xc0, !PT ;  /* 0x0000ffff8a1d7812 */ /* 0x000fe400078ec0ff */
[----:B------:R-:W4:Y:S02]  /*a38a0*/  LDL.LU R138, [R1+0x49c8] ;  /* 0x0049c800018a7983 */ /* 0x000f240000300800 */
[----:B------:R-:W-:-:S02]  /*a38b0*/  PRMT R28, R30, 0x3340, R29 ;  /* 0x000033401e1c7816 */ /* 0x000fc4000000001d */
[----:B------:R-:W4:Y:S02]  /*a38c0*/  LDL.LU R44, [R1+0xd24] ;  /* 0x000d2400012c7983 */ /* 0x000f240000300800 */
        /* <DEDUP_REMOVED lines=9> */
[----:B------:R0:W-:Y:S03]  /*a3960*/  STL.64 [R1+0x668], R8 ;  /* 0x0006680801007387 */ /* 0x0001e60000100a00 */
[----:B0-----:R-:W-:-:S05]  /*a3970*/  PRMT R8, R25, 0x3340, R24 ;  /* 0x0000334019087816 */ /* 0x001fca0000000018 */
[----:B------:R0:W-:Y:S01]  /*a3980*/  STL [R1+0x304], R8 ;  /* 0x0003040801007387 */ /* 0x0001e20000100800 */
[----:B--2---:R-:W-:-:S03]  /*a3990*/  LOP3.LUT R30, R137, 0xffff, RZ, 0xc0, !PT ;  /* 0x0000ffff891e7812 */ /* 0x004fc600078ec0ff */
[----:B------:R-:W2:Y:S01]  /*a39a0*/  LDL.LU R137, [R1+0x4fbc] ;  /* 0x004fbc0001897983 */ /* 0x000ea20000300800 */
[----:B---3--:R-:W-:-:S03]  /*a39b0*/  LOP3.LUT R28, R136, 0xffff, RZ, 0xc0, !PT ;  /* 0x0000ffff881c7812 */ /* 0x008fc600078ec0ff */
[----:B------:R-:W3:Y:S01]  /*a39c0*/  LDL.LU R136, [R1+0x46e0] ;  /* 0x0046e00001887983 */ /* 0x000ee20000300800 */
[----:B------:R-:W-:-:S03]  /*a39d0*/  LOP3.LUT R29, R18, 0xffff, RZ, 0xc0, !PT ;  /* 0x0000ffff121d7812 */ /* 0x000fc600078ec0ff */
[----:B------:R-:W3:Y:S01]  /*a39e0*/  LDL.LU R18, [R1+0x4b6c] ;  /* 0x004b6c0001127983 */ /* 0x000ee20000300800 */
[----:B------:R-:W-:Y:S02]  /*a39f0*/  PRMT R24, R28, 0x3340, R0 ;  /* 0x000033401c187816 */ /* 0x000fe40000000000 */
[--C-:B------:R-:W-:Y:S02]  /*a3a00*/  PRMT R25, R30, 0x3340, R29.reuse ;  /* 0x000033401e197816 */ /* 0x100fe4000000001d */
[----:B------:R-:W-:Y:S02]  /*a3a10*/  SHF.R.U32.HI R28, RZ, 0x8, R28 ;  /* 0x00000008ff1c7819 */ /* 0x000fe4000001161c */
[----:B0-----:R-:W-:Y:S02]  /*a3a20*/  PRMT R8, R25, 0x5410, R24 ;  /* 0x0000541019087816 */ /* 0x001fe40000000018 */
[----:B------:R-:W-:Y:S02]  /*a3a30*/  SHF.R.U32.HI R25, RZ, 0x8, R30 ;  /* 0x00000008ff197819 */ /* 0x000fe4000001161e */
[----:B------:R-:W-:-:S02]  /*a3a40*/  SHF.R.U32.HI R24, RZ, 0x8, R29 ;  /* 0x00000008ff187819 */ /* 0x000fc4000001161d */
[----:B------:R-:W-:Y:S02]  /*a3a50*/  LOP3.LUT R28, R28, 0xffff, RZ, 0xc0, !PT ;  /* 0x0000ffff1c1c7812 */ /* 0x000fe400078ec0ff */
[----:B------:R-:W-:Y:S02]  /*a3a60*/  LOP3.LUT R25, R25, 0xffff, RZ, 0xc0, !PT ;  /* 0x0000ffff19197812 */ /* 0x000fe400078ec0ff */
[----:B------:R-:W-:Y:S02]  /*a3a70*/  LOP3.LUT R24, R24, 0xffff, RZ, 0xc0, !PT ;  /* 0x0000ffff18187812 */ /* 0x000fe400078ec0ff */
[----:B------:R-:W-:Y:S02]  /*a3a80*/  PRMT R141, R28, 0x3340, R141 ;  /* 0x000033401c8d7816 */ /* 0x000fe4000000008d */
[----:B------:R-:W-:Y:S01]  /*a3a90*/  LOP3.LUT R28, R15, 0xffff, RZ, 0xc0, !PT ;  /* 0x0000ffff0f1c7812 */ /* 0x000fe200078ec0ff */
[----:B------:R0:W-:Y:S02]  /*a3aa0*/  STL [R1+0x46f8], R8 ;  /* 0x0046f80801007387 */ /* 0x0001e40000100800 */
[----:B0-----:R-:W-:-:S02]  /*a3ab0*/  PRMT R8, R25, 0x3340, R24 ;  /* 0x0000334019087816 */ /* 0x001fc40000000018 */
[----:B------:R-:W-:-:S03]  /*a3ac0*/  PRMT R24, R28, 0x3340, R0 ;  /* 0x000033401c187816 */ /* 0x000fc60000000000 */
[----:B------:R0:W-:Y:S04]  /*a3ad0*/  STL [R1+0x218], R8 ;  /* 0x0002180801007387 */ /* 0x0001e80000100800 */
[----:B------:R-:W3:Y:S01]  /*a3ae0*/  LDL.LU R15, [R1+0x5548] ;  /* 0x00554800010f7983 */ /* 0x000ee20000300800 */
[----:B----4-:R-:W-:Y:S02]  /*a3af0*/  LOP3.LUT R30, R139, 0xffff, RZ, 0xc0, !PT ;  /* 0x0000ffff8b1e7812 */ /* 0x010fe400078ec0ff */
[----:B------:R-:W-:-:S04]  /*a3b00*/  LOP3.LUT R29, R138, 0xffff, RZ, 0xc0, !PT ;  /* 0x0000ffff8a1d7812 */ /* 0x000fc800078ec0ff */
[----:B------:R-:W-:-:S04]  /*a3b10*/  PRMT R25, R30, 0x3340, R29 ;  /* 0x000033401e197816 */ /* 0x000fc8000000001d */
[----:B------:R-:W-:-:S05]  /*a3b20*/  PRMT R10, R25, 0x5410, R24 ;  /* 0x00005410190a7816 */ /* 0x000fca0000000018 */
[----:B------:R-:W-:Y:S04]  /*a3b30*/  STL [R1+0x46f4], R10 ;  /* 0x0046f40a01007387 */ /* 0x000fe80000100800 */
[----:B------:R-:W4:Y:S04]  /*a3b40*/  LDL.LU R45, [R1+0x4f40] ;  /* 0x004f4000012d7983 */ /* 0x000f280000300800 */
[----:B------:R-:W4:Y:S01]  /*a3b50*/  LDL.LU R42, [R1+0x49e4] ;  /* 0x0049e400012a7983 */ /* 0x000f220000300800 */
[----:B------:R-:W-:Y:S02]  /*a3b60*/  SHF.R.S32.HI R24, RZ, 0x1f, R44 ;  /* 0x0000001fff187819 */ /* 0x000fe4000001142c */
[----:B0-----:R-:W-:-:S02]  /*a3b70*/  IADD3 R8, P2, R44, R2, RZ ;  /* 0x000000022c087210 */ /* 0x001fc40007f5e0ff */
[----:B------:R-:W-:Y:S02]  /*a3b80*/  SHF.R.U32.HI R25, RZ, 0x8, R29 ;  /* 0x00000008ff197819 */ /* 0x000fe4000001161d */
[----:B------:R-:W-:Y:S02]  /*a3b90*/  SHF.R.U32.HI R29, RZ, 0x8, R28 ;  /* 0x00000008ff1d7819 */ /* 0x000fe4000001161c */
[----:B------:R-:W-:Y:S01]  /*a3ba0*/  SHF.R.U32.HI R30, RZ, 0x8, R30 ;  /* 0x00000008ff1e7819 */ /* 0x000fe2000001161e */
[----:B------:R-:W-:Y:S01]  /*a3bb0*/  IMAD.X R9, R24, 0x1, R13, P2 ;  /* 0x0000000118097824 */ /* 0x000fe200010e060d */
[----:B------:R-:W-:Y:S02]  /*a3bc0*/  LOP3.LUT R29, R29, 0xffff, RZ, 0xc0, !PT ;  /* 0x0000ffff1d1d7812 */ /* 0x000fe400078ec0ff */
[----:B------:R-:W-:Y:S02]  /*a3bd0*/  LOP3.LUT R28, R30, 0xffff, RZ, 0xc0, !PT ;  /* 0x0000ffff1e1c7812 */ /* 0x000fe400078ec0ff */
[----:B------:R-:W-:Y:S01]  /*a3be0*/  LOP3.LUT R25, R25, 0xffff, RZ, 0xc0, !PT ;  /* 0x0000ffff19197812 */ /* 0x000fe200078ec0ff */
[----:B------:R0:W-:Y:S01]  /*a3bf0*/  STL.64 [R1+0x660], R8 ;  /* 0x0006600801007387 */ /* 0x0001e20000100a00 */
[----:B------:R-:W-:-:S02]  /*a3c00*/  PRMT R127, R29, 0x3340, R127 ;  /* 0x000033401d7f7816 */ /* 0x000fc4000000007f */
[----:B0-----:R-:W-:-:S05]  /*a3c10*/  PRMT R8, R28, 0x3340, R25 ;  /* 0x000033401c087816 */ /* 0x001fca0000000019 */
[----:B------:R0:W-:Y:S02]  /*a3c20*/  STL [R1+0x210], R8 ;  /* 0x0002100801007387 */ /* 0x0001e40000100800 */
[----:B0-----:R-:W-:-:S05]  /*a3c30*/  IADD3 R8, P2, R44, R0, RZ ;  /* 0x000000002c087210 */ /* 0x001fca0007f5e0ff */
[----:B------:R-:W-:Y:S01]  /*a3c40*/  IMAD.X R9, R24, 0x1, R7, P2 ;  /* 0x0000000118097824 */ /* 0x000fe200010e0607 */
[----:B--2---:R-:W-:Y:S02]  /*a3c50*/  LOP3.LUT R34, R137, 0xffff, RZ, 0xc0, !PT ;  /* 0x0000ffff89227812 */ /* 0x004fe400078ec0ff */
[----:B---3--:R-:W-:Y:S02]  /*a3c60*/  LOP3.LUT R29, R136, 0xffff, RZ, 0xc0, !PT ;  /* 0x0000ffff881d7812 */ /* 0x008fe400078ec0ff */
[----:B------:R-:W-:Y:S02]  /*a3c70*/  LOP3.LUT R30, R18, 0xffff, RZ, 0xc0, !PT ;  /* 0x0000ffff121e7812 */ /* 0x000fe400078ec0ff */
[----:B------:R-:W-:Y:S02]  /*a3c80*/  PRMT R25, R29, 0x3340, R0 ;  /* 0x000033401d197816 */ /* 0x000fe40000000000 */
[----:B------:R-:W-:-:S04]  /*a3c90*/  PRMT R28, R34, 0x3340, R30 ;  /* 0x00003340221c7816 */ /* 0x000fc8000000001e */
[----:B------:R-:W-:-:S05]  /*a3ca0*/  PRMT R10, R28, 0x5410, R25 ;  /* 0x000054101c0a7816 */ /* 0x000fca0000000019 */
[----:B------:R-:W-:Y:S04]  /*a3cb0*/  STL [R1+0x46f0], R10 ;  /* 0x0046f00a01007387 */ /* 0x000fe80000100800 */
[----:B------:R-:W2:Y:S04]  /*a3cc0*/  LDL.LU R43, [R1+0x4fd0] ;  /* 0x004fd000012b7983 */ /* 0x000ea80000300800 */
[----:B------:R-:W3:Y:S04]  /*a3cd0*/  LDL.LU R139, [R1+0x4820] ;  /* 0x00482000018b7983 */ /* 0x000ee80000300800 */
[----:B------:R-:W3:Y:S04]  /*a3ce0*/  LDL.LU R138, [R1+0x4b88] ;  /* 0x004b8800018a7983 */ /* 0x000ee80000300800 */
[----:B------:R0:W-:Y:S04]  /*a3cf0*/  STL.64 [R1+0x658], R8 ;  /* 0x0006580801007387 */ /* 0x0001e80000100a00 */
[----:B------:R-:W2:Y:S04]  /*a3d00*/  LDL.LU R137, [R1+0x4fd4] ;  /* 0x004fd40001897983 */ /* 0x000ea80000300800 */
[----:B------:R-:W3:Y:S04]  /*a3d10*/  LDL.LU R136, [R1+0x481c] ;  /* 0x00481c0001887983 */ /* 0x000ee80000300800 */
[----:B------:R-:W3:Y:S01]  /*a3d20*/  LDL.LU R18, [R1+0x4b90] ;  /* 0x004b900001127983 */ /* 0x000ee20000300800 */
[----:B------:R-:W-:-:S02]  /*a3d30*/  SHF.R.U32.HI R28, RZ, 0x8, R34 ;  /* 0x00000008ff1c7819 */ /* 0x000fc40000011622 */
[----:B------:R-:W-:Y:S02]  /*a3d40*/  SHF.R.U32.HI R25, RZ, 0x8, R30 ;  /* 0x00000008ff197819 */ /* 0x000fe4000001161e */
[----:B------:R-:W-:Y:S02]  /*a3d50*/  SHF.R.U32.HI R29, RZ, 0x8, R29 ;  /* 0x00000008ff1d7819 */ /* 0x000fe4000001161d */
[----:B------:R-:W-:Y:S02]  /*a3d60*/  LOP3.LUT R28, R28, 0xffff, RZ, 0xc0, !PT ;  /* 0x0000ffff1c1c7812 */ /* 0x000fe400078ec0ff */
[----:B------:R-:W-:Y:S02]  /*a3d70*/  LOP3.LUT R25, R25, 0xffff, RZ, 0xc0, !PT ;  /* 0x0000ffff19197812 */ /* 0x000fe400078ec0ff */
[----:B------:R-:W-:Y:S02]  /*a3d80*/  LOP3.LUT R29, R29, 0xffff, RZ, 0xc0, !PT ;  /* 0x0000ffff1d1d7812 */ /* 0x000fe400078ec0ff */
[----:B------:R-:W-:-:S02]  /*a3d90*/  SHF.R.U32.HI R214, RZ, 0x8, R174 ;  /* 0x00000008ffd67819 */ /* 0x000fc400000116ae */
[----:B0-----:R-:W-:Y:S02]  /*a3da0*/  PRMT R8, R28, 0x3340, R25 ;  /* 0x000033401c087816 */ /* 0x001fe40000000019 */
[----:B------:R-:W-:Y:S02]  /*a3db0*/  PRMT R109, R29, 0x3340, R109 ;  /* 0x000033401d6d7816 */ /* 0x000fe4000000006d */
[----:B------:R-:W-:Y:S01]  /*a3dc0*/  LOP3.LUT R174, R17, 0xffff, RZ, 0xc0, !PT ;  /* 0x0000ffff11ae7812 */ /* 0x000fe200078ec0ff */
[----:B------:R0:W-:Y:S03]  /*a3dd0*/  STL [R1+0x20c], R8 ;  /* 0x00020c0801007387 */ /* 0x0001e60000100800 */
[----:B------:R-:W-:Y:S01]  /*a3de0*/  PRMT R25, R174, 0x3340, R0 ;  /* 0x00003340ae197816 */ /* 0x000fe20000000000 */
[----:B------:R-:W3:Y:S01]  /*a3df0*/  LDL.LU R17, [R1+0x5544] ;  /* 0x0055440001117983 */ /* 0x000ee20000300800 */
[----:B0-----:R-:W-:-:S05]  /*a3e00*/  IADD3 R8, P2, R44, R6, RZ ;  /* 0x000000062c087210 */ /* 0x001fca0007f5e0ff */
[----:B------:R-:W-:Y:S01]  /*a3e10*/  IMAD.X R9, R24, 0x1, R5, P2 ;  /* 0x0000000118097824 */ /* 0x000fe200010e0605 */
[----:B----4-:R-:W-:Y:S02]  /*a3e20*/  LOP3.LUT R30, R45, 0xffff, RZ, 0xc0, !PT ;  /* 0x0000ffff2d1e7812 */ /* 0x010fe400078ec0ff */
[----:B------:R-:W-:-:S04]  /*a3e30*/  LOP3.LUT R29, R42, 0xffff, RZ, 0xc0, !PT ;  /* 0x0000ffff2a1d7812 */ /* 0x000fc800078ec0ff */
[----:B------:R-:W-:-:S04]  /*a3e40*/  PRMT R28, R30, 0x3340, R29 ;  /* 0x000033401e1c7816 */ /* 0x000fc8000000001d */
[----:B------:R-:W-:-:S05]  /*a3e50*/  PRMT R10, R28, 0x5410, R25 ;  /* 0x000054101c0a7816 */ /* 0x000fca0000000019 */
[----:B------:R-:W-:Y:S04]  /*a3e60*/  STL [R1+0x46ec], R10 ;  /* 0x0046ec0a01007387 */ /* 0x000fe80000100800 */
[----:B------:R-:W4:Y:S04]  /*a3e70*/  LDL.LU R42, [R1+0xd28] ;  /* 0x000d2800012a7983 */ /* 0x000f280000300800 */
        /* <DEDUP_REMOVED lines=8> */
[----:B------:R0:W-:Y:S04]  /*a3f00*/  STL.64 [R1+0x648], R8 ;  /* 0x0006480801007387 */ /* 0x0001e80000100a00 */
[----:B------:R-:W-:Y:S04]  /*a3f10*/  STL [R1+0x5410], R222 ;  /* 0x005410de01007387 */ /* 0x000fe80000100800 */
[----:B------:R-:W4:Y:S01]  /*a3f20*/  LDL.LU R44, [R1+0x4f58] ;  /* 0x004f5800012c7983 */ /* 0x000f220000300800 */
[----:B--2---:R-:W-:-:S03]  /*a3f30*/  LOP3.LUT R30, R137, 0xffff, RZ, 0xc0, !PT ;  /* 0x0000ffff891e7812 */ /* 0x004fc600078ec0ff */
[----:B------:R-:W2:Y:S01]  /*a3f40*/  LDL.LU R137, [R1+0x4a2c] ;  /* 0x004a2c0001897983 */ /* 0x000ea20000300800 */
[----:B------:R-:W-:Y:S02]  /*a3f50*/  LOP3.LUT R34, R43, 0xffff, RZ, 0xc0, !PT ;  /* 0x0000ffff2b227812 */ /* 0x000fe400078ec0ff */
[----:B---3--:R-:W-:Y:S02]  /*a3f60*/  LOP3.LUT R40, R139, 0xffff, RZ, 0xc0, !PT ;  /* 0x0000ffff8b287812 */ /* 0x008fe400078ec0ff */
[----:B------:R-:W-:Y:S02]  /*a3f70*/  LOP3.LUT R29, R138, 0xffff, RZ, 0xc0, !PT ;  /* 0x0000ffff8a1d7812 */ /* 0x000fe400078ec0ff */
[----:B------:R-:W-:Y:S02]  /*a3f80*/  PRMT R24, R40, 0x3340, R0 ;  /* 0x0000334028187816 */ /* 0x000fe40000000000 */
[----:B------:R-:W-:Y:S02]  /*a3f90*/  PRMT R25, R34, 0x3340, R29 ;  /* 0x0000334022197816 */ /* 0x000fe4000000001d */
[----:B------:R-:W-:-:S02]  /*a3fa0*/  SHF.R.U32.HI R144, RZ, 0x8, R37 ;  /* 0x00000008ff907819 */ /* 0x000fc40000011625 */
[----:B------:R-:W-:Y:S02]  /*a3fb0*/  LOP3.LUT R37, R136, 0xffff, RZ, 0xc0, !PT ;  /* 0x0000ffff88257812 */ /* 0x000fe400078ec0ff */
[----:B------:R-:W-:Y:S02]  /*a3fc0*/  LOP3.LUT R28, R18, 0xffff, RZ, 0xc0, !PT ;  /* 0x0000ffff121c7812 */ /* 0x000fe400078ec0ff */
[----:B0-----:R-:W-:Y:S02]  /*a3fd0*/  PRMT R8, R25, 0x5410, R24 ;  /* 0x0000541019087816 */ /* 0x001fe40000000018 */
[----:B------:R-:W-:Y:S02]  /*a3fe0*/  PRMT R24, R37, 0x3340, R0 ;  /* 0x0000334025187816 */ /* 0x000fe40000000000 */
[----:B------:R-:W-:Y:S01]  /*a3ff0*/  PRMT R25, R30, 0x3340, R28 ;  /* 0x000033401e197816 */ /* 0x000fe2000000001c */
[----:B------:R0:W-:Y:S01]  /*a4000*/  STL [R1+0x46e8], R8 ;  /* 0x0046e80801007387 */ /* 0x0001e20000100800 */
[----:B------:R-:W-:-:S02]  /*a4010*/  SHF.R.U32.HI R34, RZ, 0x8, R34 ;  /* 0x00000008ff227819 */ /* 0x000fc40000011622 */
[----:B0-----:R-:W-:Y:S02]  /*a4020*/  PRMT R8, R25, 0x5410, R24 ;  /* 0x0000541019087816 */ /* 0x001fe40000000018 */
[----:B------:R-:W-:Y:S02]  /*a4030*/  SHF.R.U32.HI R25, RZ, 0x8, R30 ;  /* 0x00000008ff197819 */ /* 0x000fe4000001161e */
[----:B------:R-:W-:Y:S02]  /*a4040*/  SHF.R.U32.HI R24, RZ, 0x8, R28 ;  /* 0x00000008ff187819 */ /* 0x000fe4000001161c */
[----:B------:R-:W-:Y:S02]  /*a4050*/  SHF.R.U32.HI R28, RZ, 0x8, R29 ;  /* 0x00000008ff1c7819 */ /* 0x000fe4000001161d */
[----:B------:R-:W-:Y:S02]  /*a4060*/  LOP3.LUT R25, R25, 0xffff, RZ, 0xc0, !PT ;  /* 0x0000ffff19197812 */ /* 0x000fe400078ec0ff */
[----:B------:R-:W-:Y:S01]  /*a4070*/  LOP3.LUT R24, R24, 0xffff, RZ, 0xc0, !PT ;  /* 0x0000ffff18187812 */ /* 0x000fe200078ec0ff */
[----:B------:R0:W-:Y:S01]  /*a4080*/  STL [R1+0x46e4], R8 ;  /* 0x0046e40801007387 */ /* 0x0001e20000100800 */
[----:B------:R-:W-:-:S02]  /*a4090*/  LOP3.LUT R29, R34, 0xffff, RZ, 0xc0, !PT ;  /* 0x0000ffff221d7812 */ /* 0x000fc400078ec0ff */
[----:B------:R-:W-:Y:S01]  /*a40a0*/  LOP3.LUT R28, R28, 0xffff, RZ, 0xc0, !PT ;  /* 0x0000ffff1c1c7812 */ /* 0x000fe200078ec0ff */
[----:B------:R-:W3:Y:S01]  /*a40b0*/  LDL.LU R136, [R1+0x4fec] ;  /* 0x004fec0001887983 */ /* 0x000ee20000300800 */
[----:B------:R-:W-:Y:S02]  /*a40c0*/  PRMT R9, R25, 0x3340, R24 ;  /* 0x0000334019097816 */ /* 0x000fe40000000018 */
[----:B0-----:R-:W-:-:S03]  /*a40d0*/  PRMT R8, R29, 0x3340, R28 ;  /* 0x000033401d087816 */ /* 0x001fc6000000001c */
[----:B------:R-:W-:Y:S04]  /*a40e0*/  STL [R1+0x208], R9 ;  /* 0x0002080901007387 */ /* 0x000fe80000100800 */
[----:B------:R-:W3:Y:S04]  /*a40f0*/  LDL.LU R43, [R1+0x4844] ;  /* 0x00484400012b7983 */ /* 0x000ee80000300800 */
[----:B------:R0:W-:Y:S04]  /*a4100*/  STL [R1+0x204], R8 ;  /* 0x0002040801007387 */ /* 0x0001e80000100800 */
[----:B------:R-:W3:Y:S04]  /*a4110*/  LDL.LU R139, [R1+0x4bc4] ;  /* 0x004bc400018b7983 */ /* 0x000ee80000300800 */
[----:B------:R-:W3:Y:S04]  /*a4120*/  LDL.LU R138, [R1+0x4f68] ;  /* 0x004f6800018a7983 */ /* 0x000ee80000300800 */
[----:B------:R-:W3:Y:S01]  /*a4130*/  LDL.LU R18, [R1+0x4a44] ;  /* 0x004a440001127983 */ /* 0x000ee20000300800 */
[----:B------:R-:W-:-:S02]  /*a4140*/  SHF.R.U32.HI R25, RZ, 0x8, R40 ;  /* 0x00000008ff197819 */ /* 0x000fc40000011628 */
[----:B------:R-:W-:Y:S02]  /*a4150*/  SHF.R.U32.HI R28, RZ, 0x8, R37 ;  /* 0x00000008ff1c7819 */ /* 0x000fe40000011625 */
[----:B----4-:R-:W-:Y:S02]  /*a4160*/  SHF.R.S32.HI R24, RZ, 0x1f, R42 ;  /* 0x0000001fff187819 */ /* 0x010fe4000001142a */
[----:B0-----:R-:W-:Y:S02]  /*a4170*/  IADD3 R8, P2, R42, R2, RZ ;  /* 0x000000022a087210 */ /* 0x001fe40007f5e0ff */
[----:B------:R-:W-:Y:S02]  /*a4180*/  LOP3.LUT R25, R25, 0xffff, RZ, 0xc0, !PT ;  /* 0x0000ffff19197812 */ /* 0x000fe400078ec0ff */
[----:B------:R-:W-:Y:S01]  /*a4190*/  LOP3.LUT R28, R28, 0xffff, RZ, 0xc0, !PT ;  /* 0x0000ffff1c1c7812 */ /* 0x000fe200078ec0ff */
[----:B------:R-:W-:Y:S01]  /*a41a0*/  IMAD.X R9, R24, 0x1, R13, P2 ;  /* 0x0000000118097824 */ /* 0x000fe200010e060d */
[----:B------:R-:W-:-:S02]  /*a41b0*/  LOP3.LUT R29, R16, 0xffff, RZ, 0xc0, !PT ;  /* 0x0000ffff101d7812 */ /* 0x000fc400078ec0ff */
[----:B------:R-:W-:Y:S02]  /*a41c0*/  PRMT R108, R25, 0x3340, R108 ;  /* 0x00003340196c7816 */ /* 0x000fe4000000006c */
[----:B------:R0:W-:Y:S01]  /*a41d0*/  STL.64 [R1+0x640], R8 ;  /* 0x0006400801007387 */ /* 0x0001e20000100a00 */
[----:B------:R-:W-:Y:S02]  /*a41e0*/  PRMT R107, R28, 0x3340, R107 ;  /* 0x000033401c6b7816 */ /* 0x000fe4000000006b */
[----:B------:R-:W-:Y:S01]  /*a41f0*/  PRMT R25, R29, 0x3340, R0 ;  /* 0x000033401d197816 */ /* 0x000fe20000000000 */
[----:B------:R-:W4:Y:S01]  /*a4200*/  LDL.LU R16, [R1+0x5540] ;  /* 0x0055400001107983 */ /* 0x000f220000300800 */
[----:B0-----:R-:W-:-:S05]  /*a4210*/  IADD3 R8, P2, R42, R0, RZ ;  /* 0x000000002a087210 */ /* 0x001fca0007f5e0ff */
[----:B------:R-:W-:Y:S01]  /*a4220*/  IMAD.X R9, R24, 0x1, R7, P2 ;  /* 0x0000000118097824 */ /* 0x000fe200010e0607 */
[----:B------:R-:W-:Y:S02]  /*a4230*/  LOP3.LUT R34, R44, 0xffff, RZ, 0xc0, !PT ;  /* 0x0000ffff2c227812 */ /* 0x000fe400078ec0ff */
[----:B--2---:R-:W-:-:S04]  /*a4240*/  LOP3.LUT R30, R137, 0xffff, RZ, 0xc0, !PT ;  /* 0x0000ffff891e7812 */ /* 0x004fc800078ec0ff */
[----:B------:R-:W-:-:S04]  /*a4250*/  PRMT R28, R34, 0x3340, R30 ;  /* 0x00003340221c7816 */ /* 0x000fc8000000001e */
[----:B------:R-:W-:-:S05]  /*a4260*/  PRMT R10, R28, 0x5410, R25 ;  /* 0x000054101c0a7816 */ /* 0x000fca0000000019 */
[----:B------:R-:W-:Y:S04]  /*a4270*/  STL [R1+0x46e0], R10 ;  /* 0x0046e00a01007387 */ /* 0x000fe80000100800 */
[----:B------:R0:W-:Y:S04]  /*a4280*/  STL.64 [R1+0x638], R8 ;  /* 0x0006380801007387 */ /* 0x0001e80000100a00 */
[----:B------:R-:W2:Y:S01]  /*a4290*/  LDL.LU R137, [R1+0x4f74] ;  /* 0x004f740001897983 */ /* 0x000ea20000300800 */
[----:B------:R-:W-:Y:S02]  /*a42a0*/  SHF.R.U32.HI R28, RZ, 0x8, R34 ;  /* 0x00000008ff1c7819 */ /* 0x000fe40000011622 */
[----:B------:R-:W-:-:S02]  /*a42b0*/  SHF.R.U32.HI R25, RZ, 0x8, R30 ;  /* 0x00000008ff197819 */ /* 0x000fc4000001161e */
[----:B------:R-:W-:Y:S02]  /*a42c0*/  LOP3.LUT R28, R28, 0xffff, RZ, 0xc0, !PT ;  /* 0x0000ffff1c1c7812 */ /* 0x000fe400078ec0ff */
[----:B------:R-:W-:-:S04]  /*a42d0*/  LOP3.LUT R25, R25, 0xffff, RZ, 0xc0, !PT ;  /* 0x0000ffff19197812 */ /* 0x000fc800078ec0ff */
[----:B0-----:R-:W-:Y:S02]  /*a42e0*/  PRMT R8, R28, 0x3340, R25 ;  /* 0x000033401c087816 */ /* 0x001fe40000000019 */
[----:B------:R-:W-:-:S03]  /*a42f0*/  SHF.R.U32.HI R29, RZ, 0x8, R29 ;  /* 0x00000008ff1d7819 */ /* 0x000fc6000001161d */
[----:B------:R0:W-:Y:S01]  /*a4300*/  STL [R1+0x200], R8 ;  /* 0x0002000801007387 */ /* 0x0001e20000100800 */
[----:B------:R-:W-:Y:S02]  /*a4310*/  LOP3.LUT R29, R29, 0xffff, RZ, 0xc0, !PT ;  /* 0x0000ffff1d1d7812 */ /* 0x000fe400078ec0ff */
[----:B---3--:R-:W-:Y:S02]  /*a4320*/  LOP3.LUT R30, R136, 0xffff, RZ, 0xc0, !PT ;  /* 0x0000ffff881e7812 */ /* 0x008fe400078ec0ff */
[----:B------:R-:W3:Y:S01]  /*a4330*/  LDL.LU R136, [R1+0x4a6c] ;  /* 0x004a6c0001887983 */ /* 0x000ee20000300800 */
[----:B------:R-:W-:Y:S02]  /*a4340*/  PRMT R106, R29, 0x3340, R106 ;  /* 0x000033401d6a7816 */ /* 0x000fe4000000006a */
[----:B------:R-:W-:-:S04]  /*a4350*/  LOP3.LUT R34, R43, 0xffff, RZ, 0xc0, !PT ;  /* 0x0000ffff2b227812 */ /* 0x000fc800078ec0ff */
[----:B------:R-:W-:Y:S02]  /*a4360*/  PRMT R25, R34, 0x3340, R0 ;  /* 0x0000334022197816 */ /* 0x000fe40000000000 */
[----:B------:R-:W-:-:S04]  /*a4370*/  LOP3.LUT R29, R139, 0xffff, RZ, 0xc0, !PT ;  /* 0x0000ffff8b1d7812 */ /* 0x000fc800078ec0ff */
[----:B------:R-:W-:-:S04]  /*a4380*/  PRMT R28, R30, 0x3340, R29 ;  /* 0x000033401e1c7816 */ /* 0x000fc8000000001d */
[----:B0-----:R-:W-:Y:S02]  /*a4390*/  PRMT R8, R28, 0x5410, R25 ;  /* 0x000054101c087816 */ /* 0x001fe40000000019 */
[----:B------:R-:W-:-:S03]  /*a43a0*/  LOP3.LUT R80, R138, 0xffff, RZ, 0xc0, !PT ;  /* 0x0000ffff8a507812 */ /* 0x000fc600078ec0ff */
[----:B------:R0:W-:Y:S01]  /*a43b0*/  STL [R1+0x46dc], R8 ;  /* 0x0046dc0801007387 */ /* 0x0001e20000100800 */
[----:B------:R-:W-:-:S03]  /*a43c0*/  LOP3.LUT R79, R18, 0xffff, RZ, 0xc0, !PT ;  /* 0x0000ffff124f7812 */ /* 0x000fc600078ec0ff */
[----:B------:R-:W4:Y:S04]  /*a43d0*/  LDL.LU R139, [R1+0x4ff8] ;  /* 0x004ff800018b7983 */ /* 0x000f280000300800 */
[----:B------:R-:W4:Y:S04]  /*a43e0*/  LDL.LU R138, [R1+0x4858] ;  /* 0x00485800018a7983 */ /* 0x000f280000300800 */
[----:B------:R-:W4:Y:S01]  /*a43f0*/  LDL.LU R18, [R1+0x4be4] ;  /* 0x004be40001127983 */ /* 0x000f220000300800 */
[----:B------:R-:W-:Y:S02]  /*a4400*/  SHF.R.U32.HI R28, RZ, 0x8, R80 ;  /* 0x00000008ff1c7819 */ /* 0x000fe40000011650 */
[----:B------:R-:W-:Y:S01]  /*a4410*/  SHF.R.U32.HI R25, RZ, 0x8, R79 ;  /* 0x00000008ff197819 */ /* 0x000fe2000001164f */
[----:B------:R-:W4:Y:S01]  /*a4420*/  LDL.LU R43, [R1+0xd2c] ;  /* 0x000d2c00012b7983 */ /* 0x000f220000300800 */
[----:B------:R-:W-:-:S02]  /*a4430*/  SHF.R.U32.HI R30, RZ, 0x8, R30 ;  /* 0x00000008ff1e7819 */ /* 0x000fc4000001161e */
[----:B------:R-:W-:Y:S02]  /*a4440*/  SHF.R.U32.HI R29, RZ, 0x8, R29 ;  /* 0x00000008ff1d7819 */ /* 0x000fe4000001161d */
[----:B------:R-:W-:Y:S02]  /*a4450*/  LOP3.LUT R28, R28, 0xffff, RZ, 0xc0, !PT ;  /* 0x0000ffff1c1c7812 */ /* 0x000fe400078ec0ff */
[----:B------:R-:W-:Y:S02]  /*a4460*/  LOP3.LUT R25, R25, 0xffff, RZ, 0xc0, !PT ;  /* 0x0000ffff19197812 */ /* 0x000fe400078ec0ff */
[----:B------:R-:W-:Y:S02]  /*a4470*/  LOP3.LUT R30, R30, 0xffff, RZ, 0xc0, !PT ;  /* 0x0000ffff1e1e7812 */ /* 0x000fe400078ec0ff */
[----:B------:R-:W-:Y:S02]  /*a4480*/  LOP3.LUT R29, R29, 0xffff, RZ, 0xc0, !PT ;  /* 0x0000ffff1d1d7812 */ /* 0x000fe400078ec0ff */
[----:B0-----:R-:W-:-:S02]  /*a4490*/  IADD3 R8, P2, R42, R6, RZ ;  /* 0x000000062a087210 */ /* 0x001fc40007f5e0ff */
[----:B------:R-:W-:Y:S02]  /*a44a0*/  PRMT R11, R28, 0x3340, R25 ;  /* 0x000033401c0b7816 */ /* 0x000fe40000000019 */
[----:B------:R-:W-:Y:S01]  /*a44b0*/  PRMT R10, R30, 0x3340, R29 ;  /* 0x000033401e0a7816 */ /* 0x000fe2000000001d */
[----:B------:R-:W-:Y:S02]  /*a44c0*/  IMAD.X R9, R24, 0x1, R5, P2 ;  /* 0x0000000118097824 */ /* 0x000fe400010e0605 */
[----:B------:R-:W-:Y:S04]  /*a44d0*/  STL [R1+0x29c], R11 ;  /* 0x00029c0b01007387 */ /* 0x000fe80000100800 */
[----:B------:R-:W-:Y:S04]  /*a44e0*/  STL [R1+0x1fc], R10 ;  /* 0x0001fc0a01007387 */ /* 0x000fe80000100800 */
[----:B------:R0:W-:Y:S01]  /*a44f0*/  STL.64 [R1+0x630], R8 ;  /* 0x0006300801007387 */ /* 0x0001e20000100a00 */
[----:B------:R-:W-:-:S02]  /*a4500*/  LOP3.LUT R28, R17, 0xffff, RZ, 0xc0, !PT ;  /* 0x0000ffff111c7812 */ /* 0x000fc400078ec0ff */
[----:B0-----:R-:W-:-:S05]  /*a4510*/  IADD3 R8, P2, R42, R4, RZ ;  /* 0x000000042a087210 */ /* 0x001fca0007f5e0ff */
[----:B------:R-:W-:-:S05]  /*a4520*/  IMAD.X R9, R24, 0x1, R3, P2 ;  /* 0x0000000118097824 */ /* 0x000fca00010e0603 */
[----:B------:R0:W-:Y:S04]  /*a4530*/  STL.64 [R1+0x628], R8 ;  /* 0x0006280801007387 */ /* 0x0001e80000100a00 */
[----:B------:R-:W4:Y:S01]  /*a4540*/  LDL.LU R17, [R1+0x553c] ;  /* 0x00553c0001117983 */ /* 0x000f220000300800 */
[----:B--2---:R-:W-:-:S03]  /*a4550*/  LOP3.LUT R30, R137, 0xffff, RZ, 0xc0, !PT ;  /* 0x0000ffff891e7812 */ /* 0x004fc600078ec0ff */
[----:B------:R-:W2:Y:S01]  /*a4560*/  LDL.LU R137, [R1+0x4f80] ;  /* 0x004f800001897983 */ /* 0x000ea20000300800 */
[----:B------:R-:W-:-:S04]  /*a4570*/  SHF.R.U32.HI R24, RZ, 0x8, R34 ;  /* 0x00000008ff187819 */ /* 0x000fc80000011622 */
[----:B------:R-:W-:-:S04]  /*a4580*/  LOP3.LUT R24, R24, 0xffff, RZ, 0xc0, !PT ;  /* 0x0000ffff18187812 */ /* 0x000fc800078ec0ff */
[----:B------:R-:W-:Y:S02]  /*a4590*/  PRMT R105, R24, 0x3340, R105 ;  /* 0x0000334018697816 */ /* 0x000fe40000000069 */
[----:B------:R-:W-:Y:S02]  /*a45a0*/  PRMT R24, R28, 0x3340, R0 ;  /* 0x000033401c187816 */ /* 0x000fe40000000000 */
[----:B---3--:R-:W-:Y:S02]  /*a45b0*/  LOP3.LUT R29, R136, 0xffff, RZ, 0xc0, !PT ;  /* 0x0000ffff881d7812 */ /* 0x008fe400078ec0ff */
[----:B------:R-:W3:Y:S02]  /*a45c0*/  LDL.LU R136, [R1+0x4a9c] ;  /* 0x004a9c0001887983 */ /* 0x000ee40000300800 */
[----:B------:R-:W-:-:S04]  /*a45d0*/  PRMT R25, R30, 0x3340, R29 ;  /* 0x000033401e197816 */ /* 0x000fc8000000001d */
[----:B0-----:R-:W-:Y:S02]  /*a45e0*/  PRMT R8, R25, 0x5410, R24 ;  /* 0x0000541019087816 */ /* 0x001fe40000000018 */
[----:B------:R-:W-:Y:S02]  /*a45f0*/  SHF.R.U32.HI R25, RZ, 0x8, R30 ;  /* 0x00000008ff197819 */ /* 0x000fe4000001161e */
[----:B------:R-:W-:Y:S02]  /*a4600*/  SHF.R.U32.HI R24, RZ, 0x8, R29 ;  /* 0x00000008ff187819 */ /* 0x000fe4000001161d */
[----:B------:R-:W-:Y:S02]  /*a4610*/  LOP3.LUT R25, R25, 0xffff, RZ, 0xc0, !PT ;  /* 0x0000ffff19197812 */ /* 0x000fe400078ec0ff */
[----:B------:R-:W-:Y:S02]  /*a4620*/  LOP3.LUT R24, R24, 0xffff, RZ, 0xc0, !PT ;  /* 0x0000ffff18187812 */ /* 0x000fe400078ec0ff */
[----:B------:R-:W-:Y:S01]  /*a4630*/  SHF.R.U32.HI R28, RZ, 0x8, R28 ;  /* 0x00000008ff1c7819 */ /* 0x000fe2000001161c */
[----:B------:R0:W-:Y:S03]  /*a4640*/  STL [R1+0x46d8], R8 ;  /* 0x0046d80801007387 */ /* 0x0001e60000100800 */
[----:B------:R-:W-:-:S02]  /*a4650*/  LOP3.LUT R28, R28, 0xffff, RZ, 0xc0, !PT ;  /* 0x0000ffff1c1c7812 */ /* 0x000fc400078ec0ff */
[----:B0-----:R-:W-:Y:S02]  /*a4660*/  PRMT R8, R25, 0x3340, R24 ;  /* 0x0000334019087816 */ /* 0x001fe40000000018 */
[----:B------:R-:W-:Y:S02]  /*a4670*/  PRMT R104, R28, 0x3340, R104 ;  /* 0x000033401c687816 */ /* 0x000fe40000000068 */
[----:B----4-:R-:W-:Y:S01]  /*a4680*/  LOP3.LUT R30, R139, 0xffff, RZ, 0xc0, !PT ;  /* 0x0000ffff8b1e7812 */ /* 0x010fe200078ec0ff */
[----:B------:R0:W-:Y:S01]  /*a4690*/  STL [R1+0x1f8], R8 ;  /* 0x0001f80801007387 */ /* 0x0001e20000100800 */
[----:B------:R-:W-:-:S03]  /*a46a0*/  LOP3.LUT R28, R138, 0xffff, RZ, 0xc0, !PT ;  /* 0x0000ffff8a1c7812 */ /* 0x000fc600078ec0ff */
[----:B------:R-:W4:Y:S01]  /*a46b0*/  LDL.LU R139, [R1+0x5008] ;  /* 0x00500800018b7983 */ /* 0x000f220000300800 */
[----:B------:R-:W-:-:S03]  /*a46c0*/  LOP3.LUT R29, R18, 0xffff, RZ, 0xc0, !PT ;  /* 0x0000ffff121d7812 */ /* 0x000fc600078ec0ff */
[----:B------:R-:W4:Y:S04]  /*a46d0*/  LDL.LU R138, [R1+0x48b0] ;  /* 0x0048b000018a7983 */ /* 0x000f280000300800 */
[----:B------:R-:W4:Y:S01]  /*a46e0*/  LDL.LU R18, [R1+0x4c1c] ;  /* 0x004c1c0001127983 */ /* 0x000f220000300800 */
[----:B------:R-:W-:Y:S02]  /*a46f0*/  PRMT R24, R28, 0x3340, R0 ;  /* 0x000033401c187816 */ /* 0x000fe40000000000 */
[----:B------:R-:W-:Y:S02]  /*a4700*/  PRMT R25, R30, 0x3340, R29 ;  /* 0x000033401e197816 */ /* 0x000fe4000000001d */
[----:B0-----:R-:W-:Y:S02]  /*a4710*/  IADD3 R8, P2, R43, R2, RZ ;  /* 0x000000022b087210 */ /* 0x001fe40007f5e0ff */
[----:B------:R-:W-:-:S02]  /*a4720*/  PRMT R10, R25, 0x5410, R24 ;  /* 0x00005410190a7816 */ /* 0x000fc40000000018 */
[----:B------:R-:W-:Y:S02]  /*a4730*/  SHF.R.S32.HI R24, RZ, 0x1f, R43 ;  /* 0x0000001fff187819 */ /* 0x000fe4000001142b */
[----:B------:R-:W-:Y:S02]  /*a4740*/  SHF.R.U32.HI R30, RZ, 0x8, R30 ;  /* 0x00000008ff1e7819 */ /* 0x000fe4000001161e */
[----:B------:R-:W-:Y:S01]  /*a4750*/  SHF.R.U32.HI R25, RZ, 0x8, R29 ;  /* 0x00000008ff197819 */ /* 0x000fe2000001161d */
[----:B------:R-:W-:Y:S01]  /*a4760*/  IMAD.X R9, R24, 0x1, R13, P2 ;  /* 0x0000000118097824 */ /* 0x000fe200010e060d */
[----:B------:R-:W-:Y:S02]  /*a4770*/  SHF.R.U32.HI R29, RZ, 0x8, R28 ;  /* 0x00000008ff1d7819 */ /* 0x000fe4000001161c */
[----:B------:R-:W-:Y:S02]  /*a4780*/  LOP3.LUT R28, R30, 0xffff, RZ, 0xc0, !PT ;  /* 0x0000ffff1e1c7812 */ /* 0x000fe400078ec0ff */
[----:B------:R-:W-:Y:S01]  /*a4790*/  LOP3.LUT R25, R25, 0xffff, RZ, 0xc0, !PT ;  /* 0x0000ffff19197812 */ /* 0x000fe200078ec0ff */
[----:B------:R-:W-:Y:S04]  /*a47a0*/  STL [R1+0x46d4], R10 ;  /* 0x0046d40a01007387 */ /* 0x000fe80000100800 */
[----:B------:R0:W-:Y:S02]  /*a47b0*/  STL.64 [R1+0x620], R8 ;  /* 0x0006200801007387 */ /* 0x0001e40000100a00 */
[----:B0-----:R-:W-:-:S05]  /*a47c0*/  PRMT R8, R28, 0x3340, R25 ;  /* 0x000033401c087816 */ /* 0x001fca0000000019 */
[----:B------:R0:W-:Y:S01]  /*a47d0*/  STL [R1+0x1f4], R8 ;  /* 0x0001f40801007387 */ /* 0x0001e20000100800 */
[----:B--2---:R-:W-:-:S03]  /*a47e0*/  LOP3.LUT R28, R137, 0xffff, RZ, 0xc0, !PT ;  /* 0x0000ffff891c7812 */ /* 0x004fc600078ec0ff */
[----:B------:R-:W2:Y:S01]  /*a47f0*/  LDL.LU R137, [R1+0x4f94] ;  /* 0x004f940001897983 */ /* 0x000ea20000300800 */
[----:B------:R-:W-:Y:S02]  /*a4800*/  LOP3.LUT R29, R29, 0xffff, RZ, 0xc0, !PT ;  /* 0x0000ffff1d1d7812 */ /* 0x000fe400078ec0ff */
[----:B------:R-:W-:Y:S02]  /*a4810*/  LOP3.LUT R78, R15, 0xffff, RZ, 0xc0, !PT ;  /* 0x0000ffff0f4e7812 */ /* 0x000fe400078ec0ff */
[----:B------:R-:W2:Y:S01]  /*a4820*/  LDL.LU R15, [R1+0x5538] ;  /* 0x00553800010f7983 */ /* 0x000ea20000300800 */
[----:B------:R-:W-:Y:S02]  /*a4830*/  PRMT R103, R29, 0x3340, R103 ;  /* 0x000033401d677816 */ /* 0x000fe40000000067 */
[----:B------:R-:W-:Y:S02]  /*a4840*/  SHF.R.U32.HI R29, RZ, 0x8, R28 ;  /* 0x00000008ff1d7819 */ /* 0x000fe4000001161c */
[----:B------:R-:W-:-:S02]  /*a4850*/  SHF.R.U32.HI R30, RZ, 0x8, R78 ;  /* 0x00000008ff1e7819 */ /* 0x000fc4000001164e */
[----:B---3--:R-:W-:Y:S02]  /*a4860*/  LOP3.LUT R25, R136, 0xffff, RZ, 0xc0, !PT ;  /* 0x0000ffff88197812 */ /* 0x008fe400078ec0ff */
[----:B------:R-:W3:Y:S02]  /*a4870*/  LDL.LU R136, [R1+0x4ad4] ;  /* 0x004ad40001887983 */ /* 0x000ee40000300800 */
[--C-:B------:R-:W-:Y:S02]  /*a4880*/  PRMT R88, R28, 0x3340, R25.reuse ;  /* 0x000033401c587816 */ /* 0x100fe40000000019 */
[----:B------:R-:W-:Y:S02]  /*a4890*/  SHF.R.U32.HI R25, RZ, 0x8, R25 ;  /* 0x00000008ff197819 */ /* 0x000fe40000011619 */
[----:B------:R-:W-:Y:S02]  /*a48a0*/  LOP3.LUT R28, R29, 0xffff, RZ, 0xc0, !PT ;  /* 0x0000ffff1d1c7812 */ /* 0x000fe400078ec0ff */
[----:B------:R-:W-:-:S02]  /*a48b0*/  LOP3.LUT R29, R30, 0xffff, RZ, 0xc0, !PT ;  /* 0x0000ffff1e1d7812 */ /* 0x000fc400078ec0ff */
[----:B------:R-:W-:Y:S02]  /*a48c0*/  LOP3.LUT R25, R25, 0xffff, RZ, 0xc0, !PT ;  /* 0x0000ffff19197812 */ /* 0x000fe400078ec0ff */
[----:B------:R-:W-:Y:S02]  /*a48d0*/  PRMT R102, R29, 0x3340, R102 ;  /* 0x000033401d667816 */ /* 0x000fe40000000066 */
[----:B0-----:R-:W-:-:S05]  /*a48e0*/  PRMT R8, R28, 0x3340, R25 ;  /* 0x000033401c087816 */ /* 0x001fca0000000019 */
[----:B------:R0:W-:Y:S01]  /*a48f0*/  STL [R1+0x1f0], R8 ;  /* 0x0001f00801007387 */ /* 0x0001e20000100800 */
[----:B----4-:R-:W-:-:S03]  /*a4900*/  LOP3.LUT R34, R139, 0xffff, RZ, 0xc0, !PT ;  /* 0x0000ffff8b227812 */ /* 0x010fc600078ec0ff */
[----:B------:R-:W4:Y:S01]  /*a4910*/  LDL.LU R139, [R1+0x5010] ;  /* 0x00501000018b7983 */ /* 0x000f220000300800 */
[----:B------:R-:W-:-:S03]  /*a4920*/  LOP3.LUT R29, R138, 0xffff, RZ, 0xc0, !PT ;  /* 0x0000ffff8a1d7812 */ /* 0x000fc600078ec0ff */
[----:B------:R-:W4:Y:S01]  /*a4930*/  LDL.LU R138, [R1+0x4880] ;  /* 0x00488000018a7983 */ /* 0x000f220000300800 */
[----:B------:R-:W-:Y:S02]  /*a4940*/  LOP3.LUT R30, R18, 0xffff, RZ, 0xc0, !PT ;  /* 0x0000ffff121e7812 */ /* 0x000fe400078ec0ff */
[----:B------:R-:W-:Y:S02]  /*a4950*/  PRMT R25, R29, 0x3340, R0 ;  /* 0x000033401d197816 */ /* 0x000fe40000000000 */
[----:B------:R-:W-:-:S04]  /*a4960*/  PRMT R28, R34, 0x3340, R30 ;  /* 0x00003340221c7816 */ /* 0x000fc8000000001e */
[----:B0-----:R-:W-:-:S05]  /*a4970*/  PRMT R8, R28, 0x5410, R25 ;  /* 0x000054101c087816 */ /* 0x001fca0000000019 */
[----:B------:R0:W-:Y:S04]  /*a4980*/  STL [R1+0x46d0], R8 ;  /* 0x0046d00801007387 */ /* 0x0001e80000100800 */
[----:B------:R-:W4:Y:S01]  /*a4990*/  LDL.LU R18, [R1+0x4c58] ;  /* 0x004c580001127983 */ /* 0x000f220000300800 */
[----:B------:R-:W-:Y:S02]  /*a49a0*/  SHF.R.U32.HI R28, RZ, 0x8, R34 ;  /* 0x00000008ff1c7819 */ /* 0x000fe40000011622 */
[----:B------:R-:W-:Y:S02]  /*a49b0*/  SHF.R.U32.HI R25, RZ, 0x8, R30 ;  /* 0x00000008ff197819 */ /* 0x000fe4000001161e */
[----:B0-----:R-:W-:Y:S02]  /*a49c0*/  IADD3 R8, P2, R43, R0, RZ ;  /* 0x000000002b087210 */ /* 0x001fe40007f5e0ff */
[----:B------:R-:W-:-:S03]  /*a49d0*/  LOP3.LUT R28, R28, 0xffff, RZ, 0xc0, !PT ;  /* 0x0000ffff1c1c7812 */ /* 0x000fc600078ec0ff */
[----:B------:R-:W-:Y:S01]  /*a49e0*/  IMAD.X R9, R24, 0x1, R7, P2 ;  /* 0x0000000118097824 */ /* 0x000fe200010e0607 */
[----:B------:R-:W-:-:S04]  /*a49f0*/  LOP3.LUT R25, R25, 0xffff, RZ, 0xc0, !PT ;  /* 0x0000ffff19197812 */ /* 0x000fc800078ec0ff */
[----:B------:R0:W-:Y:S01]  /*a4a00*/  STL.64 [R1+0x618], R8 ;  /* 0x0006180801007387 */ /* 0x0001e20000100a00 */
[----:B------:R-:W-:Y:S02]  /*a4a10*/  LOP3.LUT R34, R17, 0xffff, RZ, 0xc0, !PT ;  /* 0x0000ffff11227812 */ /* 0x000fe400078ec0ff */
[----:B0-----:R-:W-:-:S05]  /*a4a20*/  PRMT R8, R28, 0x3340, R25 ;  /* 0x000033401c087816 */ /* 0x001fca0000000019 */
[----:B------:R0:W-:Y:S04]  /*a4a30*/  STL [R1+0x1e8], R8 ;  /* 0x0001e80801007387 */ /* 0x0001e80000100800 */
[----:B------:R-:W4:Y:S01]  /*a4a40*/  LDL.LU R17, [R1+0x5534] ;  /* 0x0055340001117983 */ /* 0x000f220000300800 */
[----:B--2---:R-:W-:-:S03]  /*a4a50*/  LOP3.LUT R30, R137, 0xffff, RZ, 0xc0, !PT ;  /* 0x0000ffff891e7812 */ /* 0x004fc600078ec0ff */
[----:B------:R-:W2:Y:S01]  /*a4a60*/  LDL.LU R137, [R1+0x4fa8] ;  /* 0x004fa80001897983 */ /* 0x000ea20000300800 */
[----:B------:R-:W-:-:S04]  /*a4a70*/  SHF.R.U32.HI R29, RZ, 0x8, R29 ;  /* 0x00000008ff1d7819 */ /* 0x000fc8000001161d */
[----:B------:R-:W-:-:S04]  /*a4a80*/  LOP3.LUT R29, R29, 0xffff, RZ, 0xc0, !PT ;  /* 0x0000ffff1d1d7812 */ /* 0x000fc800078ec0ff */
[----:B------:R-:W-:Y:S02]  /*a4a90*/  PRMT R101, R29, 0x3340, R101 ;  /* 0x000033401d657816 */ /* 0x000fe40000000065 */
[----:B------:R-:W-:Y:S02]  /*a4aa0*/  PRMT R25, R34, 0x3340, R0 ;  /* 0x0000334022197816 */ /* 0x000fe40000000000 */
[----:B0-----:R-:W-:Y:S02]  /*a4ab0*/  IADD3 R8, P2, R43, R6, RZ ;  /* 0x000000062b087210 */ /* 0x001fe40007f5e0ff */
[----:B---3--:R-:W-:-:S03]  /*a4ac0*/  LOP3.LUT R29, R136, 0xffff, RZ, 0xc0, !PT ;  /* 0x0000ffff881d7812 */ /* 0x008fc600078ec0ff */
[----:B------:R-:W-:Y:S01]  /*a4ad0*/  IMAD.X R9, R24, 0x1, R5, P2 ;  /* 0x0000000118097824 */ /* 0x000fe200010e0605 */
[----:B------:R-:W3:Y:S01]  /*a4ae0*/  LDL.LU R136, [R1+0x4af4] ;  /* 0x004af40001887983 */ /* 0x000ee20000300800 */
[----:B------:R-:W-:-:S03]  /*a4af0*/  PRMT R28, R30, 0x3340, R29 ;  /* 0x000033401e1c7816 */ /* 0x000fc6000000001d */
[----:B------:R-:W3:Y:S01]  /*a4b00*/  LDL.LU R42, [R1+0xd30] ;  /* 0x000d3000012a7983 */ /* 0x000ee20000300800 */
        /* <DEDUP_REMOVED lines=10> */
[----:B----4-:R-:W-:Y:S02]  /*a4bb0*/  LOP3.LUT R29, R139, 0xffff, RZ, 0xc0, !PT ;  /* 0x0000ffff8b1d7812 */ /* 0x010fe400078ec0ff */
[----:B------:R-:W-:Y:S02]  /*a4bc0*/  LOP3.LUT R30, R138, 0xffff, RZ, 0xc0, !PT ;  /* 0x0000ffff8a1e7812 */ /* 0x000fe400078ec0ff */
[----:B0-----:R-:W-:-:S02]  /*a4bd0*/  PRMT R8, R25, 0x3340, R24 ;  /* 0x0000334019087816 */ /* 0x001fc40000000018 */
[----:B------:R-:W-:Y:S02]  /*a4be0*/  PRMT R24, R30, 0x3340, R0 ;  /* 0x000033401e187816 */ /* 0x000fe40000000000 */
[----:B------:R-:W-:Y:S01]  /*a4bf0*/  LOP3.LUT R28, R18, 0xffff, RZ, 0xc0, !PT ;  /* 0x0000ffff121c7812 */ /* 0x000fe200078ec0ff */
[----:B------:R0:W-:Y:S03]  /*a4c00*/  STL [R1+0x1e4], R8 ;  /* 0x0001e40801007387 */ /* 0x0001e60000100800 */
[----:B------:R-:W-:Y:S01]  /*a4c10*/  PRMT R25, R29, 0x3340, R28 ;  /* 0x000033401d197816 */ /* 0x000fe2000000001c */
[----:B------:R-:W4:Y:S04]  /*a4c20*/  LDL.LU R43, [R1+0x501c] ;  /* 0x00501c00012b7983 */ /* 0x000f280000300800 */
[----:B------:R-:W4:Y:S01]  /*a4c30*/  LDL.LU R138, [R1+0x48d4] ;  /* 0x0048d400018a7983 */ /* 0x000f220000300800 */
[----:B0-----:R-:W-:-:S05]  /*a4c40*/  PRMT R8, R25, 0x5410, R24 ;  /* 0x0000541019087816 */ /* 0x001fca0000000018 */
[----:B------:R0:W-:Y:S04]  /*a4c50*/  STL [R1+0x46c8], R8 ;  /* 0x0046c80801007387 */ /* 0x0001e80000100800 */
[----:B------:R-:W4:Y:S01]  /*a4c60*/  LDL.LU R18, [R1+0x4c90] ;  /* 0x004c900001127983 */ /* 0x000f220000300800 */
[----:B------:R-:W-:Y:S02]  /*a4c70*/  SHF.R.U32.HI R29, RZ, 0x8, R29 ;  /* 0x00000008ff1d7819 */ /* 0x000fe4000001161d */
[----:B------:R-:W-:Y:S02]  /*a4c80*/  SHF.R.U32.HI R25, RZ, 0x8, R28 ;  /* 0x00000008ff197819 */ /* 0x000fe4000001161c */
[----:B------:R-:W-:Y:S02]  /*a4c90*/  LOP3.LUT R28, R29, 0xffff, RZ, 0xc0, !PT ;  /* 0x0000ffff1d1c7812 */ /* 0x000fe400078ec0ff */
[----:B------:R-:W-:-:S04]  /*a4ca0*/  LOP3.LUT R25, R25, 0xffff, RZ, 0xc0, !PT ;  /* 0x0000ffff19197812 */ /* 0x000fc800078ec0ff */
[----:B0-----:R-:W-:Y:S02]  /*a4cb0*/  PRMT R8, R28, 0x3340, R25 ;  /* 0x000033401c087816 */ /* 0x001fe40000000019 */
[----:B------:R-:W-:-:S03]  /*a4cc0*/  LOP3.LUT R126, R16, 0xffff, RZ, 0xc0, !PT ;  /* 0x0000ffff107e7812 */ /* 0x000fc600078ec0ff */
[----:B------:R0:W-:Y:S04]  /*a4cd0*/  STL [R1+0x1e0], R8 ;  /* 0x0001e00801007387 */ /* 0x0001e80000100800 */
[----:B------:R-:W4:Y:S04]  /*a4ce0*/  LDL.LU R16, [R1+0x5530] ;  /* 0x0055300001107983 */ /* 0x000f280000300800 */
[----:B------:R-:W4:Y:S01]  /*a4cf0*/  LDL.LU R139, [R1+0x5024] ;  /* 0x00502400018b7983 */ /* 0x000f220000300800 */
[----:B--2---:R-:W-:-:S03]  /*a4d00*/  LOP3.LUT R29, R137, 0xffff, RZ, 0xc0, !PT ;  /* 0x0000ffff891d7812 */ /* 0x004fc600078ec0ff */
[----:B------:R-:W2:Y:S01]  /*a4d10*/  LDL.LU R137, [R1+0x48e0] ;  /* 0x0048e00001897983 */ /* 0x000ea20000300800 */
[----:B------:R-:W-:-:S04]  /*a4d20*/  SHF.R.U32.HI R24, RZ, 0x8, R34 ;  /* 0x00000008ff187819 */ /* 0x000fc80000011622 */
[----:B------:R-:W-:-:S04]  /*a4d30*/  LOP3.LUT R24, R24, 0xffff, RZ, 0xc0, !PT ;  /* 0x0000ffff18187812 */ /* 0x000fc800078ec0ff */
[----:B------:R-:W-:Y:S02]  /*a4d40*/  PRMT R100, R24, 0x3340, R100 ;  /* 0x0000334018647816 */ /* 0x000fe40000000064 */
[----:B------:R-:W-:Y:S02]  /*a4d50*/  PRMT R24, R126, 0x3340, R0 ;  /* 0x000033407e187816 */ /* 0x000fe40000000000 */
[----:B---3--:R-:W-:-:S04]  /*a4d60*/  LOP3.LUT R28, R136, 0xffff, RZ, 0xc0, !PT ;  /* 0x0000ffff881c7812 */ /* 0x008fc800078ec0ff */
        /* <DEDUP_REMOVED lines=9> */
[----:B------:R-:W-:Y:S02]  /*a4e00*/  SHF.R.U32.HI R25, RZ, 0x8, R30 ;  /* 0x00000008ff197819 */ /* 0x000fe4000001161e */
[----:B------:R-:W-:Y:S02]  /*a4e10*/  LOP3.LUT R29, R29, 0xffff, RZ, 0xc0, !PT ;  /* 0x0000ffff1d1d7812 */ /* 0x000fe400078ec0ff */
[----:B------:R-:W-:Y:S01]  /*a4e20*/  LOP3.LUT R28, R28, 0xffff, RZ, 0xc0, !PT ;  /* 0x0000ffff1c1c7812 */ /* 0x000fe200078ec0ff */
[----:B------:R0:W-:Y:S01]  /*a4e30*/  STL.64 [R1+0x600], R8 ;  /* 0x0006000801007387 */ /* 0x0001e20000100a00 */
[----:B------:R-:W-:-:S04]  /*a4e40*/  LOP3.LUT R25, R25, 0xffff, RZ, 0xc0, !PT ;  /* 0x0000ffff19197812 */ /* 0x000fc800078ec0ff */
[----:B------:R-:W-:Y:S02]  /*a4e50*/  PRMT R99, R25, 0x3340, R99 ;  /* 0x0000334019637816 */ /* 0x000fe40000000063 */
[----:B0-----:R-:W-:-:S05]  /*a4e60*/  PRMT R8, R29, 0x3340, R28 ;  /* 0x000033401d087816 */ /* 0x001fca000000001c */
[----:B------:R0:W-:Y:S01]  /*a4e70*/  STL [R1+0x288], R8 ;  /* 0x0002880801007387 */ /* 0x0001e20000100800 */
[----:B----4-:R-:W-:Y:S02]  /*a4e80*/  LOP3.LUT R34, R43, 0xffff, RZ, 0xc0, !PT ;  /* 0x0000ffff2b227812 */ /* 0x010fe400078ec0ff */
[----:B------:R-:W-:Y:S02]  /*a4e90*/  LOP3.LUT R29, R138, 0xffff, RZ, 0xc0, !PT ;  /* 0x0000ffff8a1d7812 */ /* 0x000fe400078ec0ff */
[----:B0-----:R-:W-:Y:S01]  /*a4ea0*/  IADD3 R8, P2, R42, R0, RZ ;  /* 0x000000002a087210 */ /* 0x001fe20007f5e0ff */
[----:B------:R-:W4:Y:S01]  /*a4eb0*/  LDL.LU R138, [R1+0x4fc0] ;  /* 0x004fc000018a7983 */ /* 0x000f220000300800 */
[----:B------:R-:W-:Y:S02]  /*a4ec0*/  PRMT R25, R29, 0x3340, R0 ;  /* 0x000033401d197816 */ /* 0x000fe40000000000 */
[----:B------:R-:W-:Y:S02]  /*a4ed0*/  LOP3.LUT R30, R18, 0xffff, RZ, 0xc0, !PT ;  /* 0x0000ffff121e7812 */ /* 0x000fe400078ec0ff */
[----:B------:R-:W4:Y:S02]  /*a4ee0*/  LDL.LU R18, [R1+0x4b40] ;  /* 0x004b400001127983 */ /* 0x000f240000300800 */
[----:B------:R-:W-:Y:S01]  /*a4ef0*/  PRMT R28, R34, 0x3340, R30 ;  /* 0x00003340221c7816 */ /* 0x000fe2000000001e */
[----:B------:R-:W-:-:S03]  /*a4f00*/  IMAD.X R9, R24, 0x1, R7, P2 ;  /* 0x0000000118097824 */ /* 0x000fc600010e0607 */
        /* <DEDUP_REMOVED lines=17> */
[----:B0-----:R-:W-:-:S05]  /*a5020*/  IADD3 R8, P2, R42, R6, RZ ;  /* 0x000000062a087210 */ /* 0x001fca0007f5e0ff */
[----:B------:R-:W-:Y:S01]  /*a5030*/  IMAD.X R9, R24, 0x1, R5, P2 ;  /* 0x0000000118097824 */ /* 0x000fe200010e0605 */
[----:B---3--:R-:W-:Y:S02]  /*a5040*/  LOP3.LUT R29, R136, 0xffff, RZ, 0xc0, !PT ;  /* 0x0000ffff881d7812 */ /* 0x008fe400078ec0ff */
[----:B------:R-:W3:Y:S02]  /*a5050*/  LDL.LU R136, [R1+0xd34] ;  /* 0x000d340001887983 */ /* 0x000ee40000300800 */
        /* <DEDUP_REMOVED lines=12> */
[----:B----4-:R-:W-:Y:S02]  /*a5120*/  LOP3.LUT R30, R138, 0xffff, RZ, 0xc0, !PT ;  /* 0x0000ffff8a1e7812 */ /* 0x010fe400078ec0ff */
[----:B0-----:R-:W-:-:S02]  /*a5130*/  PRMT R8, R25, 0x3340, R24 ;  /* 0x0000334019087816 */ /* 0x001fc40000000018 */
[----:B------:R-:W-:Y:S02]  /*a5140*/  PRMT R24, R28, 0x3340, R0 ;  /* 0x000033401c187816 */ /* 0x000fe40000000000 */
[----:B------:R-:W-:Y:S01]  /*a5150*/  LOP3.LUT R29, R18, 0xffff, RZ, 0xc0, !PT ;  /* 0x0000ffff121d7812 */ /* 0x000fe200078ec0ff */
[----:B------:R0:W-:Y:S03]  /*a5160*/  STL [R1+0x1cc], R8 ;  /* 0x0001cc0801007387 */ /* 0x0001e60000100800 */
[----:B------:R-:W-:Y:S01]  /*a5170*/  PRMT R25, R30, 0x3340, R29 ;  /* 0x000033401e197816 */ /* 0x000fe2000000001d */
[----:B------:R-:W4:Y:S04]  /*a5180*/  LDL.LU R17, [R1+0x552c] ;  /* 0x00552c0001117983 */ /* 0x000f280000300800 */
[----:B------:R-:W4:Y:S01]  /*a5190*/  LDL.LU R43, [R1+0x502c] ;  /* 0x00502c00012b7983 */ /* 0x000f220000300800 */
[----:B0-----:R-:W-:-:S02]  /*a51a0*/  PRMT R8, R25, 0x5410, R24 ;  /* 0x0000541019087816 */ /* 0x001fc40000000018 */
[----:B------:R-:W-:Y:S01]  /*a51b0*/  SHF.R.U32.HI R25, RZ, 0x8, R30 ;  /* 0x00000008ff197819 */ /* 0x000fe2000001161e */
[----:B------:R-:W4:Y:S01]  /*a51c0*/  LDL.LU R138, [R1+0x4920] ;  /* 0x00492000018a7983 */ /* 0x000f220000300800 */
[----:B------:R-:W-:Y:S02]  /*a51d0*/  SHF.R.U32.HI R24, RZ, 0x8, R29 ;  /* 0x00000008ff187819 */ /* 0x000fe4000001161d */
[----:B------:R-:W-:Y:S01]  /*a51e0*/  LOP3.LUT R25, R25, 0xffff, RZ, 0xc0, !PT ;  /* 0x0000ffff19197812 */ /* 0x000fe200078ec0ff */
[----:B------:R0:W-:Y:S01]  /*a51f0*/  STL [R1+0x46b8], R8 ;  /* 0x0046b80801007387 */ /* 0x0001e20000100800 */
[----:B------:R-:W-:Y:S02]  /*a5200*/  LOP3.LUT R24, R24, 0xffff, RZ, 0xc0, !PT ;  /* 0x0000ffff18187812 */ /* 0x000fe400078ec0ff */
[----:B------:R-:W-:Y:S01]  /*a5210*/  LOP3.LUT R128, R15, 0xffff, RZ, 0xc0, !PT ;  /* 0x0000ffff0f807812 */ /* 0x000fe200078ec0ff */
[----:B------:R-:W4:Y:S01]  /*a5220*/  LDL.LU R18, [R1+0x4cf8] ;  /* 0x004cf80001127983 */ /* 0x000f220000300800 */
[----:B0-----:R-:W-:-:S02]  /*a5230*/  PRMT R8, R25, 0x3340, R24 ;  /* 0x0000334019087816 */ /* 0x001fc40000000018 */
[----:B------:R-:W-:-:S03]  /*a5240*/  PRMT R24, R128, 0x3340, R0 ;  /* 0x0000334080187816 */ /* 0x000fc60000000000 */
[----:B------:R0:W-:Y:S04]  /*a5250*/  STL [R1+0x1c4], R8 ;  /* 0x0001c40801007387 */ /* 0x0001e80000100800 */
[----:B------:R-:W4:Y:S01]  /*a5260*/  LDL.LU R15, [R1+0x5528] ;  /* 0x00552800010f7983 */ /* 0x000f220000300800 */
[----:B------:R-:W-:-:S03]  /*a5270*/  LOP3.LUT R30, R139, 0xffff, RZ, 0xc0, !PT ;  /* 0x0000ffff8b1e7812 */ /* 0x000fc600078ec0ff */
[----:B------:R-:W4:Y:S04]  /*a5280*/  LDL.LU R42, [R1+0x5030] ;  /* 0x00503000012a7983 */ /* 0x000f280000300800 */
[----:B------:R-:W4:Y:S01]  /*a5290*/  LDL.LU R139, [R1+0x4934] ;  /* 0x00493400018b7983 */ /* 0x000f220000300800 */
[----:B--2---:R-:W-:-:S04]  /*a52a0*/  LOP3.LUT R29, R137, 0xffff, RZ, 0xc0, !PT ;  /* 0x0000ffff891d7812 */ /* 0x004fc800078ec0ff */
[----:B------:R-:W-:-:S04]  /*a52b0*/  PRMT R25, R30, 0x3340, R29 ;  /* 0x000033401e197816 */ /* 0x000fc8000000001d */
[----:B0-----:R-:W-:-:S05]  /*a52c0*/  PRMT R8, R25, 0x5410, R24 ;  /* 0x0000541019087816 */ /* 0x001fca0000000018 */
[----:B------:R0:W-:Y:S04]  /*a52d0*/  STL [R1+0x46b4], R8 ;  /* 0x0046b40801007387 */ /* 0x0001e80000100800 */
[----:B------:R-:W2:Y:S01]  /*a52e0*/  LDL.LU R137, [R1+0x4d08] ;  /* 0x004d080001897983 */ /* 0x000ea20000300800 */
[----:B------:R-:W-:-:S04]  /*a52f0*/  SHF.R.U32.HI R28, RZ, 0x8, R28 ;  /* 0x00000008ff1c7819 */ /* 0x000fc8000001161c */
[----:B------:R-:W-:-:S04]  /*a5300*/  LOP3.LUT R28, R28, 0xffff, RZ, 0xc0, !PT ;  /* 0x0000ffff1c1c7812 */ /* 0x000fc800078ec0ff */
[----:B------:R-:W-:Y:S02]  /*a5310*/  PRMT R97, R28, 0x3340, R97 ;  /* 0x000033401c617816 */ /* 0x000fe40000000061 */
[----:B------:R-:W-:Y:S02]  /*a5320*/  SHF.R.U32.HI R30, RZ, 0x8, R30 ;  /* 0x00000008ff1e7819 */ /* 0x000fe4000001161e */
[----:B------:R-:W-:Y:S02]  /*a5330*/  SHF.R.U32.HI R25, RZ, 0x8, R29 ;  /* 0x00000008ff197819 */ /* 0x000fe4000001161d */
[----:B------:R-:W-:Y:S02]  /*a5340*/  LOP3.LUT R29, R30, 0xffff, RZ, 0xc0, !PT ;  /* 0x0000ffff1e1d7812 */ /* 0x000fe400078ec0ff */
[----:B------:R-:W-:Y:S02]  /*a5350*/  LOP3.LUT R25, R25, 0xffff, RZ, 0xc0, !PT ;  /* 0x0000ffff19197812 */ /* 0x000fe400078ec0ff */
[----:B---3--:R-:W-:-:S02]  /*a5360*/  SHF.R.S32.HI R28, RZ, 0x1f, R136 ;  /* 0x0000001fff1c7819 */ /* 0x008fc40000011488 */
[----:B0-----:R-:W-:-:S05]  /*a5370*/  IADD3 R8, P2, R136, R2, RZ ;  /* 0x0000000288087210 */ /* 0x001fca0007f5e0ff */
[----:B------:R-:W-:Y:S01]  /*a5380*/  IMAD.X R9, R28, 0x1, R13, P2 ;  /* 0x000000011c097824 */ /* 0x000fe200010e060d */
[----:B------:R-:W-:-:S04]  /*a5390*/  SHF.R.U32.HI R24, RZ, 0x8, R34 ;  /* 0x00000008ff187819 */ /* 0x000fc80000011622 */
[----:B------:R0:W-:Y:S02]  /*a53a0*/  STL.64 [R1+0x5e0], R8 ;  /* 0x0005e00801007387 */ /* 0x0001e40000100a00 */
[----:B0-----:R-:W-:-:S05]  /*a53b0*/  PRMT R8, R29, 0x3340, R25 ;  /* 0x000033401d087816 */ /* 0x001fca0000000019 */
[----:B------:R0:W-:Y:S02]  /*a53c0*/  STL [R1+0x274], R8 ;  /* 0x0002740801007387 */ /* 0x0001e40000100800 */
[----:B0-----:R-:W-:-:S05]  /*a53d0*/  IADD3 R8, P2, R136, R0, RZ ;  /* 0x0000000088087210 */ /* 0x001fca0007f5e0ff */
[----:B------:R-:W-:Y:S01]  /*a53e0*/  IMAD.X R9, R28, 0x1, R7, P2 ;  /* 0x000000011c097824 */ /* 0x000fe200010e0607 */
[----:B----4-:R-:W-:Y:S02]  /*a53f0*/  LOP3.LUT R37, R43, 0xffff, RZ, 0xc0, !PT ;  /* 0x0000ffff2b257812 */ /* 0x010fe400078ec0ff */
[----:B------:R-:W-:-:S04]  /*a5400*/  LOP3.LUT R30, R138, 0xffff, RZ, 0xc0, !PT ;  /* 0x0000ffff8a1e7812 */ /* 0x000fc800078ec0ff */
[----:B------:R-:W-:Y:S02]  /*a5410*/  PRMT R25, R30, 0x3340, R0 ;  /* 0x000033401e197816 */ /* 0x000fe40000000000 */
[----:B------:R-:W-:-:S04]  /*a5420*/  LOP3.LUT R34, R18, 0xffff, RZ, 0xc0, !PT ;  /* 0x0000ffff12227812 */ /* 0x000fc800078ec0ff */
[----:B------:R-:W-:Y:S02]  /*a5430*/  PRMT R29, R37, 0x3340, R34 ;  /* 0x00003340251d7816 */ /* 0x000fe40000000022 */
[----:B------:R-:W-:Y:S02]  /*a5440*/  SHF.R.U32.HI R30, RZ, 0x8, R30 ;  /* 0x00000008ff1e7819 */ /* 0x000fe4000001161e */
[----:B------:R-:W-:Y:S02]  /*a5450*/  PRMT R10, R29, 0x5410, R25 ;  /* 0x000054101d0a7816 */ /* 0x000fe40000000019 */
[----:B------:R-:W-:Y:S02]  /*a5460*/  SHF.R.U32.HI R29, RZ, 0x8, R37 ;  /* 0x00000008ff1d7819 */ /* 0x000fe40000011625 */
[----:B------:R-:W-:Y:S01]  /*a5470*/  SHF.R.U32.HI R25, RZ, 0x8, R34 ;  /* 0x00000008ff197819 */ /* 0x000fe20000011622 */
[----:B------:R-:W-:Y:S01]  /*a5480*/  STL [R1+0x46b0], R10 ;  /* 0x0046b00a01007387 */ /* 0x000fe20000100800 */
[----:B------:R-:W-:-:S02]  /*a5490*/  LOP3.LUT R29, R29, 0xffff, RZ, 0xc0, !PT ;  /* 0x0000ffff1d1d7812 */ /* 0x000fc400078ec0ff */
[----:B------:R-:W-:Y:S01]  /*a54a0*/  LOP3.LUT R25, R25, 0xffff, RZ, 0xc0, !PT ;  /* 0x0000ffff19197812 */ /* 0x000fe200078ec0ff */
[----:B------:R-:W3:Y:S01]  /*a54b0*/  LDL.LU R138, [R1+0x4fe0] ;  /* 0x004fe000018a7983 */ /* 0x000ee20000300800 */
[----:B------:R-:W-:Y:S02]  /*a54c0*/  LOP3.LUT R30, R30, 0xffff, RZ, 0xc0, !PT ;  /* 0x0000ffff1e1e7812 */ /* 0x000fe400078ec0ff */
[----:B------:R-:W-:Y:S01]  /*a54d0*/  LOP3.LUT R37, R42, 0xffff, RZ, 0xc0, !PT ;  /* 0x0000ffff2a257812 */ /* 0x000fe200078ec0ff */
[----:B------:R-:W4:Y:S01]  /*a54e0*/  LDL.LU R18, [R1+0x4b84] ;  /* 0x004b840001127983 */ /* 0x000f220000300800 */
[----:B------:R-:W-:-:S03]  /*a54f0*/  LOP3.LUT R40, R139, 0xffff, RZ, 0xc0, !PT ;  /* 0x0000ffff8b287812 */ /* 0x000fc600078ec0ff */
[----:B------:R0:W-:Y:S02]  /*a5500*/  STL.64 [R1+0x5d8], R8 ;  /* 0x0005d80801007387 */ /* 0x0001e40000100a00 */
[----:B0-----:R-:W-:Y:S02]  /*a5510*/  PRMT R8, R29, 0x3340, R25 ;  /* 0x000033401d087816 */ /* 0x001fe40000000019 */
[--C-:B------:R-:W-:Y:S02]  /*a5520*/  PRMT R25, R30, 0x3340, R0.reuse ;  /* 0x000033401e197816 */ /* 0x100fe40000000000 */
[----:B------:R-:W-:Y:S01]  /*a5530*/  PRMT R29, R40, 0x3340, R0 ;  /* 0x00003340281d7816 */ /* 0x000fe20000000000 */
[----:B------:R0:W-:Y:S04]  /*a5540*/  STL [R1+0x1c0], R8 ;  /* 0x0001c00801007387 */ /* 0x0001e80000100800 */
[----:B------:R-:W3:Y:S04]  /*a5550*/  LDL.LU R45, [R1+0x4fe8] ;  /* 0x004fe800012d7983 */ /* 0x000ee80000300800 */
[----:B------:R-:W3:Y:S01]  /*a5560*/  LDL.LU R44, [R1+0x4b8c] ;  /* 0x004b8c00012c7983 */ /* 0x000ee20000300800 */
[----:B--2---:R-:W-:-:S04]  /*a5570*/  LOP3.LUT R34, R137, 0xffff, RZ, 0xc0, !PT ;  /* 0x0000ffff89227812 */ /* 0x004fc800078ec0ff */
[----:B------:R-:W-:-:S04]  /*a5580*/  PRMT R30, R37, 0x3340, R34 ;  /* 0x00003340251e7816 */ /* 0x000fc80000000022 */
[----:B0-----:R-:W-:-:S05]  /*a5590*/  PRMT R8, R30, 0x5410, R29 ;  /* 0x000054101e087816 */ /* 0x001fca000000001d */
[----:B------:R0:W-:Y:S02]  /*a55a0*/  STL [R1+0x46ac], R8 ;  /* 0x0046ac0801007387 */ /* 0x0001e40000100800 */
[----:B0-----:R-:W-:-:S05]  /*a55b0*/  IADD3 R8, P2, R136, R6, RZ ;  /* 0x0000000688087210 */ /* 0x001fca0007f5e0ff */
[----:B------:R-:W-:-:S05]  /*a55c0*/  IMAD.X R9, R28, 0x1, R5, P2 ;  /* 0x000000011c097824 */ /* 0x000fca00010e0605 */
        /* <DEDUP_REMOVED lines=8> */
[----:B------:R-:W2:Y:S04]  /*a5650*/  LDL.LU R42, [R1+0x503c] ;  /* 0x00503c00012a7983 */ /* 0x000ea80000300800 */
[----:B------:R-:W2:Y:S01]  /*a5660*/  LDL.LU R43, [R1+0x49f0] ;  /* 0x0049f000012b7983 */ /* 0x000ea20000300800 */
[----:B0-----:R-:W-:-:S05]  /*a5670*/  PRMT R8, R29, 0x3340, R28 ;  /* 0x000033401d087816 */ /* 0x001fca000000001c */
[----:B------:R0:W-:Y:S04]  /*a5680*/  STL [R1+0x1bc], R8 ;  /* 0x0001bc0801007387 */ /* 0x0001e80000100800 */
[----:B------:R-:W2:Y:S04]  /*a5690*/  LDL.LU R139, [R1+0x4d40] ;  /* 0x004d4000018b7983 */ /* 0x000ea80000300800 */
[----:B------:R-:W2:Y:S04]  /*a56a0*/  LDL.LU R137, [R1+0x5040] ;  /* 0x0050400001897983 */ /* 0x000ea80000300800 */
[----:B------:R-:W2:Y:S01]  /*a56b0*/  LDL.LU R136, [R1+0x4970] ;  /* 0x0049700001887983 */ /* 0x000ea20000300800 */
[----:B------:R-:W-:-:S03]  /*a56c0*/  LOP3.LUT R37, R16, 0xffff, RZ, 0xc0, !PT ;  /* 0x0000ffff10257812 */ /* 0x000fc600078ec0ff */
[----:B------:R-:W2:Y:S01]  /*a56d0*/  LDL.LU R16, [R1+0x5524] ;  /* 0x0055240001107983 */ /* 0x000ea20000300800 */
[----:B------:R-:W-:Y:S02]  /*a56e0*/  PRMT R28, R37, 0x3340, R0 ;  /* 0x00003340251c7816 */ /* 0x000fe40000000000 */
[----:B----4-:R-:W-:Y:S02]  /*a56f0*/  LOP3.LUT R30, R18, 0xffff, RZ, 0xc0, !PT ;  /* 0x0000ffff121e7812 */ /* 0x010fe400078ec0ff */
[----:B------:R-:W4:Y:S01]  /*a5700*/  LDL.LU R18, [R1+0x4d44] ;  /* 0x004d440001127983 */ /* 0x000f220000300800 */
[----:B---3--:R-:W-:-:S03]  /*a5710*/  LOP3.LUT R34, R138, 0xffff, RZ, 0xc0, !PT ;  /* 0x0000ffff8a227812 */ /* 0x008fc600078ec0ff */
[----:B------:R-:W3:Y:S01]  /*a5720*/  LDL.LU R138, [R1+0xd38] ;  /* 0x000d3800018a7983 */ /* 0x000ee20000300800 */
[----:B------:R-:W-:Y:S02]  /*a5730*/  PRMT R29, R34, 0x3340, R30 ;  /* 0x00003340221d7816 */ /* 0x000fe4000000001e */
[----:B------:R-:W-:Y:S02]  /*a5740*/  SHF.R.U32.HI R34, RZ, 0x8, R34 ;  /* 0x00000008ff227819 */ /* 0x000fe40000011622 */
[----:B0-----:R-:W-:Y:S02]  /*a5750*/  PRMT R8, R29, 0x5410, R28 ;  /* 0x000054101d087816 */ /* 0x001fe4000000001c */
[----:B------:R-:W-:Y:S02]  /*a5760*/  SHF.R.U32.HI R29, RZ, 0x8, R30 ;  /* 0x00000008ff1d7819 */ /* 0x000fe4000001161e */
[----:B------:R-:W-:Y:S02]  /*a5770*/  LOP3.LUT R30, R34, 0xffff, RZ, 0xc0, !PT ;  /* 0x0000ffff221e7812 */ /* 0x000fe400078ec0ff */
[----:B------:R-:W-:Y:S01]  /*a5780*/  LOP3.LUT R29, R29, 0xffff, RZ, 0xc0, !PT ;  /* 0x0000ffff1d1d7812 */ /* 0x000fe200078ec0ff */
[----:B------:R0:W-:Y:S01]  /*a5790*/  STL [R1+0x46a8], R8 ;  /* 0x0046a80801007387 */ /* 0x0001e20000100800 */
[----:B------:R-:W-:-:S02]  /*a57a0*/  LOP3.LUT R77, R45, 0xffff, RZ, 0xc0, !PT ;  /* 0x0000ffff2d4d7812 */ /* 0x000fc400078ec0ff */
[----:B------:R-:W-:Y:S02]  /*a57b0*/  LOP3.LUT R76, R44, 0xffff, RZ, 0xc0, !PT ;  /* 0x0000ffff2c4c7812 */ /* 0x000fe400078ec0ff */
        /* <DEDUP_REMOVED lines=8> */
[----:B--2---:R-:W-:Y:S02]  /*a5840*/  LOP3.LUT R44, R43, 0xffff, RZ, 0xc0, !PT ;  /* 0x0000ffff2b2c7812 */ /* 0x004fe400078ec0ff */
[----:B------:R-:W-:Y:S02]  /*a5850*/  LOP3.LUT R43, R136, 0xffff, RZ, 0xc0, !PT ;  /* 0x0000ffff882b7812 */ /* 0x000fe400078ec0ff */
[----:B------:R-:W2:Y:S01]  /*a5860*/  LDL.LU R136, [R1+0x4ffc] ;  /* 0x004ffc0001887983 */ /* 0x000ea20000300800 */
[----:B------:R-:W-:-:S04]  /*a5870*/  SHF.R.U32.HI R28, RZ, 0x8, R40 ;  /* 0x00000008ff1c7819 */ /* 0x000fc80000011628 */
[----:B------:R-:W-:-:S04]  /*a5880*/  LOP3.LUT R28, R28, 0xffff, RZ, 0xc0, !PT ;  /* 0x0000ffff1c1c7812 */ /* 0x000fc800078ec0ff */
[----:B------:R-:W-:Y:S02]  /*a5890*/  PRMT R26, R28, 0x3340, R26 ;  /* 0x000033401c1a7816 */ /* 0x000fe4000000001a */
[----:B------:R-:W-:Y:S02]  /*a58a0*/  SHF.R.U32.HI R28, RZ, 0x8, R37 ;  /* 0x00000008ff1c7819 */ /* 0x000fe40000011625 */
[----:B------:R-:W-:Y:S02]  /*a58b0*/  LOP3.LUT R37, R139, 0xffff, RZ, 0xc0, !PT ;  /* 0x0000ffff8b257812 */ /* 0x000fe400078ec0ff */
[----:B------:R-:W2:Y:S01]  /*a58c0*/  LDL.LU R139, [R1+0x4bc8] ;  /* 0x004bc800018b7983 */ /* 0x000ea20000300800 */
[----:B------:R-:W-:Y:S02]  /*a58d0*/  LOP3.LUT R28, R28, 0xffff, RZ, 0xc0, !PT ;  /* 0x0000ffff1c1c7812 */ /* 0x000fe400078ec0ff */
[----:B------:R-:W-:Y:S02]  /*a58e0*/  LOP3.LUT R42, R42, 0xffff, RZ, 0xc0, !PT ;  /* 0x0000ffff2a2a7812 */ /* 0x000fe400078ec0ff */
[----:B------:R-:W-:-:S02]  /*a58f0*/  PRMT R27, R28, 0x3340, R27 ;  /* 0x000033401c1b7816 */ /* 0x000fc4000000001b */
[----:B------:R-:W-:Y:S02]  /*a5900*/  PRMT R28, R44, 0x3340, R0 ;  /* 0x000033402c1c7816 */ /* 0x000fe40000000000 */
[----:B------:R-:W-:Y:S02]  /*a5910*/  PRMT R29, R42, 0x3340, R37 ;  /* 0x000033402a1d7816 */ /* 0x000fe40000000025 */
[----:B------:R-:W-:Y:S02]  /*a5920*/  LOP3.LUT R40, R137, 0xffff, RZ, 0xc0, !PT ;  /* 0x0000ffff89287812 */ /* 0x000fe400078ec0ff */
[----:B0-----:R-:W-:Y:S02]  /*a5930*/  PRMT R8, R29, 0x5410, R28 ;  /* 0x000054101d087816 */ /* 0x001fe4000000001c */
[----:B------:R-:W-:-:S03]  /*a5940*/  PRMT R28, R43, 0x3340, R0 ;  /* 0x000033402b1c7816 */ /* 0x000fc60000000000 */
[----:B------:R0:W-:Y:S01]  /*a5950*/  STL [R1+0x46a4], R8 ;  /* 0x0046a40801007387 */ /* 0x0001e20000100800 */
[----:B----4-:R-:W-:-:S04]  /*a5960*/  LOP3.LUT R34, R18, 0xffff, RZ, 0xc0, !PT ;  /* 0x0000ffff12227812 */ /* 0x010fc800078ec0ff */
[----:B------:R-:W-:Y:S02]  /*a5970*/  PRMT R29, R40, 0x3340, R34 ;  /* 0x00003340281d7816 */ /* 0x000fe40000000022 */
[----:B---3--:R-:W-:Y:S02]  /*a5980*/  SHF.R.S32.HI R30, RZ, 0x1f, R138 ;  /* 0x0000001fff1e7819 */ /* 0x008fe4000001148a */
[----:B0-----:R-:W-:Y:S02]  /*a5990*/  IADD3 R8, P2, R138, R2, RZ ;  /* 0x000000028a087210 */ /* 0x001fe40007f5e0ff */
[----:B------:R-:W-:Y:S02]  /*a59a0*/  PRMT R10, R29, 0x5410, R28 ;  /* 0x000054101d0a7816 */ /* 0x000fe4000000001c */
[----:B------:R-:W-:Y:S02]  /*a59b0*/  SHF.R.U32.HI R29, RZ, 0x8, R40 ;  /* 0x00000008ff1d7819 */ /* 0x000fe40000011628 */
[----:B------:R-:W-:Y:S01]  /*a59c0*/  SHF.R.U32.HI R28, RZ, 0x8, R34 ;  /* 0x00000008ff1c7819 */ /* 0x000fe20000011622 */
[----:B------:R-:W-:Y:S01]  /*a59d0*/  IMAD.X R9, R30, 0x1, R13, P2 ;  /* 0x000000011e097824 */ /* 0x000fe200010e060d */
[----:B------:R-:W-:Y:S01]  /*a59e0*/  LOP3.LUT R29, R29, 0xffff, RZ, 0xc0, !PT ;  /* 0x0000ffff1d1d7812 */ /* 0x000fe200078ec0ff */
[----:B------:R-:W-:Y:S01]  /*a59f0*/  STL [R1+0x46a0], R10 ;  /* 0x0046a00a01007387 */ /* 0x000fe20000100800 */
[----:B------:R-:W-:-:S03]  /*a5a00*/  LOP3.LUT R28, R28, 0xffff, RZ, 0xc0, !PT ;  /* 0x0000ffff1c1c7812 */ /* 0x000fc600078ec0ff */
[----:B------:R-:W3:Y:S01]  /*a5a10*/  LDL.LU R137, [R1+0x5000] ;  /* 0x0050000001897983 */ /* 0x000ee20000300800 */
[----:B------:R-:W-:-:S03]  /*a5a20*/  SHF.R.U32.HI R42, RZ, 0x8, R42 ;  /* 0x00000008ff2a7819 */ /* 0x000fc6000001162a */
[----:B------:R0:W-:Y:S01]  /*a5a30*/  STL.64 [R1+0x5c0], R8 ;  /* 0x0005c00801007387 */ /* 0x0001e20000100a00 */
[----:B------:R-:W-:-:S03]  /*a5a40*/  SHF.R.U32.HI R34, RZ, 0x8, R37 ;  /* 0x00000008ff227819 */ /* 0x000fc60000011625 */
[----:B------:R-:W4:Y:S01]  /*a5a50*/  LDL.LU R18, [R1+0x4bd4] ;  /* 0x004bd40001127983 */ /* 0x000f220000300800 */
[----:B------:R-:W-:Y:S02]  /*a5a60*/  LOP3.LUT R37, R42, 0xffff, RZ, 0xc0, !PT ;  /* 0x0000ffff2a257812 */ /* 0x000fe400078ec0ff */
[----:B0-----:R-:W-:Y:S02]  /*a5a70*/  PRMT R8, R29, 0x3340, R28 ;  /* 0x000033401d087816 */ /* 0x001fe4000000001c */
[----:B------:R-:W-:-:S03]  /*a5a80*/  LOP3.LUT R34, R34, 0xffff, RZ, 0xc0, !PT ;  /* 0x0000ffff22227812 */ /* 0x000fc600078ec0ff */
[----:B------:R0:W-:Y:S01]  /*a5a90*/  STL [R1+0x1a0], R8 ;  /* 0x0001a00801007387 */ /* 0x0001e20000100800 */
[----:B------:R-:W-:Y:S02]  /*a5aa0*/  PRMT R10, R37, 0x3340, R34 ;  /* 0x00003340250a7816 */ /* 0x000fe40000000022 */
[----:B0-----:R-:W-:-:S03]  /*a5ab0*/  IADD3 R8, P2, R138, R0, RZ ;  /* 0x000000008a087210 */ /* 0x001fc60007f5e0ff */
[----:B------:R-:W-:Y:S02]  /*a5ac0*/  STL [R1+0x19c], R10 ;  /* 0x00019c0a01007387 */ /* 0x000fe40000100800 */
[----:B------:R-:W-:Y:S01]  /*a5ad0*/  IMAD.X R9, R30, 0x1, R7, P2 ;  /* 0x000000011e097824 */ /* 0x000fe200010e0607 */
[----:B------:R-:W-:-:S04]  /*a5ae0*/  LOP3.LUT R42, R15, 0xffff, RZ, 0xc0, !PT ;  /* 0x0000ffff0f2a7812 */ /* 0x000fc800078ec0ff */
[----:B------:R0:W-:Y:S04]  /*a5af0*/  STL.64 [R1+0x5b8], R8 ;  /* 0x0005b80801007387 */ /* 0x0001e80000100a00 */
[----:B------:R-:W4:Y:S04]  /*a5b00*/  LDL.LU R15, [R1+0x5520] ;  /* 0x00552000010f7983 */ /* 0x000f280000300800 */
[----:B------:R-:W4:Y:S04]  /*a5b10*/  LDL.LU R46, [R1+0x504c] ;  /* 0x00504c00012e7983 */ /* 0x000f280000300800 */
[----:B------:R-:W4:Y:S01]  /*a5b20*/  LDL.LU R45, [R1+0x4a60] ;  /* 0x004a6000012d7983 */ /* 0x000f220000300800 */
[----:B--2---:R-:W-:-:S03]  /*a5b30*/  LOP3.LUT R40, R136, 0xffff, RZ, 0xc0, !PT ;  /* 0x0000ffff88287812 */ /* 0x004fc600078ec0ff */
[----:B------:R-:W2:Y:S01]  /*a5b40*/  LDL.LU R136, [R1+0x4d78] ;  /* 0x004d780001887983 */ /* 0x000ea20000300800 */
[----:B------:R-:W-:Y:S02]  /*a5b50*/  PRMT R31, R42, 0x3340, R31 ;  /* 0x000033402a1f7816 */ /* 0x000fe4000000001f */
[----:B0-----:R-:W-:Y:S02]  /*a5b60*/  IADD3 R8, P2, R138, R6, RZ ;  /* 0x000000068a087210 */ /* 0x001fe40007f5e0ff */
[----:B------:R-:W-:-:S04]  /*a5b70*/  LOP3.LUT R37, R139, 0xffff, RZ, 0xc0, !PT ;  /* 0x0000ffff8b257812 */ /* 0x000fc800078ec0ff */
[----:B------:R-:W-:Y:S01]  /*a5b80*/  PRMT R34, R40, 0x3340, R37 ;  /* 0x0000334028227816 */ /* 0x000fe20000000025 */
[----:B------:R-:W-:-:S03]  /*a5b90*/  IMAD.X R9, R30, 0x1, R5, P2 ;  /* 0x000000011e097824 */ /* 0x000fc600010e0605 */
        /* <DEDUP_REMOVED lines=10> */
[----:B------:R-:W2:Y:S01]  /*a5c40*/  LDL.LU R139, [R1+0x5050] ;  /* 0x00505000018b7983 */ /* 0x000ea20000300800 */
[----:B0-----:R-:W-:-:S02]  /*a5c50*/  PRMT R8, R31, 0x3340, R30 ;  /* 0x000033401f087816 */ /* 0x001fc4000000001e */
[----:B---3--:R-:W-:-:S03]  /*a5c60*/  LOP3.LUT R31, R137, 0xffff, RZ, 0xc0, !PT ;  /* 0x0000ffff891f7812 */ /* 0x008fc600078ec0ff */
[----:B------:R0:W-:Y:S04]  /*a5c70*/  STL [R1+0x198], R8 ;  /* 0x0001980801007387 */ /* 0x0001e80000100800 */
[----:B------:R-:W3:Y:S01]  /*a5c80*/  LDL.LU R138, [R1+0x4a74] ;  /* 0x004a7400018a7983 */ /* 0x000ee20000300800 */
[----:B----4-:R-:W-:-:S03]  /*a5c90*/  LOP3.LUT R30, R18, 0xffff, RZ, 0xc0, !PT ;  /* 0x0000ffff121e7812 */ /* 0x010fc600078ec0ff */
[----:B------:R-:W4:Y:S01]  /*a5ca0*/  LDL.LU R137, [R1+0x4d88] ;  /* 0x004d880001897983 */ /* 0x000f220000300800 */
[----:B------:R-:W-:Y:S02]  /*a5cb0*/  SHF.R.U32.HI R34, RZ, 0x8, R31 ;  /* 0x00000008ff227819 */ /* 0x000fe4000001161f */
[--C-:B------:R-:W-:Y:S01]  /*a5cc0*/  PRMT R87, R31, 0x3340, R30.reuse ;  /* 0x000033401f577816 */ /* 0x100fe2000000001e */
[----:B------:R-:W4:Y:S01]  /*a5cd0*/  LDL.LU R18, [R1+0xd3c] ;  /* 0x000d3c0001127983 */ /* 0x000f220000300800 */
[----:B------:R-:W-:Y:S02]  /*a5ce0*/  SHF.R.U32.HI R31, RZ, 0x8, R30 ;  /* 0x00000008ff1f7819 */ /* 0x000fe4000001161e */
[----:B------:R-:W-:Y:S02]  /*a5cf0*/  LOP3.LUT R34, R34, 0xffff, RZ, 0xc0, !PT ;  /* 0x0000ffff22227812 */ /* 0x000fe400078ec0ff */
[----:B------:R-:W-:-:S04]  /*a5d00*/  LOP3.LUT R31, R31, 0xffff, RZ, 0xc0, !PT ;  /* 0x0000ffff1f1f7812 */ /* 0x000fc800078ec0ff */
[----:B0-----:R-:W-:Y:S02]  /*a5d10*/  PRMT R8, R34, 0x3340, R31 ;  /* 0x0000334022087816 */ /* 0x001fe4000000001f */
[----:B------:R-:W-:-:S03]  /*a5d20*/  LOP3.LUT R75, R17, 0xffff, RZ, 0xc0, !PT ;  /* 0x0000ffff114b7812 */ /* 0x000fc600078ec0ff */
[----:B------:R0:W-:Y:S01]  /*a5d30*/  STL [R1+0x194], R8 ;  /* 0x0001940801007387 */ /* 0x0001e20000100800 */
[----:B--2---:R-:W-:-:S03]  /*a5d40*/  LOP3.LUT R37, R136, 0xffff, RZ, 0xc0, !PT ;  /* 0x0000ffff88257812 */ /* 0x004fc600078ec0ff */
[----:B------:R-:W2:Y:S04]  /*a5d50*/  LDL.LU R136, [R1+0x5014] ;  /* 0x0050140001887983 */ /* 0x000ea80000300800 */
[----:B------:R-:W2:Y:S01]  /*a5d60*/  LDL.LU R17, [R1+0x4c18] ;  /* 0x004c180001117983 */ /* 0x000ea20000300800 */
[----:B------:R-:W-:Y:S02]  /*a5d70*/  SHF.R.U32.HI R42, RZ, 0x8, R42 ;  /* 0x00000008ff2a7819 */ /* 0x000fe4000001162a */
[----:B------:R-:W-:Y:S02]  /*a5d80*/  LOP3.LUT R40, R46, 0xffff, RZ, 0xc0, !PT ;  /* 0x0000ffff2e287812 */ /* 0x000fe400078ec0ff */
[----:B------:R-:W-:Y:S02]  /*a5d90*/  LOP3.LUT R30, R42, 0xffff, RZ, 0xc0, !PT ;  /* 0x0000ffff2a1e7812 */ /* 0x000fe400078ec0ff */
[----:B------:R-:W-:-:S02]  /*a5da0*/  LOP3.LUT R42, R45, 0xffff, RZ, 0xc0, !PT ;  /* 0x0000ffff2d2a7812 */ /* 0x000fc400078ec0ff */
[----:B------:R-:W-:Y:S02]  /*a5db0*/  PRMT R34, R40, 0x3340, R37 ;  /* 0x0000334028227816 */ /* 0x000fe40000000025 */
[----:B------:R-:W-:Y:S02]  /*a5dc0*/  PRMT R31, R42, 0x3340, R0 ;  /* 0x000033402a1f7816 */ /* 0x000fe40000000000 */
[----:B------:R-:W-:Y:S02]  /*a5dd0*/  SHF.R.U32.HI R40, RZ, 0x8, R40 ;  /* 0x00000008ff287819 */ /* 0x000fe40000011628 */
[----:B0-----:R-:W-:Y:S02]  /*a5de0*/  PRMT R8, R34, 0x5410, R31 ;  /* 0x0000541022087816 */ /* 0x001fe4000000001f */
[----:B------:R-:W-:Y:S02]  /*a5df0*/  SHF.R.U32.HI R34, RZ, 0x8, R37 ;  /* 0x00000008ff227819 */ /* 0x000fe40000011625 */
[----:B------:R-:W-:-:S02]  /*a5e00*/  LOP3.LUT R37, R40, 0xffff, RZ, 0xc0, !PT ;  /* 0x0000ffff28257812 */ /* 0x000fc400078ec0ff */
[----:B------:R-:W-:Y:S01]  /*a5e10*/  LOP3.LUT R34, R34, 0xffff, RZ, 0xc0, !PT ;  /* 0x0000ffff22227812 */ /* 0x000fe200078ec0ff */
[----:B------:R0:W-:Y:S01]  /*a5e20*/  STL [R1+0x4698], R8 ;  /* 0x0046980801007387 */ /* 0x0001e20000100800 */
[----:B------:R-:W-:Y:S02]  /*a5e30*/  SHF.R.U32.HI R28, RZ, 0x8, R44 ;  /* 0x00000008ff1c7819 */ /* 0x000fe4000001162c */
[----:B0-----:R-:W-:-:S05]  /*a5e40*/  PRMT R8, R37, 0x3340, R34 ;  /* 0x0000334025087816 */ /* 0x001fca0000000022 */
[----:B------:R0:W-:Y:S01]  /*a5e50*/  STL [R1+0x178], R8 ;  /* 0x0001780801007387 */ /* 0x0001e20000100800 */
[----:B------:R-:W-:Y:S02]  /*a5e60*/  LOP3.LUT R40, R139, 0xffff, RZ, 0xc0, !PT ;  /* 0x0000ffff8b287812 */ /* 0x000fe400078ec0ff */
[----:B---3--:R-:W-:Y:S02]  /*a5e70*/  LOP3.LUT R44, R138, 0xffff, RZ, 0xc0, !PT ;  /* 0x0000ffff8a2c7812 */ /* 0x008fe400078ec0ff */
[----:B----4-:R-:W-:Y:S02]  /*a5e80*/  LOP3.LUT R37, R137, 0xffff, RZ, 0xc0, !PT ;  /* 0x0000ffff89257812 */ /* 0x010fe400078ec0ff */
[----:B------:R-:W-:Y:S02]  /*a5e90*/  PRMT R32, R44, 0x3340, R32 ;  /* 0x000033402c207816 */ /* 0x000fe40000000020 */
[----:B------:R-:W-:Y:S02]  /*a5ea0*/  PRMT R34, R40, 0x3340, R37 ;  /* 0x0000334028227816 */ /* 0x000fe40000000025 */
[----:B0-----:R-:W-:-:S02]  /*a5eb0*/  IADD3 R8, P2, R18, R2, RZ ;  /* 0x0000000212087210 */ /* 0x001fc40007f5e0ff */
[----:B------:R-:W-:Y:S02]  /*a5ec0*/  PRMT R10, R34, 0x5410, R32 ;  /* 0x00005410220a7816 */ /* 0x000fe40000000020 */
[----:B------:R-:W-:Y:S02]  /*a5ed0*/  SHF.R.S32.HI R34, RZ, 0x1f, R18 ;  /* 0x0000001fff227819 */ /* 0x000fe40000011412 */
[----:B------:R-:W-:Y:S02]  /*a5ee0*/  SHF.R.U32.HI R40, RZ, 0x8, R40 ;  /* 0x00000008ff287819 */ /* 0x000fe40000011628 */
[----:B------:R-:W-:Y:S01]  /*a5ef0*/  SHF.R.U32.HI R37, RZ, 0x8, R37 ;  /* 0x00000008ff257819 */ /* 0x000fe20000011625 */
[----:B------:R-:W-:Y:S01]  /*a5f00*/  IMAD.X R9, R34, 0x1, R13, P2 ;  /* 0x0000000122097824 */ /* 0x000fe200010e060d */
[----:B------:R-:W-:Y:S02]  /*a5f10*/  LOP3.LUT R40, R40, 0xffff, RZ, 0xc0, !PT ;  /* 0x0000ffff28287812 */ /* 0x000fe400078ec0ff */
[----:B------:R-:W-:Y:S01]  /*a5f20*/  LOP3.LUT R37, R37, 0xffff, RZ, 0xc0, !PT ;  /* 0x0000ffff25257812 */ /* 0x000fe200078ec0ff */
[----:B------:R-:W-:Y:S01]  /*a5f30*/  STL [R1+0x4694], R10 ;  /* 0x0046940a01007387 */ /* 0x000fe20000100800 */
[----:B------:R-:W-:-:S03]  /*a5f40*/  SHF.R.U32.HI R29, RZ, 0x8, R43 ;  /* 0x00000008ff1d7819 */ /* 0x000fc6000001162b */
[----:B------:R0:W-:Y:S01]  /*a5f50*/  STL.64 [R1+0x5a0], R8 ;  /* 0x0005a00801007387 */ /* 0x0001e20000100a00 */
[----:B------:R-:W-:-:S03]  /*a5f60*/  SHF.R.U32.HI R32, RZ, 0x8, R42 ;  /* 0x00000008ff207819 */ /* 0x000fc6000001162a */
[----:B------:R-:W3:Y:S01]  /*a5f70*/  LDL.LU R46, [R1+0x5018] ;  /* 0x00501800012e7983 */ /* 0x000ee20000300800 */
[----:B0-----:R-:W-:Y:S02]  /*a5f80*/  PRMT R8, R40, 0x3340, R37 ;  /* 0x0000334028087816 */ /* 0x001fe40000000025 */
[----:B------:R-:W-:-:S03]  /*a5f90*/  LOP3.LUT R40, R15, 0xffff, RZ, 0xc0, !PT ;  /* 0x0000ffff0f287812 */ /* 0x000fc600078ec0ff */
[----:B------:R0:W-:Y:S01]  /*a5fa0*/  STL [R1+0x174], R8 ;  /* 0x0001740801007387 */ /* 0x0001e20000100800 */
[----:B------:R-:W-:-:S03]  /*a5fb0*/  PRMT R33, R40, 0x3340, R33 ;  /* 0x0000334028217816 */ /* 0x000fc60000000021 */
[----:B------:R-:W4:Y:S04]  /*a5fc0*/  LDL.LU R45, [R1+0x4c38] ;  /* 0x004c3800012d7983 */ /* 0x000f280000300800 */
[----:B------:R-:W4:Y:S01]  /*a5fd0*/  LDL.LU R139, [R1+0x505c] ;  /* 0x00505c00018b7983 */ /* 0x000f220000300800 */
[----:B0-----:R-:W-:-:S05]  /*a5fe0*/  IADD3 R8, P2, R18, R0, RZ ;  /* 0x0000000012087210 */ /* 0x001fca0007f5e0ff */
[----:B------:R-:W-:Y:S01]  /*a5ff0*/  IMAD.X R9, R34, 0x1, R7, P2 ;  /* 0x0000000122097824 */ /* 0x000fe200010e0607 */
[----:B------:R-:W-:Y:S02]  /*a6000*/  LOP3.LUT R130, R16, 0xffff, RZ, 0xc0, !PT ;  /* 0x0000ffff10827812 */ /* 0x000fe400078ec0ff */
[----:B--2---:R-:W-:Y:S02]  /*a6010*/  LOP3.LUT R43, R136, 0xffff, RZ, 0xc0, !PT ;  /* 0x0000ffff882b7812 */ /* 0x004fe400078ec0ff */
[----:B------:R-:W2:Y:S01]  /*a6020*/  LDL.LU R136, [R1+0x4acc] ;  /* 0x004acc0001887983 */ /* 0x000ea20000300800 */
[----:B------:R-:W-:-:S03]  /*a6030*/  LOP3.LUT R42, R17, 0xffff, RZ, 0xc0, !PT ;  /* 0x0000ffff112a7812 */ /* 0x000fc600078ec0ff */
[----:B------:R-:W2:Y:S01]  /*a6040*/  LDL.LU R15, [R1+0x551c] ;  /* 0x00551c00010f7983 */ /* 0x000ea20000300800 */
[----:B------:R-:W-:-:S03]  /*a6050*/  PRMT R37, R43, 0x3340, R42 ;  /* 0x000033402b257816 */ /* 0x000fc6000000002a */
[----:B------:R-:W2:Y:S01]  /*a6060*/  LDL.LU R17, [R1+0x4da8] ;  /* 0x004da80001117983 */ /* 0x000ea20000300800 */
[----:B------:R-:W-:Y:S02]  /*a6070*/  PRMT R10, R37, 0x5410, R33 ;  /* 0x00005410250a7816 */ /* 0x000fe40000000021 */
[----:B------:R-:W-:Y:S02]  /*a6080*/  SHF.R.U32.HI R37, RZ, 0x8, R43 ;  /* 0x00000008ff257819 */ /* 0x000fe4000001162b */
[----:B------:R-:W-:Y:S01]  /*a6090*/  SHF.R.U32.HI R33, RZ, 0x8, R42 ;  /* 0x00000008ff217819 */ /* 0x000fe2000001162a */
[----:B------:R0:W-:Y:S01]  /*a60a0*/  STL [R1+0x4690], R10 ;  /* 0x0046900a01007387 */ /* 0x0001e20000100800 */
[----:B------:R-:W-:Y:S02]  /*a60b0*/  LOP3.LUT R37, R37, 0xffff, RZ, 0xc0, !PT ;  /* 0x0000ffff25257812 */ /* 0x000fe400078ec0ff */
[----:B------:R-:W-:Y:S01]  /*a60c0*/  LOP3.LUT R33, R33, 0xffff, RZ, 0xc0, !PT ;  /* 0x0000ffff21217812 */ /* 0x000fe200078ec0ff */
[----:B------:R1:W-:Y:S03]  /*a60d0*/  STL.64 [R1+0x598], R8 ;  /* 0x0005980801007387 */ /* 0x0003e60000100a00 */
[----:B0-----:R-:W-:-:S02]  /*a60e0*/  PRMT R10, R37, 0x3340, R33 ;  /* 0x00003340250a7816 */ /* 0x001fc40000000021 */
[----:B-1----:R-:W-:-:S03]  /*a60f0*/  IADD3 R8, P2, R18, R6, RZ ;  /* 0x0000000612087210 */ /* 0x002fc60007f5e0ff */
[----:B------:R-:W-:Y:S02]  /*a6100*/  STL [R1+0x170], R10 ;  /* 0x0001700a01007387 */ /* 0x000fe40000100800 */
[----:B------:R-:W-:-:S05]  /*a6110*/  IMAD.X R9, R34, 0x1, R5, P2 ;  /* 0x0000000122097824 */ /* 0x000fca00010e0605 */
[----:B------:R0:W-:Y:S04]  /*a6120*/  STL.64 [R1+0x590], R8 ;  /* 0x0005900801007387 */ /* 0x0001e80000100a00 */
[----:B------:R-:W2:Y:S04]  /*a6130*/  LDL.LU R138, [R1+0x5020] ;  /* 0x00502000018a7983 */ /* 0x000ea80000300800 */
[----:B------:R-:W2:Y:S01]  /*a6140*/  LDL.LU R137, [R1+0x4c78] ;  /* 0x004c780001897983 */ /* 0x000ea20000300800 */
[----:B0-----:R-:W-:-:S03]  /*a6150*/  IADD3 R8, P2, R18, R4, RZ ;  /* 0x0000000412087210 */ /* 0x001fc60007f5e0ff */
[----:B------:R-:W2:Y:S02]  /*a6160*/  LDL.LU R18, [R1+0xd40] ;  /* 0x000d400001127983 */ /* 0x000ea40000300800 */
[----:B------:R-:W-:-:S05]  /*a6170*/  IMAD.X R9, R34, 0x1, R3, P2 ;  /* 0x0000000122097824 */ /* 0x000fca00010e0603 */
[----:B------:R0:W-:Y:S04]  /*a6180*/  STL.64 [R1+0x588], R8 ;  /* 0x0005880801007387 */ /* 0x0001e80000100a00 */
[----:B------:R-:W2:Y:S01]  /*a6190*/  LDL.LU R16, [R1+0x5518] ;  /* 0x0055180001107983 */ /* 0x000ea20000300800 */
[----:B------:R-:W-:Y:S02]  /*a61a0*/  SHF.R.U32.HI R40, RZ, 0x8, R40 ;  /* 0x00000008ff287819 */ /* 0x000fe40000011628 */
[----:B------:R-:W-:Y:S02]  /*a61b0*/  SHF.R.U32.HI R34, RZ, 0x8, R44 ;  /* 0x00000008ff227819 */ /* 0x000fe4000001162c */
[----:B------:R-:W-:Y:S02]  /*a61c0*/  LOP3.LUT R40, R40, 0xffff, RZ, 0xc0, !PT ;  /* 0x0000ffff28287812 */ /* 0x000fe400078ec0ff */
[----:B------:R-:W-:-:S02]  /*a61d0*/  PRMT R35, R130, 0x3340, R35 ;  /* 0x0000334082237816 */ /* 0x000fc40000000023 */
[----:B------:R-:W-:Y:S02]  /*a61e0*/  PRMT R33, R40, 0x3340, R0 ;  /* 0x0000334028217816 */ /* 0x000fe40000000000 */
[----:B---3--:R-:W-:Y:S02]  /*a61f0*/  LOP3.LUT R44, R46, 0xffff, RZ, 0xc0, !PT ;  /* 0x0000ffff2e2c7812 */ /* 0x008fe400078ec0ff */
[----:B----4-:R-:W-:-:S04]  /*a6200*/  LOP3.LUT R42, R45, 0xffff, RZ, 0xc0, !PT ;  /* 0x0000ffff2d2a7812 */ /* 0x010fc800078ec0ff */
[----:B------:R-:W-:Y:S02]  /*a6210*/  PRMT R37, R44, 0x3340, R42 ;  /* 0x000033402c257816 */ /* 0x000fe4000000002a */
[----:B------:R-:W-:Y:S02]  /*a6220*/  LOP3.LUT R43, R139, 0xffff, RZ, 0xc0, !PT ;  /* 0x0000ffff8b2b7812 */ /* 0x000fe400078ec0ff */
[----:B0-----:R-:W-:-:S05]  /*a6230*/  PRMT R8, R37, 0x5410, R35 ;  /* 0x0000541025087816 */ /* 0x001fca0000000023 */
[----:B------:R0:W-:Y:S01]  /*a6240*/  STL [R1+0x468c], R8 ;  /* 0x00468c0801007387 */ /* 0x0001e20000100800 */
[----:B--2---:R-:W-:-:S03]  /*a6250*/  LOP3.LUT R45, R136, 0xffff, RZ, 0xc0, !PT ;  /* 0x0000ffff882d7812 */ /* 0x004fc600078ec0ff */
[----:B------:R-:W2:Y:S01]  /*a6260*/  LDL.LU R136, [R1+0x5060] ;  /* 0x0050600001887983 */ /* 0x000ea20000300800 */
[----:B------:R-:W-:Y:S02]  /*a6270*/  PRMT R35, R45, 0x3340, R0 ;  /* 0x000033402d237816 */ /* 0x000fe40000000000 */
[----:B------:R-:W-:Y:S02]  /*a6280*/  LOP3.LUT R40, R17, 0xffff, RZ, 0xc0, !PT ;  /* 0x0000ffff11287812 */ /* 0x000fe400078ec0ff */
[----:B------:R-:W3:Y:S02]  /*a6290*/  LDL.LU R17, [R1+0x4dc0] ;  /* 0x004dc00001117983 */ /* 0x000ee40000300800 */
[--C-:B------:R-:W-:Y:S02]  /*a62a0*/  PRMT R37, R43, 0x3340, R40.reuse ;  /* 0x000033402b257816 */ /* 0x100fe40000000028 */
[----:B------:R-:W-:Y:S02]  /*a62b0*/  SHF.R.U32.HI R40, RZ, 0x8, R40 ;  /* 0x00000008ff287819 */ /* 0x000fe40000011628 */
[----:B0-----:R-:W-:-:S02]  /*a62c0*/  PRMT R8, R37, 0x5410, R35 ;  /* 0x0000541025087816 */ /* 0x001fc40000000023 */
[----:B------:R-:W-:Y:S02]  /*a62d0*/  SHF.R.U32.HI R37, RZ, 0x8, R44 ;  /* 0x00000008ff257819 */ /* 0x000fe4000001162c */
[----:B------:R-:W-:Y:S02]  /*a62e0*/  SHF.R.U32.HI R35, RZ, 0x8, R42 ;  /* 0x00000008ff237819 */ /* 0x000fe4000001162a */
[----:B------:R-:W-:Y:S02]  /*a62f0*/  SHF.R.U32.HI R42, RZ, 0x8, R43 ;  /* 0x00000008ff2a7819 */ /* 0x000fe4000001162b */
[----:B------:R-:W-:Y:S02]  /*a6300*/  LOP3.LUT R37, R37, 0xffff, RZ, 0xc0, !PT ;  /* 0x0000ffff25257812 */ /* 0x000fe400078ec0ff */
[----:B------:R-:W-:Y:S02]  /*a6310*/  LOP3.LUT R35, R35, 0xffff, RZ, 0xc0, !PT ;  /* 0x0000ffff23237812 */ /* 0x000fe400078ec0ff */
[----:B------:R-:W-:-:S02]  /*a6320*/  LOP3.LUT R42, R42, 0xffff, RZ, 0xc0, !PT ;  /* 0x0000ffff2a2a7812 */ /* 0x000fc400078ec0ff */
[----:B------:R-:W-:Y:S01]  /*a6330*/  LOP3.LUT R40, R40, 0xffff, RZ, 0xc0, !PT ;  /* 0x0000ffff28287812 */ /* 0x000fe200078ec0ff */
[----:B------:R0:W-:Y:S01]  /*a6340*/  STL [R1+0x4688], R8 ;  /* 0x0046880801007387 */ /* 0x0001e20000100800 */
[----:B------:R-:W-:-:S05]  /*a6350*/  PRMT R222, R37, 0x3340, R35 ;  /* 0x0000334025de7816 */ /* 0x000fca0000000023 */
[----:B------:R-:W-:Y:S01]  /*a6360*/  STL [R1+0x5414], R222 ;  /* 0x005414de01007387 */ /* 0x000fe20000100800 */
[----:B0-----:R-:W-:-:S05]  /*a6370*/  PRMT R8, R42, 0x3340, R40 ;  /* 0x000033402a087816 */ /* 0x001fca0000000028 */
[----:B------:R0:W-:Y:S01]  /*a6380*/  STL [R1+0x158], R8 ;  /* 0x0001580801007387 */ /* 0x0001e20000100800 */
[----:B------:R-:W-:-:S03]  /*a6390*/  LOP3.LUT R44, R16, 0xffff, RZ, 0xc0, !PT ;  /* 0x0000ffff102c7812 */ /* 0x000fc600078ec0ff */
[----:B------:R-:W4:Y:S01]  /*a63a0*/  LDL.LU R16, [R1+0x5514] ;  /* 0x0055140001107983 */ /* 0x000f220000300800 */
[----:B------:R-:W-:Y:S02]  /*a63b0*/  LOP3.LUT R42, R138, 0xffff, RZ, 0xc0, !PT ;  /* 0x0000ffff8a2a7812 */ /* 0x000fe400078ec0ff */
[----:B------:R-:W-:Y:S02]  /*a63c0*/  LOP3.LUT R40, R137, 0xffff, RZ, 0xc0, !PT ;  /* 0x0000ffff89287812 */ /* 0x000fe400078ec0ff */
        /* <DEDUP_REMOVED lines=12> */
[----:B------:R0:W-:Y:S04]  /*a6490*/  STL.64 [R1+0x580], R8 ;  /* 0x0005800801007387 */ /* 0x0001e80000100a00 */
[----:B------:R-:W4:Y:S01]  /*a64a0*/  LDL.LU R47, [R1+0x5028] ;  /* 0x00502800012f7983 */ /* 0x000f220000300800 */
[----:B0-----:R-:W-:-:S05]  /*a64b0*/  PRMT R8, R42, 0x3340, R40 ;  /* 0x000033402a087816 */ /* 0x001fca0000000028 */
[----:B------:R0:W-:Y:S04]  /*a64c0*/  STL [R1+0x154], R8 ;  /* 0x0001540801007387 */ /* 0x0001e80000100800 */
[----:B------:R-:W4:Y:S04]  /*a64d0*/  LDL.LU R46, [R1+0x4cb8] ;  /* 0x004cb800012e7983 */ /* 0x000f280000300800 */
[----:B------:R-:W4:Y:S01]  /*a64e0*/  LDL.LU R138, [R1+0x5068] ;  /* 0x00506800018a7983 */ /* 0x000f220000300800 */
[----:B0-----:R-:W-:-:S05]  /*a64f0*/  IADD3 R8, P2, R18, R0, RZ ;  /* 0x0000000012087210 */ /* 0x001fca0007f5e0ff */
[----:B------:R-:W-:Y:S01]  /*a6500*/  IMAD.X R9, R37, 0x1, R7, P2 ;  /* 0x0000000125097824 */ /* 0x000fe200010e0607 */
[----:B--2---:R-:W-:Y:S02]  /*a6510*/  LOP3.LUT R43, R136, 0xffff, RZ, 0xc0, !PT ;  /* 0x0000ffff882b7812 */ /* 0x004fe400078ec0ff */
[----:B---3--:R-:W-:-:S04]  /*a6520*/  LOP3.LUT R42, R17, 0xffff, RZ, 0xc0, !PT ;  /* 0x0000ffff112a7812 */ /* 0x008fc800078ec0ff */
[----:B------:R-:W-:Y:S02]  /*a6530*/  PRMT R40, R43, 0x3340, R42 ;  /* 0x000033402b287816 */ /* 0x000fe4000000002a */
[----:B------:R-:W-:Y:S02]  /*a6540*/  SHF.R.U32.HI R43, RZ, 0x8, R43 ;  /* 0x00000008ff2b7819 */ /* 0x000fe4000001162b */
[----:B----4-:R-:W-:Y:S02]  /*a6550*/  LOP3.LUT R45, R16, 0xffff, RZ, 0xc0, !PT ;  /* 0x0000ffff102d7812 */ /* 0x010fe400078ec0ff */
[----:B------:R-:W2:Y:S02]  /*a6560*/  LDL.LU R16, [R1+0x5510] ;  /* 0x0055100001107983 */ /* 0x000ea40000300800 */
[----:B------:R-:W-:Y:S02]  /*a6570*/  PRMT R36, R45, 0x3340, R36 ;  /* 0x000033402d247816 */ /* 0x000fe40000000024 */
[----:B------:R-:W3:Y:S02]  /*a6580*/  LDL.LU R17, [R1+0x4dd0] ;  /* 0x004dd00001117983 */ /* 0x000ee40000300800 */
[----:B------:R-:W-:-:S02]  /*a6590*/  PRMT R10, R40, 0x5410, R36 ;  /* 0x00005410280a7816 */ /* 0x000fc40000000024 */
[----:B------:R-:W-:-:S03]  /*a65a0*/  SHF.R.U32.HI R40, RZ, 0x8, R42 ;  /* 0x00000008ff287819 */ /* 0x000fc6000001162a */
[----:B------:R0:W-:Y:S01]  /*a65b0*/  STL [R1+0x4680], R10 ;  /* 0x0046800a01007387 */ /* 0x0001e20000100800 */
[----:B------:R-:W-:Y:S02]  /*a65c0*/  LOP3.LUT R42, R43, 0xffff, RZ, 0xc0, !PT ;  /* 0x0000ffff2b2a7812 */ /* 0x000fe400078ec0ff */
[----:B------:R-:W-:Y:S01]  /*a65d0*/  LOP3.LUT R40, R40, 0xffff, RZ, 0xc0, !PT ;  /* 0x0000ffff28287812 */ /* 0x000fe200078ec0ff */
[----:B------:R1:W-:Y:S03]  /*a65e0*/  STL.64 [R1+0x578], R8 ;  /* 0x0005780801007387 */ /* 0x0003e60000100a00 */
[----:B0-----:R-:W-:Y:S02]  /*a65f0*/  PRMT R10, R42, 0x3340, R40 ;  /* 0x000033402a0a7816 */ /* 0x001fe40000000028 */
[----:B-1----:R-:W-:-:S03]  /*a6600*/  IADD3 R8, P2, R18, R6, RZ ;  /* 0x0000000612087210 */ /* 0x002fc60007f5e0ff */
[----:B------:R-:W-:Y:S02]  /*a6610*/  STL [R1+0x150], R10 ;  /* 0x0001500a01007387 */ /* 0x000fe40000100800 */
[----:B------:R-:W-:-:S05]  /*a6620*/  IMAD.X R9, R37, 0x1, R5, P2 ;  /* 0x0000000125097824 */ /* 0x000fca00010e0605 */
[----:B------:R0:W-:Y:S04]  /*a6630*/  STL.64 [R1+0x570], R8 ;  /* 0x0005700801007387 */ /* 0x0001e80000100a00 */
[----:B------:R-:W4:Y:S04]  /*a6640*/  LDL.LU R139, [R1+0x5070] ;  /* 0x00507000018b7983 */ /* 0x000f280000300800 */
[----:B------:R-:W4:Y:S01]  /*a6650*/  LDL.LU R136, [R1+0x4b68] ;  /* 0x004b680001887983 */ /* 0x000f220000300800 */
[----:B0-----:R-:W-:-:S03]  /*a6660*/  IADD3 R8, P2, R18, R4, RZ ;  /* 0x0000000412087210 */ /* 0x001fc60007f5e0ff */
[----:B------:R-:W4:Y:S02]  /*a6670*/  LDL.LU R18, [R1+0x4de4] ;  /* 0x004de40001127983 */ /* 0x000f240000300800 */
[----:B------:R-:W-:-:S05]  /*a6680*/  IMAD.X R9, R37, 0x1, R3, P2 ;  /* 0x0000000125097824 */ /* 0x000fca00010e0603 */
[----:B------:R0:W-:Y:S04]  /*a6690*/  STL.64 [R1+0x568], R8 ;  /* 0x0005680801007387 */ /* 0x0001e80000100a00 */
[----:B------:R-:W4:Y:S01]  /*a66a0*/  LDL.LU R137, [R1+0xd44] ;  /* 0x000d440001897983 */ /* 0x000f220000300800 */
[----:B------:R-:W-:Y:S02]  /*a66b0*/  SHF.R.U32.HI R37, RZ, 0x8, R45 ;  /* 0x00000008ff257819 */ /* 0x000fe4000001162d */
[----:B------:R-:W-:Y:S02]  /*a66c0*/  LOP3.LUT R45, R47, 0xffff, RZ, 0xc0, !PT ;  /* 0x0000ffff2f2d7812 */ /* 0x000fe400078ec0ff */
[----:B------:R-:W-:Y:S02]  /*a66d0*/  LOP3.LUT R131, R15, 0xffff, RZ, 0xc0, !PT ;  /* 0x0000ffff0f837812 */ /* 0x000fe400078ec0ff */
[----:B------:R-:W-:Y:S01]  /*a66e0*/  LOP3.LUT R43, R46, 0xffff, RZ, 0xc0, !PT ;  /* 0x0000ffff2e2b7812 */ /* 0x000fe200078ec0ff */
[----:B------:R-:W4:Y:S01]  /*a66f0*/  LDL.LU R15, [R1+0x550c] ;  /* 0x00550c00010f7983 */ /* 0x000f220000300800 */
[----:B------:R-:W-:-:S02]  /*a6700*/  SHF.R.U32.HI R36, RZ, 0x8, R44 ;  /* 0x00000008ff247819 */ /* 0x000fc4000001162c */
[----:B------:R-:W-:Y:S02]  /*a6710*/  LOP3.LUT R44, R138, 0xffff, RZ, 0xc0, !PT ;  /* 0x0000ffff8a2c7812 */ /* 0x000fe400078ec0ff */
[----:B------:R-:W-:Y:S01]  /*a6720*/  PRMT R38, R131, 0x3340, R38 ;  /* 0x0000334083267816 */ /* 0x000fe20000000026 */
[----:B------:R-:W4:Y:S01]  /*a6730*/  LDL.LU R138, [R1+0x5034] ;  /* 0x00503400018a7983 */ /* 0x000f220000300800 */
[----:B------:R-:W-:-:S04]  /*a6740*/  PRMT R40, R45, 0x3340, R43 ;  /* 0x000033402d287816 */ /* 0x000fc8000000002b */
[----:B0-----:R-:W-:Y:S02]  /*a6750*/  PRMT R8, R40, 0x5410, R38 ;  /* 0x0000541028087816 */ /* 0x001fe40000000026 */
[----:B--2---:R-:W-:Y:S02]  /*a6760*/  LOP3.LUT R46, R16, 0xffff, RZ, 0xc0, !PT ;  /* 0x0000ffff102e7812 */ /* 0x004fe400078ec0ff */
[----:B------:R-:W2:Y:S01]  /*a6770*/  LDL.LU R16, [R1+0x4cf4] ;  /* 0x004cf40001107983 */ /* 0x000ea20000300800 */
[----:B---3--:R-:W-:Y:S02]  /*a6780*/  LOP3.LUT R42, R17, 0xffff, RZ, 0xc0, !PT ;  /* 0x0000ffff112a7812 */ /* 0x008fe400078ec0ff */
[----:B------:R-:W-:Y:S02]  /*a6790*/  PRMT R38, R46, 0x3340, R0 ;  /* 0x000033402e267816 */ /* 0x000fe40000000000 */
[--C-:B------:R-:W-:Y:S02]  /*a67a0*/  PRMT R40, R44, 0x3340, R42.reuse ;  /* 0x000033402c287816 */ /* 0x100fe4000000002a */
[----:B------:R-:W-:-:S02]  /*a67b0*/  SHF.R.U32.HI R42, RZ, 0x8, R42 ;  /* 0x00000008ff2a7819 */ /* 0x000fc4000001162a */
[----:B------:R-:W-:Y:S02]  /*a67c0*/  PRMT R17, R40, 0x5410, R38 ;  /* 0x0000541028117816 */ /* 0x000fe40000000026 */
[----:B------:R-:W-:Y:S02]  /*a67d0*/  SHF.R.U32.HI R38, RZ, 0x8, R43 ;  /* 0x00000008ff267819 */ /* 0x000fe4000001162b */
[----:B------:R-:W-:Y:S02]  /*a67e0*/  SHF.R.U32.HI R43, RZ, 0x8, R44 ;  /* 0x00000008ff2b7819 */ /* 0x000fe4000001162c */
[----:B------:R-:W-:Y:S02]  /*a67f0*/  SHF.R.U32.HI R40, RZ, 0x8, R45 ;  /* 0x00000008ff287819 */ /* 0x000fe4000001162d */
[----:B------:R-:W-:Y:S02]  /*a6800*/  LOP3.LUT R43, R43, 0xffff, RZ, 0xc0, !PT ;  /* 0x0000ffff2b2b7812 */ /* 0x000fe400078ec0ff */
[----:B------:R-:W-:Y:S01]  /*a6810*/  LOP3.LUT R42, R42, 0xffff, RZ, 0xc0, !PT ;  /* 0x0000ffff2a2a7812 */ /* 0x000fe200078ec0ff */
[----:B------:R0:W-:Y:S01]  /*a6820*/  STL [R1+0x4670], R8 ;  /* 0x0046700801007387 */ /* 0x0001e20000100800 */
[----:B------:R-:W-:-:S02]  /*a6830*/  LOP3.LUT R40, R40, 0xffff, RZ, 0xc0, !PT ;  /* 0x0000ffff28287812 */ /* 0x000fc400078ec0ff */
[----:B------:R-:W-:-:S04]  /*a6840*/  LOP3.LUT R38, R38, 0xffff, RZ, 0xc0, !PT ;  /* 0x0000ffff26267812 */ /* 0x000fc800078ec0ff */
[----:B------:R-:W-:Y:S02]  /*a6850*/  PRMT R9, R40, 0x3340, R38 ;  /* 0x0000334028097816 */ /* 0x000fe40000000026 */
[----:B0-----:R-:W-:Y:S01]  /*a6860*/  PRMT R8, R43, 0x3340, R42 ;  /* 0x000033402b087816 */ /* 0x001fe2000000002a */
[----:B------:R-:W-:Y:S01]  /*a6870*/  STL [R1+0x53a4], R17 ;  /* 0x0053a41101007387 */ /* 0x000fe20000100800 */
[----:B----4-:R-:W-:Y:S02]  /*a6880*/  LOP3.LUT R44, R139, 0xffff, RZ, 0xc0, !PT ;  /* 0x0000ffff8b2c7812 */ /* 0x010fe400078ec0ff */
[----:B------:R-:W-:Y:S02]  /*a6890*/  LOP3.LUT R42, R136, 0xffff, RZ, 0xc0, !PT ;  /* 0x0000ffff882a7812 */ /* 0x000fe400078ec0ff */
[----:B------:R-:W-:Y:S02]  /*a68a0*/  LOP3.LUT R43, R18, 0xffff, RZ, 0xc0, !PT ;  /* 0x0000ffff122b7812 */ /* 0x000fe400078ec0ff */
[----:B------:R-:W-:-:S02]  /*a68b0*/  PRMT R38, R42, 0x3340, R0 ;  /* 0x000033402a267816 */ /* 0x000fc40000000000 */
[----:B------:R-:W-:Y:S01]  /*a68c0*/  PRMT R40, R44, 0x3340, R43 ;  /* 0x000033402c287816 */ /* 0x000fe2000000002b */
[----:B------:R-:W-:Y:S03]  /*a68d0*/  STL [R1+0x1ec], R9 ;  /* 0x0001ec0901007387 */ /* 0x000fe60000100800 */
[----:B------:R-:W-:Y:S01]  /*a68e0*/  PRMT R18, R40, 0x5410, R38 ;  /* 0x0000541028127816 */ /* 0x000fe20000000026 */
[----:B------:R0:W-:Y:S01]  /*a68f0*/  STL [R1+0x14c], R8 ;  /* 0x00014c0801007387 */ /* 0x0001e20000100800 */
[----:B------:R-:W-:Y:S02]  /*a6900*/  SHF.R.S32.HI R40, RZ, 0x1f, R137 ;  /* 0x0000001fff287819 */ /* 0x000fe40000011489 */
[----:B0-----:R-:W-:Y:S01]  /*a6910*/  IADD3 R8, P2, R137, R2, RZ ;  /* 0x0000000289087210 */ /* 0x001fe20007f5e0ff */
[----:B------:R-:W-:Y:S04]  /*a6920*/  STL [R1+0x53a8], R18 ;  /* 0x0053a81201007387 */ /* 0x000fe80000100800 */
[----:B------:R-:W-:-:S05]  /*a6930*/  IMAD.X R9, R40, 0x1, R13, P2 ;  /* 0x0000000128097824 */ /* 0x000fca00010e060d */
[----:B------:R0:W-:Y:S04]  /*a6940*/  STL.64 [R1+0x560], R8 ;  /* 0x0005600801007387 */ /* 0x0001e80000100a00 */
[----:B------:R-:W3:Y:S01]  /*a6950*/  LDL.LU R136, [R1+0x5078] ;  /* 0x0050780001887983 */ /* 0x000ee20000300800 */
[----:B------:R-:W-:Y:S02]  /*a6960*/  SHF.R.U32.HI R44, RZ, 0x8, R44 ;  /* 0x00000008ff2c7819 */ /* 0x000fe4000001162c */
[----:B------:R-:W-:Y:S02]  /*a6970*/  SHF.R.U32.HI R38, RZ, 0x8, R43 ;  /* 0x00000008ff267819 */ /* 0x000fe4000001162b */
[----:B------:R-:W-:Y:S02]  /*a6980*/  SHF.R.U32.HI R43, RZ, 0x8, R42 ;  /* 0x00000008ff2b7819 */ /* 0x000fe4000001162a */
[----:B------:R-:W-:-:S02]  /*a6990*/  LOP3.LUT R42, R44, 0xffff, RZ, 0xc0, !PT ;  /* 0x0000ffff2c2a7812 */ /* 0x000fc400078ec0ff */
[----:B------:R-:W-:Y:S02]  /*a69a0*/  LOP3.LUT R38, R38, 0xffff, RZ, 0xc0, !PT ;  /* 0x0000ffff26267812 */ /* 0x000fe400078ec0ff */
[----:B------:R-:W-:Y:S02]  /*a69b0*/  LOP3.LUT R43, R43, 0xffff, RZ, 0xc0, !PT ;  /* 0x0000ffff2b2b7812 */ /* 0x000fe400078ec0ff */
[----:B0-----:R-:W-:Y:S02]  /*a69c0*/  PRMT R8, R42, 0x3340, R38 ;  /* 0x000033402a087816 */ /* 0x001fe40000000026 */
[----:B------:R-:W-:Y:S02]  /*a69d0*/  PRMT R38, R43, 0x3340, R0 ;  /* 0x000033402b267816 */ /* 0x000fe40000000000 */
[----:B------:R-:W-:Y:S01]  /*a69e0*/  LOP3.LUT R44, R138, 0xffff, RZ, 0xc0, !PT ;  /* 0x0000ffff8a2c7812 */ /* 0x000fe200078ec0ff */
[----:B------:R0:W-:Y:S01]  /*a69f0*/  STL [R1+0x144], R8 ;  /* 0x0001440801007387 */ /* 0x0001e20000100800 */
[----:B------:R-:W-:-:S03]  /*a6a00*/  LOP3.LUT R45, R15, 0xffff, RZ, 0xc0, !PT ;  /* 0x0000ffff0f2d7812 */ /* 0x000fc600078ec0ff */
[----:B------:R-:W4:Y:S01]  /*a6a10*/  LDL.LU R48, [R1+0x4b9c] ;  /* 0x004b9c0001307983 */ /* 0x000f220000300800 */
[----:B------:R-:W-:-:S03]  /*a6a20*/  PRMT R39, R45, 0x3340, R39 ;  /* 0x000033402d277816 */ /* 0x000fc60000000027 */
[----:B------:R-:W4:Y:S01]  /*a6a30*/  LDL.LU R49, [R1+0x4e04] ;  /* 0x004e040001317983 */ /* 0x000f220000300800 */
[----:B0-----:R-:W-:-:S03]  /*a6a40*/  IADD3 R8, P2, R137, R0, RZ ;  /* 0x0000000089087210 */ /* 0x001fc60007f5e0ff */
[----:B------:R-:W4:Y:S04]  /*a6a50*/  LDL.LU R47, [R1+0x5038] ;  /* 0x00503800012f7983 */ /* 0x000f280000300800 */
[----:B------:R-:W4:Y:S01]  /*a6a60*/  LDL.LU R139, [R1+0xc0] ;  /* 0x0000c000018b7983 */ /* 0x000f220000300800 */
[----:B------:R-:W-:-:S03]  /*a6a70*/  IMAD.X R9, R40, 0x1, R7, P2 ;  /* 0x0000000128097824 */ /* 0x000fc600010e0607 */
[----:B------:R-:W4:Y:S01]  /*a6a80*/  LDL.LU R15, [R1+0x4d0c] ;  /* 0x004d0c00010f7983 */ /* 0x000f220000300800 */
[----:B--2---:R-:W-:-:S04]  /*a6a90*/  LOP3.LUT R43, R16, 0xffff, RZ, 0xc0, !PT ;  /* 0x0000ffff102b7812 */ /* 0x004fc800078ec0ff */
[----:B------:R-:W-:-:S04]  /*a6aa0*/  PRMT R42, R44, 0x3340, R43 ;  /* 0x000033402c2a7816 */ /* 0x000fc8000000002b */
[----:B------:R-:W-:Y:S02]  /*a6ab0*/  PRMT R16, R42, 0x5410, R39 ;  /* 0x000054102a107816 */ /* 0x000fe40000000027 */
[----:B------:R-:W-:Y:S02]  /*a6ac0*/  SHF.R.U32.HI R44, RZ, 0x8, R44 ;  /* 0x00000008ff2c7819 */ /* 0x000fe4000001162c */
[----:B------:R-:W-:Y:S01]  /*a6ad0*/  SHF.R.U32.HI R42, RZ, 0x8, R43 ;  /* 0x00000008ff2a7819 */ /* 0x000fe2000001162b */
[----:B------:R-:W-:Y:S01]  /*a6ae0*/  STL [R1+0x53ac], R16 ;  /* 0x0053ac1001007387 */ /* 0x000fe20000100800 */
[----:B------:R-:W-:Y:S02]  /*a6af0*/  LOP3.LUT R43, R44, 0xffff, RZ, 0xc0, !PT ;  /* 0x0000ffff2c2b7812 */ /* 0x000fe400078ec0ff */
[----:B------:R-:W-:Y:S01]  /*a6b00*/  LOP3.LUT R42, R42, 0xffff, RZ, 0xc0, !PT ;  /* 0x0000ffff2a2a7812 */ /* 0x000fe200078ec0ff */
[----:B------:R0:W-:Y:S03]  /*a6b10*/  STL.64 [R1+0x558], R8 ;  /* 0x0005580801007387 */ /* 0x0001e60000100a00 */
[----:B------:R-:W-:-:S02]  /*a6b20*/  PRMT R10, R43, 0x3340, R42 ;  /* 0x000033402b0a7816 */ /* 0x000fc4000000002a */
[----:B0-----:R-:W-:-:S03]  /*a6b30*/  IADD3 R8, P2, R137, R6, RZ ;  /* 0x0000000689087210 */ /* 0x001fc60007f5e0ff */
[----:B------:R-:W-:Y:S02]  /*a6b40*/  STL [R1+0x130], R10 ;  /* 0x0001300a01007387 */ /* 0x000fe40000100800 */
[----:B------:R-:W-:-:S05]  /*a6b50*/  IMAD.X R9, R40, 0x1, R5, P2 ;  /* 0x0000000128097824 */ /* 0x000fca00010e0605 */
[----:B------:R0:W-:Y:S01]  /*a6b60*/  STL.64 [R1+0x550], R8 ;  /* 0x0005500801007387 */ /* 0x0001e20000100a00 */
[----:B------:R-:W-:Y:S02]  /*a6b70*/  SHF.R.U32.HI R39, RZ, 0x8, R46 ;  /* 0x00000008ff277819 */ /* 0x000fe4000001162e */
[----:B0-----:R-:W-:-:S05]  /*a6b80*/  IADD3 R8, P2, R137, R4, RZ ;  /* 0x0000000489087210 */ /* 0x001fca0007f5e0ff */
[----:B------:R-:W-:-:S05]  /*a6b90*/  IMAD.X R9, R40, 0x1, R3, P2 ;  /* 0x0000000128097824 */ /* 0x000fca00010e0603 */
[----:B------:R0:W-:Y:S04]  /*a6ba0*/  STL.64 [R1+0x548], R8 ;  /* 0x0005480801007387 */ /* 0x0001e80000100a00 */
[----:B------:R-:W2:Y:S04]  /*a6bb0*/  LDL.LU R138, [R1+0x5044] ;  /* 0x00504400018a7983 */ /* 0x000ea80000300800 */
[----:B------:R-:W2:Y:S01]  /*a6bc0*/  LDL.LU R137, [R1+0xc4] ;  /* 0x0000c40001897983 */ /* 0x000ea20000300800 */
[----:B---3--:R-:W-:-:S03]  /*a6bd0*/  LOP3.LUT R46, R136, 0xffff, RZ, 0xc0, !PT ;  /* 0x0000ffff882e7812 */ /* 0x008fc600078ec0ff */
[----:B------:R-:W3:Y:S04]  /*a6be0*/  LDL.LU R136, [R1+0x4d30] ;  /* 0x004d300001887983 */ /* 0x000ee80000300800 */
[----:B------:R-:W3:Y:S04]  /*a6bf0*/  LDL.LU R52, [R1+0xd48] ;  /* 0x000d480001347983 */ /* 0x000ee80000300800 */
[----:B------:R-:W3:Y:S01]  /*a6c00*/  LDL.LU R50, [R1+0x5080] ;  /* 0x0050800001327983 */ /* 0x000ee20000300800 */
[----:B------:R-:W-:Y:S02]  /*a6c10*/  SHF.R.U32.HI R40, RZ, 0x8, R45 ;  /* 0x00000008ff287819 */ /* 0x000fe4000001162d */
[----:B----4-:R-:W-:-:S02]  /*a6c20*/  LOP3.LUT R44, R49, 0xffff, RZ, 0xc0, !PT ;  /* 0x0000ffff312c7812 */ /* 0x010fc400078ec0ff */
[----:B------:R-:W4:Y:S01]  /*a6c30*/  LDL.LU R49, [R1+0x4bbc] ;  /* 0x004bbc0001317983 */ /* 0x000f220000300800 */
[----:B------:R-:W-:-:S03]  /*a6c40*/  LOP3.LUT R132, R139, 0xffff, RZ, 0xc0, !PT ;  /* 0x0000ffff8b847812 */ /* 0x000fc600078ec0ff */
[----:B------:R-:W4:Y:S01]  /*a6c50*/  LDL.LU R139, [R1+0x4e14] ;  /* 0x004e1400018b7983 */ /* 0x000f220000300800 */
[----:B------:R-:W-:Y:S02]  /*a6c60*/  LOP3.LUT R48, R48, 0xffff, RZ, 0xc0, !PT ;  /* 0x0000ffff30307812 */ /* 0x000fe400078ec0ff */
[----:B------:R-:W-:Y:S02]  /*a6c70*/  PRMT R42, R46, 0x3340, R44 ;  /* 0x000033402e2a7816 */ /* 0x000fe4000000002c */
[----:B------:R-:W-:Y:S02]  /*a6c80*/  PRMT R41, R48, 0x3340, R41 ;  /* 0x0000334030297816 */ /* 0x000fe40000000029 */
[----:B------:R-:W-:Y:S02]  /*a6c90*/  LOP3.LUT R45, R47, 0xffff, RZ, 0xc0, !PT ;  /* 0x0000ffff2f2d7812 */ /* 0x000fe400078ec0ff */
[----:B------:R-:W-:Y:S02]  /*a6ca0*/  LOP3.LUT R43, R15, 0xffff, RZ, 0xc0, !PT ;  /* 0x0000ffff0f2b7812 */ /* 0x000fe400078ec0ff */
[----:B------:R-:W-:-:S02]  /*a6cb0*/  PRMT R235, R42, 0x5410, R41 ;  /* 0x000054102aeb7816 */ /* 0x000fc40000000029 */
[----:B------:R-:W-:Y:S02]  /*a6cc0*/  PRMT R41, R132, 0x3340, R0 ;  /* 0x0000334084297816 */ /* 0x000fe40000000000 */
[----:B------:R-:W-:Y:S02]  /*a6cd0*/  PRMT R42, R45, 0x3340, R43 ;  /* 0x000033402d2a7816 */ /* 0x000fe4000000002b */
[----:B------:R-:W-:Y:S02]  /*a6ce0*/  SHF.R.U32.HI R46, RZ, 0x8, R46 ;  /* 0x00000008ff2e7819 */ /* 0x000fe4000001162e */
[----:B------:R-:W-:Y:S02]  /*a6cf0*/  PRMT R15, R42, 0x5410, R41 ;  /* 0x000054102a0f7816 */ /* 0x000fe40000000029 */
[----:B------:R-:W-:Y:S02]  /*a6d00*/  SHF.R.U32.HI R41, RZ, 0x8, R43 ;  /* 0x00000008ff297819 */ /* 0x000fe4000001162b */
[----:B------:R-:W-:-:S02]  /*a6d10*/  SHF.R.U32.HI R43, RZ, 0x8, R44 ;  /* 0x00000008ff2b7819 */ /* 0x000fc4000001162c */
[----:B------:R-:W-:Y:S02]  /*a6d20*/  SHF.R.U32.HI R42, RZ, 0x8, R45 ;  /* 0x00000008ff2a7819 */ /* 0x000fe4000001162d */
[----:B------:R-:W-:Y:S02]  /*a6d30*/  LOP3.LUT R44, R46, 0xffff, RZ, 0xc0, !PT ;  /* 0x0000ffff2e2c7812 */ /* 0x000fe400078ec0ff */
[----:B------:R-:W-:Y:S02]  /*a6d40*/  LOP3.LUT R43, R43, 0xffff, RZ, 0xc0, !PT ;  /* 0x0000ffff2b2b7812 */ /* 0x000fe400078ec0ff */
[----:B------:R-:W-:Y:S02]  /*a6d50*/  LOP3.LUT R42, R42, 0xffff, RZ, 0xc0, !PT ;  /* 0x0000ffff2a2a7812 */ /* 0x000fe400078ec0ff */
[----:B------:R-:W-:Y:S02]  /*a6d60*/  LOP3.LUT R41, R41, 0xffff, RZ, 0xc0, !PT ;  /* 0x0000ffff29297812 */ /* 0x000fe400078ec0ff */
[----:B0-----:R-:W-:-:S02]  /*a6d70*/  PRMT R8, R44, 0x3340, R43 ;  /* 0x000033402c087816 */ /* 0x001fc4000000002b */
[----:B------:R-:W-:Y:S01]  /*a6d80*/  PRMT R222, R42, 0x3340, R41 ;  /* 0x000033402ade7816 */ /* 0x000fe20000000029 */
[----:B------:R-:W-:Y:S04]  /*a6d90*/  STL [R1+0x53b0], R235 ;  /* 0x0053b0eb01007387 */ /* 0x000fe80000100800 */
[----:B------:R-:W-:Y:S04]  /*a6da0*/  STL [R1+0x53b4], R15 ;  /* 0x0053b40f01007387 */ /* 0x000fe80000100800 */
[----:B------:R-:W-:Y:S04]  /*a6db0*/  STL [R1+0x5424], R222 ;  /* 0x005424de01007387 */ /* 0x000fe80000100800 */
[----:B------:R0:W-:Y:S01]  /*a6dc0*/  STL [R1+0x128], R8 ;  /* 0x0001280801007387 */ /* 0x0001e20000100800 */
[----:B--2---:R-:W-:-:S02]  /*a6dd0*/  LOP3.LUT R44, R138, 0xffff, RZ, 0xc0, !PT ;  /* 0x0000ffff8a2c7812 */ /* 0x004fc400078ec0ff */
[----:B------:R-:W-:-:S04]  /*a6de0*/  LOP3.LUT R47, R137, 0xffff, RZ, 0xc0, !PT ;  /* 0x0000ffff892f7812 */ /* 0x000fc800078ec0ff */
[----:B------:R-:W-:Y:S02]  /*a6df0*/  PRMT R41, R47, 0x3340, R0 ;  /* 0x000033402f297816 */ /* 0x000fe40000000000 */
[----:B---3--:R-:W-:-:S04]  /*a6e00*/  LOP3.LUT R43, R136, 0xffff, RZ, 0xc0, !PT ;  /* 0x0000ffff882b7812 */ /* 0x008fc800078ec0ff */
[----:B------:R-:W-:Y:S02]  /*a6e10*/  PRMT R42, R44, 0x3340, R43 ;  /* 0x000033402c2a7816 */ /* 0x000fe4000000002b */
[----:B0-----:R-:W-:Y:S02]  /*a6e20*/  IADD3 R8, P2, R52, R2, RZ ;  /* 0x0000000234087210 */ /* 0x001fe40007f5e0ff */
[----:B------:R-:W-:Y:S02]  /*a6e30*/  PRMT R249, R42, 0x5410, R41 ;  /* 0x000054102af97816 */ /* 0x000fe40000000029 */
[----:B------:R-:W-:Y:S02]  /*a6e40*/  SHF.R.S32.HI R42, RZ, 0x1f, R52 ;  /* 0x0000001fff2a7819 */ /* 0x000fe40000011434 */
[----:B------:R-:W-:Y:S02]  /*a6e50*/  SHF.R.U32.HI R44, RZ, 0x8, R44 ;  /* 0x00000008ff2c7819 */ /* 0x000fe4000001162c */
[----:B------:R-:W-:Y:S01]  /*a6e60*/  SHF.R.U32.HI R43, RZ, 0x8, R43 ;  /* 0x00000008ff2b7819 */ /* 0x000fe2000001162b */
[----:B------:R-:W-:Y:S01]  /*a6e70*/  IMAD.X R9, R42, 0x1, R13, P2 ;  /* 0x000000012a097824 */ /* 0x000fe200010e060d */
[----:B------:R-:W-:-:S02]  /*a6e80*/  LOP3.LUT R44, R44, 0xffff, RZ, 0xc0, !PT ;  /* 0x0000ffff2c2c7812 */ /* 0x000fc400078ec0ff */
[----:B------:R-:W-:Y:S01]  /*a6e90*/  LOP3.LUT R43, R43, 0xffff, RZ, 0xc0, !PT ;  /* 0x0000ffff2b2b7812 */ /* 0x000fe200078ec0ff */
[----:B------:R-:W-:Y:S04]  /*a6ea0*/  STL [R1+0x53b8], R249 ;  /* 0x0053b8f901007387 */ /* 0x000fe80000100800 */
[----:B------:R0:W-:Y:S04]  /*a6eb0*/  STL.64 [R1+0x540], R8 ;  /* 0x0005400801007387 */ /* 0x0001e80000100a00 */
[----:B------:R-:W2:Y:S04]  /*a6ec0*/  LDL.LU R138, [R1+0x5048] ;  /* 0x00504800018a7983 */ /* 0x000ea80000300800 */
[----:B------:R-:W3:Y:S01]  /*a6ed0*/  LDL.LU R137, [R1+0xc8] ;  /* 0x0000c80001897983 */ /* 0x000ee20000300800 */
[----:B0-----:R-:W-:-:S05]  /*a6ee0*/  PRMT R8, R44, 0x3340, R43 ;  /* 0x000033402c087816 */ /* 0x001fca000000002b */
[----:B------:R0:W-:Y:S04]  /*a6ef0*/  STL [R1+0x124], R8 ;  /* 0x0001240801007387 */ /* 0x0001e80000100800 */
[----:B------:R-:W3:Y:S01]  /*a6f00*/  LDL.LU R136, [R1+0x4d50] ;  /* 0x004d500001887983 */ /* 0x000ee20000300800 */
[----:B------:R-:W-:Y:S02]  /*a6f10*/  SHF.R.U32.HI R41, RZ, 0x8, R48 ;  /* 0x00000008ff297819 */ /* 0x000fe40000011630 */
[----:B------:R-:W-:Y:S02]  /*a6f20*/  LOP3.LUT R46, R50, 0xffff, RZ, 0xc0, !PT ;  /* 0x0000ffff322e7812 */ /* 0x000fe400078ec0ff */
[----:B----4-:R-:W-:Y:S02]  /*a6f30*/  LOP3.LUT R48, R49, 0xffff, RZ, 0xc0, !PT ;  /* 0x0000ffff31307812 */ /* 0x010fe400078ec0ff */
[----:B------:R-:W-:-:S02]  /*a6f40*/  LOP3.LUT R45, R139, 0xffff, RZ, 0xc0, !PT ;  /* 0x0000ffff8b2d7812 */ /* 0x000fc400078ec0ff */
[----:B------:R-:W-:Y:S02]  /*a6f50*/  PRMT R43, R48, 0x3340, R0 ;  /* 0x00003340302b7816 */ /* 0x000fe40000000000 */
[----:B------:R-:W-:-:S04]  /*a6f60*/  PRMT R44, R46, 0x3340, R45 ;  /* 0x000033402e2c7816 */ /* 0x000fc8000000002d */
[----:B------:R-:W-:-:S05]  /*a6f70*/  PRMT R221, R44, 0x5410, R43 ;  /* 0x000054102cdd7816 */ /* 0x000fca000000002b */
[----:B------:R-:W-:Y:S04]  /*a6f80*/  STL [R1+0x53bc], R221 ;  /* 0x0053bcdd01007387 */ /* 0x000fe80000100800 */
[----:B------:R-:W4:Y:S04]  /*a6f90*/  LDL.LU R49, [R1+0x508c] ;  /* 0x00508c0001317983 */ /* 0x000f280000300800 */
[----:B------:R-:W4:Y:S04]  /*a6fa0*/  LDL.LU R51, [R1+0x4bec] ;  /* 0x004bec0001337983 */ /* 0x000f280000300800 */
[----:B------:R-:W4:Y:S01]  /*a6fb0*/  LDL.LU R50, [R1+0x4e28] ;  /* 0x004e280001327983 */ /* 0x000f220000300800 */
[----:B0-----:R-:W-:-:S02]  /*a6fc0*/  IADD3 R8, P2, R52, R0, RZ ;  /* 0x0000000034087210 */ /* 0x001fc40007f5e0ff */
[----:B------:R-:W-:-:S03]  /*a6fd0*/  SHF.R.U32.HI R44, RZ, 0x8, R46 ;  /* 0x00000008ff2c7819 */ /* 0x000fc6000001162e */
[----:B------:R-:W-:Y:S01]  /*a6fe0*/  IMAD.X R9, R42, 0x1, R7, P2 ;  /* 0x000000012a097824 */ /* 0x000fe200010e0607 */
[----:B------:R-:W-:Y:S02]  /*a6ff0*/  SHF.R.U32.HI R43, RZ, 0x8, R45 ;  /* 0x00000008ff2b7819 */ /* 0x000fe4000001162d */
[----:B------:R-:W-:Y:S02]  /*a7000*/  LOP3.LUT R44, R44, 0xffff, RZ, 0xc0, !PT ;  /* 0x0000ffff2c2c7812 */ /* 0x000fe400078ec0ff */
[----:B------:R0:W-:Y:S01]  /*a7010*/  STL.64 [R1+0x538], R8 ;  /* 0x0005380801007387 */ /* 0x0001e20000100a00 */
[----:B------:R-:W-:-:S03]  /*a7020*/  LOP3.LUT R43, R43, 0xffff, RZ, 0xc0, !PT ;  /* 0x0000ffff2b2b7812 */ /* 0x000fc600078ec0ff */
[----:B------:R-:W4:Y:S01]  /*a7030*/  LDL.LU R139, [R1+0xd4c] ;  /* 0x000d4c00018b7983 */ /* 0x000f220000300800 */
[----:B------:R-:W-:Y:S02]  /*a7040*/  PRMT R10, R44, 0x3340, R43 ;  /* 0x000033402c0a7816 */ /* 0x000fe4000000002b */
[----:B0-----:R-:W-:-:S03]  /*a7050*/  IADD3 R8, P2, R52, R6, RZ ;  /* 0x0000000634087210 */ /* 0x001fc60007f5e0ff */
[----:B------:R-:W-:Y:S02]  /*a7060*/  STL [R1+0x120], R10 ;  /* 0x0001200a01007387 */ /* 0x000fe40000100800 */
[----:B------:R-:W-:-:S05]  /*a7070*/  IMAD.X R9, R42, 0x1, R5, P2 ;  /* 0x000000012a097824 */ /* 0x000fca00010e0605 */
[----:B------:R0:W-:Y:S01]  /*a7080*/  STL.64 [R1+0x530], R8 ;  /* 0x0005300801007387 */ /* 0x0001e20000100a00 */
[----:B------:R-:W-:Y:S02]  /*a7090*/  SHF.R.U32.HI R47, RZ, 0x8, R47 ;  /* 0x00000008ff2f7819 */ /* 0x000fe4000001162f */
[----:B------:R-:W-:Y:S02]  /*a70a0*/  SHF.R.U32.HI R43, RZ, 0x8, R48 ;  /* 0x00000008ff2b7819 */ /* 0x000fe40000011630 */
[----:B0-----:R-:W-:-:S05]  /*a70b0*/  IADD3 R8, P2, R52, R4, RZ ;  /* 0x0000000434087210 */ /* 0x001fca0007f5e0ff */
[----:B------:R-:W-:Y:S01]  /*a70c0*/  IMAD.X R9, R42, 0x1, R3, P2 ;  /* 0x000000012a097824 */ /* 0x000fe200010e0603 */
[----:B------:R-:W-:-:S04]  /*a70d0*/  LOP3.LUT R45, R47, 0xffff, RZ, 0xc0, !PT ;  /* 0x0000ffff2f2d7812 */ /* 0x000fc800078ec0ff */
[----:B------:R0:W-:Y:S01]  /*a70e0*/  STL.64 [R1+0x528], R8 ;  /* 0x0005280801007387 */ /* 0x0001e20000100a00 */
        /* <DEDUP_REMOVED lines=9> */
[----:B------:R-:W-:Y:S02]  /*a7180*/  PRMT R20, R44, 0x5410, R42 ;  /* 0x000054102c147816 */ /* 0x000fe4000000002a */
[----:B------:R-:W-:Y:S02]  /*a7190*/  SHF.R.U32.HI R44, RZ, 0x8, R48 ;  /* 0x00000008ff2c7819 */ /* 0x000fe40000011630 */
[----:B------:R-:W-:-:S02]  /*a71a0*/  SHF.R.U32.HI R42, RZ, 0x8, R47 ;  /* 0x00000008ff2a7819 */ /* 0x000fc4000001162f */
[----:B------:R-:W-:Y:S02]  /*a71b0*/  LOP3.LUT R44, R44, 0xffff, RZ, 0xc0, !PT ;  /* 0x0000ffff2c2c7812 */ /* 0x000fe400078ec0ff */
[----:B------:R-:W-:Y:S02]  /*a71c0*/  LOP3.LUT R42, R42, 0xffff, RZ, 0xc0, !PT ;  /* 0x0000ffff2a2a7812 */ /* 0x000fe400078ec0ff */
[----:B------:R-:W-:Y:S02]  /*a71d0*/  LOP3.LUT R46, R46, 0xffff, RZ, 0xc0, !PT ;  /* 0x0000ffff2e2e7812 */ /* 0x000fe400078ec0ff */
[----:B0-----:R-:W-:Y:S02]  /*a71e0*/  PRMT R8, R44, 0x3340, R42 ;  /* 0x000033402c087816 */ /* 0x001fe4000000002a */
[----:B----4-:R-:W-:Y:S02]  /*a71f0*/  LOP3.LUT R49, R49, 0xffff, RZ, 0xc0, !PT ;  /* 0x0000ffff31317812 */ /* 0x010fe400078ec0ff */
[----:B------:R-:W-:-:S02]  /*a7200*/  LOP3.LUT R47, R51, 0xffff, RZ, 0xc0, !PT ;  /* 0x0000ffff332f7812 */ /* 0x000fc400078ec0ff */
[----:B------:R-:W-:Y:S02]  /*a7210*/  LOP3.LUT R48, R50, 0xffff, RZ, 0xc0, !PT ;  /* 0x0000ffff32307812 */ /* 0x000fe400078ec0ff */
[--C-:B------:R-:W-:Y:S02]  /*a7220*/  PRMT R44, R46, 0x3340, R0.reuse ;  /* 0x000033402e2c7816 */ /* 0x100fe40000000000 */
[----:B------:R-:W-:Y:S02]  /*a7230*/  PRMT R42, R47, 0x3340, R0 ;  /* 0x000033402f2a7816 */ /* 0x000fe40000000000 */
[----:B------:R-:W-:Y:S01]  /*a7240*/  PRMT R46, R49, 0x3340, R48 ;  /* 0x00003340312e7816 */ /* 0x000fe20000000030 */
[----:B------:R-:W-:Y:S03]  /*a7250*/  STL [R1+0x53c0], R20 ;  /* 0x0053c01401007387 */ /* 0x000fe60000100800 */
[----:B------:R-:W-:Y:S01]  /*a7260*/  PRMT R238, R46, 0x5410, R42 ;  /* 0x000054102eee7816 */ /* 0x000fe2000000002a */
[----:B------:R0:W-:Y:S04]  /*a7270*/  STL [R1+0x11c], R8 ;  /* 0x00011c0801007387 */ /* 0x0001e80000100800 */
[----:B------:R-:W-:Y:S04]  /*a7280*/  STL [R1+0x53c4], R238 ;  /* 0x0053c4ee01007387 */ /* 0x000fe80000100800 */
[----:B------:R-:W4:Y:S04]  /*a7290*/  LDL.LU R54, [R1+0x5090] ;  /* 0x0050900001367983 */ /* 0x000f280000300800 */
[----:B------:R-:W4:Y:S04]  /*a72a0*/  LDL.LU R52, [R1+0x4c20] ;  /* 0x004c200001347983 */ /* 0x000f280000300800 */
[----:B------:R-:W4:Y:S01]  /*a72b0*/  LDL.LU R53, [R1+0x4e38] ;  /* 0x004e380001357983 */ /* 0x000f220000300800 */
[----:B------:R-:W-:-:S02]  /*a72c0*/  SHF.R.S32.HI R46, RZ, 0x1f, R139 ;  /* 0x0000001fff2e7819 */ /* 0x000fc4000001148b */
[----:B0-----:R-:W-:Y:S02]  /*a72d0*/  IADD3 R8, P2, R139, R2, RZ ;  /* 0x000000028b087210 */ /* 0x001fe40007f5e0ff */
[----:B------:R-:W-:Y:S02]  /*a72e0*/  SHF.R.U32.HI R49, RZ, 0x8, R49 ;  /* 0x00000008ff317819 */ /* 0x000fe40000011631 */
[----:B------:R-:W-:Y:S01]  /*a72f0*/  SHF.R.U32.HI R42, RZ, 0x8, R48 ;  /* 0x00000008ff2a7819 */ /* 0x000fe20000011630 */
[----:B------:R-:W-:Y:S01]  /*a7300*/  IMAD.X R9, R46, 0x1, R13, P2 ;  /* 0x000000012e097824 */ /* 0x000fe200010e060d */
[----:B------:R-:W-:Y:S02]  /*a7310*/  SHF.R.U32.HI R48, RZ, 0x8, R47 ;  /* 0x00000008ff307819 */ /* 0x000fe4000001162f */
[----:B------:R-:W-:Y:S02]  /*a7320*/  LOP3.LUT R47, R49, 0xffff, RZ, 0xc0, !PT ;  /* 0x0000ffff312f7812 */ /* 0x000fe400078ec0ff */
[----:B------:R-:W-:-:S02]  /*a7330*/  LOP3.LUT R42, R42, 0xffff, RZ, 0xc0, !PT ;  /* 0x0000ffff2a2a7812 */ /* 0x000fc400078ec0ff */
[----:B------:R-:W-:Y:S01]  /*a7340*/  LOP3.LUT R48, R48, 0xffff, RZ, 0xc0, !PT ;  /* 0x0000ffff30307812 */ /* 0x000fe200078ec0ff */
[----:B------:R0:W-:Y:S02]  /*a7350*/  STL.64 [R1+0x520], R8 ;  /* 0x0005200801007387 */ /* 0x0001e40000100a00 */
[----:B0-----:R-:W-:Y:S02]  /*a7360*/  PRMT R8, R47, 0x3340, R42 ;  /* 0x000033402f087816 */ /* 0x001fe4000000002a */
[----:B------:R-:W-:-:S03]  /*a7370*/  PRMT R42, R48, 0x3340, R0 ;  /* 0x00003340302a7816 */ /* 0x000fc60000000000 */
[----:B------:R0:W-:Y:S01]  /*a7380*/  STL [R1+0x118], R8 ;  /* 0x0001180801007387 */ /* 0x0001e20000100800 */
[----:B--2---:R-:W-:Y:S02]  /*a7390*/  LOP3.LUT R51, R138, 0xffff, RZ, 0xc0, !PT ;  /* 0x0000ffff8a337812 */ /* 0x004fe400078ec0ff */
[----:B---3--:R-:W-:-:S04]  /*a73a0*/  LOP3.LUT R49, R137, 0xffff, RZ, 0xc0, !PT ;  /* 0x0000ffff89317812 */ /* 0x008fc800078ec0ff */
[----:B------:R-:W-:Y:S02]  /*a73b0*/  PRMT R47, R49, 0x3340, R0 ;  /* 0x00003340312f7816 */ /* 0x000fe40000000000 */
[----:B------:R-:W-:-:S04]  /*a73c0*/  LOP3.LUT R50, R136, 0xffff, RZ, 0xc0, !PT ;  /* 0x0000ffff88327812 */ /* 0x000fc800078ec0ff */
[----:B------:R-:W-:-:S04]  /*a73d0*/  PRMT R48, R51, 0x3340, R50 ;  /* 0x0000334033307816 */ /* 0x000fc80000000032 */
[----:B------:R-:W-:-:S05]  /*a73e0*/  PRMT R10, R48, 0x5410, R47 ;  /* 0x00005410300a7816 */ /* 0x000fca000000002f */
[----:B------:R-:W-:Y:S04]  /*a73f0*/  STL [R1+0x53c8], R10 ;  /* 0x0053c80a01007387 */ /* 0x000fe80000100800 */
[----:B------:R-:W2:Y:S04]  /*a7400*/  LDL.LU R138, [R1+0x5058] ;  /* 0x00505800018a7983 */ /* 0x000ea80000300800 */
[----:B------:R-:W3:Y:S04]  /*a7410*/  LDL.LU R137, [R1+0xd4] ;  /* 0x0000d40001897983 */ /* 0x000ee80000300800 */
[----:B------:R-:W3:Y:S01]  /*a7420*/  LDL.LU R136, [R1+0x4da0] ;  /* 0x004da00001887983 */ /* 0x000ee20000300800 */
[----:B0-----:R-:W-:-:S02]  /*a7430*/  IADD3 R8, P2, R139, R0, RZ ;  /* 0x000000008b087210 */ /* 0x001fc40007f5e0ff */
[----:B------:R-:W-:Y:S02]  /*a7440*/  SHF.R.U32.HI R48, RZ, 0x8, R51 ;  /* 0x00000008ff307819 */ /* 0x000fe40000011633 */
[----:B------:R-:W-:Y:S01]  /*a7450*/  SHF.R.U32.HI R47, RZ, 0x8, R50 ;  /* 0x00000008ff2f7819 */ /* 0x000fe20000011632 */
[----:B------:R-:W-:Y:S01]  /*a7460*/  IMAD.X R9, R46, 0x1, R7, P2 ;  /* 0x000000012e097824 */ /* 0x000fe200010e0607 */
[----:B------:R-:W-:Y:S02]  /*a7470*/  SHF.R.U32.HI R49, RZ, 0x8, R49 ;  /* 0x00000008ff317819 */ /* 0x000fe40000011631 */
[----:B------:R-:W-:Y:S02]  /*a7480*/  LOP3.LUT R48, R48, 0xffff, RZ, 0xc0, !PT ;  /* 0x0000ffff30307812 */ /* 0x000fe400078ec0ff */
[----:B------:R-:W-:Y:S01]  /*a7490*/  LOP3.LUT R47, R47, 0xffff, RZ, 0xc0, !PT ;  /* 0x0000ffff2f2f7812 */ /* 0x000fe200078ec0ff */
[----:B------:R0:W-:Y:S01]  /*a74a0*/  STL.64 [R1+0x518], R8 ;  /* 0x0005180801007387 */ /* 0x0001e20000100a00 */
[----:B------:R-:W-:-:S02]  /*a74b0*/  LOP3.LUT R49, R49, 0xffff, RZ, 0xc0, !PT ;  /* 0x0000ffff31317812 */ /* 0x000fc400078ec0ff */
[----:B----4-:R-:W-:Y:S02]  /*a74c0*/  LOP3.LUT R51, R54, 0xffff, RZ, 0xc0, !PT ;  /* 0x0000ffff36337812 */ /* 0x010fe400078ec0ff */
[----:B0-----:R-:W-:Y:S02]  /*a74d0*/  PRMT R8, R48, 0x3340, R47 ;  /* 0x0000334030087816 */ /* 0x001fe4000000002f */
[----:B------:R-:W-:Y:S02]  /*a74e0*/  LOP3.LUT R52, R52, 0xffff, RZ, 0xc0, !PT ;  /* 0x0000ffff34347812 */ /* 0x000fe400078ec0ff */
[----:B------:R-:W-:Y:S02]  /*a74f0*/  LOP3.LUT R50, R53, 0xffff, RZ, 0xc0, !PT ;  /* 0x0000ffff35327812 */ /* 0x000fe400078ec0ff */
[--C-:B------:R-:W-:Y:S02]  /*a7500*/  PRMT R48, R49, 0x3340, R0.reuse ;  /* 0x0000334031307816 */ /* 0x100fe40000000000 */
[----:B------:R-:W-:-:S02]  /*a7510*/  PRMT R47, R52, 0x3340, R0 ;  /* 0x00003340342f7816 */ /* 0x000fc40000000000 */
[----:B------:R-:W-:Y:S01]  /*a7520*/  PRMT R49, R51, 0x3340, R50 ;  /* 0x0000334033317816 */ /* 0x000fe20000000032 */
[----:B------:R0:W-:Y:S03]  /*a7530*/  STL [R1+0x114], R8 ;  /* 0x0001140801007387 */ /* 0x0001e60000100800 */
[----:B------:R-:W-:Y:S01]  /*a7540*/  PRMT R245, R49, 0x5410, R47 ;  /* 0x0000541031f57816 */ /* 0x000fe2000000002f */
[----:B------:R-:W4:Y:S01]  /*a7550*/  LDL.LU R60, [R1+0xd50] ;  /* 0x000d5000013c7983 */ /* 0x000f220000300800 */
[----:B0-----:R-:W-:-:S03]  /*a7560*/  IADD3 R8, P2, R139, R6, RZ ;  /* 0x000000068b087210 */ /* 0x001fc60007f5e0ff */
[----:B------:R-:W-:Y:S02]  /*a7570*/  STL [R1+0x53cc], R245 ;  /* 0x0053ccf501007387 */ /* 0x000fe40000100800 */
[----:B------:R-:W-:Y:S02]  /*a7580*/  IMAD.X R9, R46, 0x1, R5, P2 ;  /* 0x000000012e097824 */ /* 0x000fe400010e0605 */
[----:B------:R-:W4:Y:S04]  /*a7590*/  LDL.LU R57, [R1+0x509c] ;  /* 0x00509c0001397983 */ /* 0x000f280000300800 */
[----:B------:R-:W4:Y:S04]  /*a75a0*/  LDL.LU R56, [R1+0x4c64] ;  /* 0x004c640001387983 */ /* 0x000f280000300800 */
[----:B------:R-:W4:Y:S04]  /*a75b0*/  LDL.LU R55, [R1+0x4e44] ;  /* 0x004e440001377983 */ /* 0x000f280000300800 */
[----:B------:R0:W-:Y:S01]  /*a75c0*/  STL.64 [R1+0x510], R8 ;  /* 0x0005100801007387 */ /* 0x0001e20000100a00 */
[----:B------:R-:W-:-:S02]  /*a75d0*/  SHF.R.U32.HI R47, RZ, 0x8, R51 ;  /* 0x00000008ff2f7819 */ /* 0x000fc40000011633 */
[----:B0-----:R-:W-:-:S05]  /*a75e0*/  IADD3 R8, P2, R139, R4, RZ ;  /* 0x000000048b087210 */ /* 0x001fca0007f5e0ff */
[----:B------:R-:W-:Y:S01]  /*a75f0*/  IMAD.X R9, R46, 0x1, R3, P2 ;  /* 0x000000012e097824 */ /* 0x000fe200010e0603 */
[----:B------:R-:W-:Y:S02]  /*a7600*/  SHF.R.U32.HI R46, RZ, 0x8, R50 ;  /* 0x00000008ff2e7819 */ /* 0x000fe40000011632 */
[----:B------:R-:W-:Y:S02]  /*a7610*/  LOP3.LUT R47, R47, 0xffff, RZ, 0xc0, !PT ;  /* 0x0000ffff2f2f7812 */ /* 0x000fe400078ec0ff */
[----:B------:R-:W-:Y:S01]  /*a7620*/  LOP3.LUT R46, R46, 0xffff, RZ, 0xc0, !PT ;  /* 0x0000ffff2e2e7812 */ /* 0x000fe200078ec0ff */
[----:B------:R0:W-:Y:S03]  /*a7630*/  STL.64 [R1+0x508], R8 ;  /* 0x0005080801007387 */ /* 0x0001e60000100a00 */
[----:B0-----:R-:W-:-:S05]  /*a7640*/  PRMT R8, R47, 0x3340, R46 ;  /* 0x000033402f087816 */ /* 0x001fca000000002e */
[----:B------:R0:W-:Y:S04]  /*a7650*/  STL [R1+0x10c], R8 ;  /* 0x00010c0801007387 */ /* 0x0001e80000100800 */
[----:B------:R-:W4:Y:S04]  /*a7660*/  LDL.LU R54, [R1+0x50a0] ;  /* 0x0050a00001367983 */ /* 0x000f280000300800 */
[----:B------:R-:W4:Y:S04]  /*a7670*/  LDL.LU R53, [R1+0x4c7c] ;  /* 0x004c7c0001357983 */ /* 0x000f280000300800 */
[----:B------:R-:W4:Y:S01]  /*a7680*/  LDL.LU R139, [R1+0x4e50] ;  /* 0x004e5000018b7983 */ /* 0x000f220000300800 */
        /* <DEDUP_REMOVED lines=13> */
[----:B------:R-:W-:-:S04]  /*a7760*/  LOP3.LUT R47, R47, 0xffff, RZ, 0xc0, !PT ;  /* 0x0000ffff2f2f7812 */ /* 0x000fc800078ec0ff */
[----:B0-----:R-:W-:Y:S01]  /*a7770*/  PRMT R8, R49, 0x3340, R47 ;  /* 0x0000334031087816 */ /* 0x001fe2000000002f */
[----:B------:R-:W-:Y:S04]  /*a7780*/  STL [R1+0x53d0], R251 ;  /* 0x0053d0fb01007387 */ /* 0x000fe80000100800 */
[----:B------:R4:W-:Y:S02]  /*a7790*/  STL [R1+0x1a4], R8 ;  /* 0x0001a40801007387 */ /* 0x0009e40000100800 */
[----:B----4-:R-:W-:Y:S02]  /*a77a0*/  IADD3 R8, P2, R60, R2, RZ ;  /* 0x000000023c087210 */ /* 0x010fe40007f5e0ff */
[----:B------:R-:W-:Y:S02]  /*a77b0*/  LOP3.LUT R52, R57, 0xffff, RZ, 0xc0, !PT ;  /* 0x0000ffff39347812 */ /* 0x000fe400078ec0ff */
[----:B------:R-:W-:-:S02]  /*a77c0*/  LOP3.LUT R50, R56, 0xffff, RZ, 0xc0, !PT ;  /* 0x0000ffff38327812 */ /* 0x000fc400078ec0ff */
[----:B------:R-:W-:Y:S02]  /*a77d0*/  LOP3.LUT R51, R55, 0xffff, RZ, 0xc0, !PT ;  /* 0x0000ffff37337812 */ /* 0x000fe400078ec0ff */
[----:B------:R-:W-:Y:S02]  /*a77e0*/  PRMT R47, R50, 0x3340, R0 ;  /* 0x00003340322f7816 */ /* 0x000fe40000000000 */
[----:B------:R-:W-:-:S04]  /*a77f0*/  PRMT R49, R52, 0x3340, R51 ;  /* 0x0000334034317816 */ /* 0x000fc80000000033 */
[----:B------:R-:W-:Y:S02]  /*a7800*/  PRMT R226, R49, 0x5410, R47 ;  /* 0x0000541031e27816 */ /* 0x000fe4000000002f */
[----:B------:R-:W-:Y:S02]  /*a7810*/  SHF.R.S32.HI R49, RZ, 0x1f, R60 ;  /* 0x0000001fff317819 */ /* 0x000fe4000001143c */
[----:B------:R-:W-:Y:S02]  /*a7820*/  SHF.R.U32.HI R52, RZ, 0x8, R52 ;  /* 0x00000008ff347819 */ /* 0x000fe40000011634 */
[----:B------:R-:W-:Y:S01]  /*a7830*/  SHF.R.U32.HI R47, RZ, 0x8, R51 ;  /* 0x00000008ff2f7819 */ /* 0x000fe20000011633 */
[----:B------:R-:W-:Y:S01]  /*a7840*/  IMAD.X R9, R49, 0x1, R13, P2 ;  /* 0x0000000131097824 */ /* 0x000fe200010e060d */
[----:B------:R-:W-:Y:S02]  /*a7850*/  SHF.R.U32.HI R51, RZ, 0x8, R50 ;  /* 0x00000008ff337819 */ /* 0x000fe40000011632 */
[----:B------:R-:W-:-:S02]  /*a7860*/  LOP3.LUT R50, R52, 0xffff, RZ, 0xc0, !PT ;  /* 0x0000ffff34327812 */ /* 0x000fc400078ec0ff */
[----:B------:R-:W-:Y:S01]  /*a7870*/  LOP3.LUT R47, R47, 0xffff, RZ, 0xc0, !PT ;  /* 0x0000ffff2f2f7812 */ /* 0x000fe200078ec0ff */
[----:B------:R-:W-:Y:S01]  /*a7880*/  STL [R1+0x53d4], R226 ;  /* 0x0053d4e201007387 */ /* 0x000fe20000100800 */
[----:B------:R-:W-:-:S03]  /*a7890*/  LOP3.LUT R51, R51, 0xffff, RZ, 0xc0, !PT ;  /* 0x0000ffff33337812 */ /* 0x000fc600078ec0ff */
[----:B------:R0:W-:Y:S02]  /*a78a0*/  STL.64 [R1+0x500], R8 ;  /* 0x0005000801007387 */ /* 0x0001e40000100a00 */
[----:B0-----:R-:W-:Y:S02]  /*a78b0*/  PRMT R8, R50, 0x3340, R47 ;  /* 0x0000334032087816 */ /* 0x001fe4000000002f */
[----:B------:R-:W-:-:S03]  /*a78c0*/  PRMT R47, R51, 0x3340, R0 ;  /* 0x00003340332f7816 */ /* 0x000fc60000000000 */
[----:B------:R0:W-:Y:S04]  /*a78d0*/  STL [R1+0x108], R8 ;  /* 0x0001080801007387 */ /* 0x0001e80000100800 */
[----:B------:R-:W4:Y:S01]  /*a78e0*/  LDL.LU R59, [R1+0x506c] ;  /* 0x00506c00013b7983 */ /* 0x000f220000300800 */
[----:B------:R-:W-:-:S03]  /*a78f0*/  LOP3.LUT R55, R54, 0xffff, RZ, 0xc0, !PT ;  /* 0x0000ffff36377812 */ /* 0x000fc600078ec0ff */
[----:B------:R-:W4:Y:S01]  /*a7900*/  LDL.LU R58, [R1+0x4a0] ;  /* 0x0004a000013a7983 */ /* 0x000f220000300800 */
[----:B------:R-:W-:Y:S02]  /*a7910*/  LOP3.LUT R57, R53, 0xffff, RZ, 0xc0, !PT ;  /* 0x0000ffff35397812 */ /* 0x000fe400078ec0ff */
[----:B------:R-:W-:Y:S02]  /*a7920*/  LOP3.LUT R53, R139, 0xffff, RZ, 0xc0, !PT ;  /* 0x0000ffff8b357812 */ /* 0x000fe400078ec0ff */
[----:B------:R-:W-:Y:S02]  /*a7930*/  PRMT R50, R57, 0x3340, R0 ;  /* 0x0000334039327816 */ /* 0x000fe40000000000 */
[----:B------:R-:W-:-:S04]  /*a7940*/  PRMT R51, R55, 0x3340, R53 ;  /* 0x0000334037337816 */ /* 0x000fc80000000035 */
[----:B------:R-:W-:Y:S02]  /*a7950*/  PRMT R12, R51, 0x5410, R50 ;  /* 0x00005410330c7816 */ /* 0x000fe40000000032 */
[----:B--2---:R-:W-:Y:S02]  /*a7960*/  LOP3.LUT R54, R138, 0xffff, RZ, 0xc0, !PT ;  /* 0x0000ffff8a367812 */ /* 0x004fe400078ec0ff */
[----:B---3--:R-:W-:Y:S02]  /*a7970*/  LOP3.LUT R56, R137, 0xffff, RZ, 0xc0, !PT ;  /* 0x0000ffff89387812 */ /* 0x008fe400078ec0ff */
[----:B------:R-:W-:Y:S02]  /*a7980*/  LOP3.LUT R52, R136, 0xffff, RZ, 0xc0, !PT ;  /* 0x0000ffff88347812 */ /* 0x000fe400078ec0ff */
[----:B------:R-:W2:Y:S01]  /*a7990*/  LDL.LU R136, [R1+0x4dc4] ;  /* 0x004dc40001887983 */ /* 0x000ea20000300800 */
[----:B------:R-:W-:Y:S02]  /*a79a0*/  PRMT R50, R56, 0x3340, R0 ;  /* 0x0000334038327816 */ /* 0x000fe40000000000 */
[----:B------:R-:W-:-:S04]  /*a79b0*/  PRMT R51, R54, 0x3340, R52 ;  /* 0x0000334036337816 */ /* 0x000fc80000000034 */
[----:B------:R-:W-:Y:S01]  /*a79c0*/  PRMT R19, R51, 0x5410, R50 ;  /* 0x0000541033137816 */ /* 0x000fe20000000032 */
[----:B------:R-:W-:Y:S04]  /*a79d0*/  STL [R1+0x53d8], R12 ;  /* 0x0053d80c01007387 */ /* 0x000fe80000100800 */
[----:B------:R-:W-:Y:S04]  /*a79e0*/  STL [R1+0x53dc], R19 ;  /* 0x0053dc1301007387 */ /* 0x000fe80000100800 */
[----:B------:R-:W3:Y:S04]  /*a79f0*/  LDL.LU R139, [R1+0x50b0] ;  /* 0x0050b000018b7983 */ /* 0x000ee80000300800 */
[----:B------:R-:W3:Y:S04]  /*a7a00*/  LDL.LU R138, [R1+0x4cd0] ;  /* 0x004cd000018a7983 */ /* 0x000ee80000300800 */
[----:B------:R-:W3:Y:S01]  /*a7a10*/  LDL.LU R137, [R1+0x4e68] ;  /* 0x004e680001897983 */ /* 0x000ee20000300800 */
[----:B0-----:R-:W-:-:S02]  /*a7a20*/  IADD3 R8, P2, R60, R0, RZ ;  /* 0x000000003c087210 */ /* 0x001fc40007f5e0ff */
[----:B------:R-:W-:Y:S02]  /*a7a30*/  SHF.R.U32.HI R51, RZ, 0x8, R55 ;  /* 0x00000008ff337819 */ /* 0x000fe40000011637 */
[----:B------:R-:W-:Y:S01]  /*a7a40*/  SHF.R.U32.HI R50, RZ, 0x8, R53 ;  /* 0x00000008ff327819 */ /* 0x000fe20000011635 */
[----:B------:R-:W-:Y:S01]  /*a7a50*/  IMAD.X R9, R49, 0x1, R7, P2 ;  /* 0x0000000131097824 */ /* 0x000fe200010e0607 */
[----:B------:R-:W-:Y:S02]  /*a7a60*/  LOP3.LUT R51, R51, 0xffff, RZ, 0xc0, !PT ;  /* 0x0000ffff33337812 */ /* 0x000fe400078ec0ff */
[----:B------:R-:W-:Y:S02]  /*a7a70*/  LOP3.LUT R50, R50, 0xffff, RZ, 0xc0, !PT ;  /* 0x0000ffff32327812 */ /* 0x000fe400078ec0ff */
[----:B------:R0:W-:Y:S01]  /*a7a80*/  STL.64 [R1+0x4f8], R8 ;  /* 0x0004f80801007387 */ /* 0x0001e20000100a00 */
[----:B------:R-:W-:Y:S02]  /*a7a90*/  SHF.R.U32.HI R53, RZ, 0x8, R54 ;  /* 0x00000008ff357819 */ /* 0x000fe40000011636 */
[----:B------:R-:W-:Y:S01]  /*a7aa0*/  SHF.R.U32.HI R52, RZ, 0x8, R52 ;  /* 0x00000008ff347819 */ /* 0x000fe20000011634 */
[----:B------:R-:W3:Y:S01]  /*a7ab0*/  LDL.LU R64, [R1+0xd54] ;  /* 0x000d540001407983 */ /* 0x000ee20000300800 */
[----:B------:R-:W-:-:S02]  /*a7ac0*/  LOP3.LUT R53, R53, 0xffff, RZ, 0xc0, !PT ;  /* 0x0000ffff35357812 */ /* 0x000fc400078ec0ff */
[----:B0-----:R-:W-:Y:S02]  /*a7ad0*/  PRMT R8, R51, 0x3340, R50 ;  /* 0x0000334033087816 */ /* 0x001fe40000000032 */
[----:B------:R-:W-:-:S03]  /*a7ae0*/  LOP3.LUT R52, R52, 0xffff, RZ, 0xc0, !PT ;  /* 0x0000ffff34347812 */ /* 0x000fc600078ec0ff */
[----:B------:R0:W-:Y:S01]  /*a7af0*/  STL [R1+0x104], R8 ;  /* 0x0001040801007387 */ /* 0x0001e20000100800 */
[----:B------:R-:W-:Y:S02]  /*a7b00*/  PRMT R10, R53, 0x3340, R52 ;  /* 0x00003340350a7816 */ /* 0x000fe40000000034 */
[----:B0-----:R-:W-:-:S03]  /*a7b10*/  IADD3 R8, P2, R60, R6, RZ ;  /* 0x000000063c087210 */ /* 0x001fc60007f5e0ff */
[----:B------:R-:W-:Y:S02]  /*a7b20*/  STL [R1+0x100], R10 ;  /* 0x0001000a01007387 */ /* 0x000fe40000100800 */
[----:B------:R-:W-:-:S05]  /*a7b30*/  IMAD.X R9, R49, 0x1, R5, P2 ;  /* 0x0000000131097824 */ /* 0x000fca00010e0605 */
[----:B------:R0:W-:Y:S02]  /*a7b40*/  STL.64 [R1+0x4f0], R8 ;  /* 0x0004f00801007387 */ /* 0x0001e40000100a00 */
[----:B0-----:R-:W-:-:S05]  /*a7b50*/  IADD3 R8, P2, R60, R4, RZ ;  /* 0x000000043c087210 */ /* 0x001fca0007f5e0ff */
[----:B------:R-:W-:-:S05]  /*a7b60*/  IMAD.X R9, R49, 0x1, R3, P2 ;  /* 0x0000000131097824 */ /* 0x000fca00010e0603 */
[----:B------:R0:W-:Y:S01]  /*a7b70*/  STL.64 [R1+0x4e8], R8 ;  /* 0x0004e80801007387 */ /* 0x0001e20000100a00 */
[----:B----4-:R-:W-:-:S03]  /*a7b80*/  LOP3.LUT R53, R59, 0xffff, RZ, 0xc0, !PT ;  /* 0x0000ffff3b357812 */ /* 0x010fc600078ec0ff */
[----:B------:R-:W4:Y:S01]  /*a7b90*/  LDL.LU R59, [R1+0x50b4] ;  /* 0x0050b400013b7983 */ /* 0x000f220000300800 */
[----:B------:R-:W-:-:S03]  /*a7ba0*/  LOP3.LUT R135, R58, 0xffff, RZ, 0xc0, !PT ;  /* 0x0000ffff3a877812 */ /* 0x000fc600078ec0ff */
[----:B------:R-:W4:Y:S01]  /*a7bb0*/  LDL.LU R58, [R1+0x4ce0] ;  /* 0x004ce000013a7983 */ /* 0x000f220000300800 */
[----:B------:R-:W-:Y:S02]  /*a7bc0*/  PRMT R49, R135, 0x3340, R0 ;  /* 0x0000334087317816 */ /* 0x000fe40000000000 */
[----:B--2---:R-:W-:Y:S02]  /*a7bd0*/  LOP3.LUT R52, R136, 0xffff, RZ, 0xc0, !PT ;  /* 0x0000ffff88347812 */ /* 0x004fe400078ec0ff */
[----:B------:R-:W2:Y:S02]  /*a7be0*/  LDL.LU R136, [R1+0x4e70] ;  /* 0x004e700001887983 */ /* 0x000ea40000300800 */
[----:B------:R-:W-:Y:S02]  /*a7bf0*/  PRMT R50, R53, 0x3340, R52 ;  /* 0x0000334035327816 */ /* 0x000fe40000000034 */
[----:B------:R-:W-:Y:S02]  /*a7c00*/  SHF.R.U32.HI R53, RZ, 0x8, R53 ;  /* 0x00000008ff357819 */ /* 0x000fe40000011635 */
[----:B------:R-:W-:-:S02]  /*a7c10*/  PRMT R229, R50, 0x5410, R49 ;  /* 0x0000541032e57816 */ /* 0x000fc40000000031 */
[----:B------:R-:W-:Y:S02]  /*a7c20*/  SHF.R.U32.HI R50, RZ, 0x8, R52 ;  /* 0x00000008ff327819 */ /* 0x000fe40000011634 */
[----:B------:R-:W-:Y:S02]  /*a7c30*/  LOP3.LUT R52, R53, 0xffff, RZ, 0xc0, !PT ;  /* 0x0000ffff35347812 */ /* 0x000fe400078ec0ff */
[----:B------:R-:W-:Y:S02]  /*a7c40*/  LOP3.LUT R50, R50, 0xffff, RZ, 0xc0, !PT ;  /* 0x0000ffff32327812 */ /* 0x000fe400078ec0ff */
[----:B---3--:R-:W-:Y:S02]  /*a7c50*/  LOP3.LUT R55, R139, 0xffff, RZ, 0xc0, !PT ;  /* 0x0000ffff8b377812 */ /* 0x008fe400078ec0ff */
[----:B------:R-:W-:Y:S02]  /*a7c60*/  LOP3.LUT R53, R138, 0xffff, RZ, 0xc0, !PT ;  /* 0x0000ffff8a357812 */ /* 0x000fe400078ec0ff */
[----:B------:R-:W-:-:S02]  /*a7c70*/  LOP3.LUT R54, R137, 0xffff, RZ, 0xc0, !PT ;  /* 0x0000ffff89367812 */ /* 0x000fc400078ec0ff */
[----:B0-----:R-:W-:Y:S02]  /*a7c80*/  PRMT R8, R52, 0x3340, R50 ;  /* 0x0000334034087816 */ /* 0x001fe40000000032 */
[----:B------:R-:W-:Y:S02]  /*a7c90*/  PRMT R50, R53, 0x3340, R0 ;  /* 0x0000334035327816 */ /* 0x000fe40000000000 */
[----:B------:R-:W-:Y:S01]  /*a7ca0*/  PRMT R52, R55, 0x3340, R54 ;  /* 0x0000334037347816 */ /* 0x000fe20000000036 */
[----:B------:R-:W-:Y:S03]  /*a7cb0*/  STL [R1+0x53e0], R229 ;  /* 0x0053e0e501007387 */ /* 0x000fe60000100800 */
[----:B------:R-:W-:Y:S01]  /*a7cc0*/  PRMT R247, R52, 0x5410, R50 ;  /* 0x0000541034f77816 */ /* 0x000fe20000000032 */
[----:B------:R0:W-:Y:S04]  /*a7cd0*/  STL [R1+0x17c], R8 ;  /* 0x00017c0801007387 */ /* 0x0001e80000100800 */
        /* <DEDUP_REMOVED lines=12> */
[----:B------:R-:W-:Y:S02]  /*a7da0*/  SHF.R.U32.HI R51, RZ, 0x8, R56 ;  /* 0x00000008ff337819 */ /* 0x000fe40000011638 */
[----:B------:R-:W-:Y:S02]  /*a7db0*/  SHF.R.U32.HI R49, RZ, 0x8, R57 ;  /* 0x00000008ff317819 */ /* 0x000fe40000011639 */
[----:B------:R-:W-:Y:S01]  /*a7dc0*/  LOP3.LUT R54, R54, 0xffff, RZ, 0xc0, !PT ;  /* 0x0000ffff36367812 */ /* 0x000fe200078ec0ff */
[----:B------:R0:W-:Y:S02]  /*a7dd0*/  STL.64 [R1+0x4e0], R8 ;  /* 0x0004e00801007387 */ /* 0x0001e40000100a00 */
[----:B0-----:R-:W-:Y:S02]  /*a7de0*/  PRMT R8, R53, 0x3340, R50 ;  /* 0x0000334035087816 */ /* 0x001fe40000000032 */
[----:B------:R-:W-:-:S03]  /*a7df0*/  PRMT R50, R54, 0x3340, R0 ;  /* 0x0000334036327816 */ /* 0x000fc60000000000 */
[----:B------:R0:W-:Y:S01]  /*a7e00*/  STL [R1+0xf4], R8 ;  /* 0x0000f40801007387 */ /* 0x0001e20000100800 */
[----:B----4-:R-:W-:Y:S02]  /*a7e10*/  LOP3.LUT R57, R59, 0xffff, RZ, 0xc0, !PT ;  /* 0x0000ffff3b397812 */ /* 0x010fe400078ec0ff */
[----:B------:R-:W-:-:S04]  /*a7e20*/  LOP3.LUT R55, R58, 0xffff, RZ, 0xc0, !PT ;  /* 0x0000ffff3a377812 */ /* 0x000fc800078ec0ff */
[----:B------:R-:W-:Y:S02]  /*a7e30*/  PRMT R53, R55, 0x3340, R0 ;  /* 0x0000334037357816 */ /* 0x000fe40000000000 */
[----:B0-----:R-:W-:Y:S02]  /*a7e40*/  IADD3 R8, P2, R64, R0, RZ ;  /* 0x0000000040087210 */ /* 0x001fe40007f5e0ff */
[----:B------:R-:W-:-:S03]  /*a7e50*/  SHF.R.U32.HI R55, RZ, 0x8, R55 ;  /* 0x00000008ff377819 */ /* 0x000fc60000011637 */
[----:B------:R-:W-:Y:S01]  /*a7e60*/  IMAD.X R9, R52, 0x1, R7, P2 ;  /* 0x0000000134097824 */ /* 0x000fe200010e0607 */
[----:B------:R-:W-:Y:S02]  /*a7e70*/  LOP3.LUT R55, R55, 0xffff, RZ, 0xc0, !PT ;  /* 0x0000ffff37377812 */ /* 0x000fe400078ec0ff */
[----:B--2---:R-:W-:-:S04]  /*a7e80*/  LOP3.LUT R56, R136, 0xffff, RZ, 0xc0, !PT ;  /* 0x0000ffff88387812 */ /* 0x004fc800078ec0ff */
[----:B------:R-:W-:-:S04]  /*a7e90*/  PRMT R54, R57, 0x3340, R56 ;  /* 0x0000334039367816 */ /* 0x000fc80000000038 */
[----:B------:R-:W-:-:S05]  /*a7ea0*/  PRMT R14, R54, 0x5410, R53 ;  /* 0x00005410360e7816 */ /* 0x000fca0000000035 */
[----:B------:R-:W-:Y:S04]  /*a7eb0*/  STL [R1+0x53e8], R14 ;  /* 0x0053e80e01007387 */ /* 0x000fe80000100800 */
[----:B------:R-:W2:Y:S04]  /*a7ec0*/  LDL.LU R63, [R1+0x507c] ;  /* 0x00507c00013f7983 */ /* 0x000ea80000300800 */
[----:B------:R-:W4:Y:S04]  /*a7ed0*/  LDL.LU R136, [R1+0x4a8] ;  /* 0x0004a80001887983 */ /* 0x000f280000300800 */
[----:B------:R-:W4:Y:S01]  /*a7ee0*/  LDL.LU R62, [R1+0x4df8] ;  /* 0x004df800013e7983 */ /* 0x000f220000300800 */
[----:B------:R-:W-:-:S02]  /*a7ef0*/  SHF.R.U32.HI R54, RZ, 0x8, R57 ;  /* 0x00000008ff367819 */ /* 0x000fc40000011639 */
[----:B------:R-:W-:Y:S02]  /*a7f00*/  SHF.R.U32.HI R53, RZ, 0x8, R56 ;  /* 0x00000008ff357819 */ /* 0x000fe40000011638 */
[----:B------:R-:W-:Y:S02]  /*a7f10*/  LOP3.LUT R54, R54, 0xffff, RZ, 0xc0, !PT ;  /* 0x0000ffff36367812 */ /* 0x000fe400078ec0ff */
[----:B------:R-:W-:Y:S01]  /*a7f20*/  LOP3.LUT R53, R53, 0xffff, RZ, 0xc0, !PT ;  /* 0x0000ffff35357812 */ /* 0x000fe200078ec0ff */
[----:B------:R0:W-:Y:S01]  /*a7f30*/  STL.64 [R1+0x4d8], R8 ;  /* 0x0004d80801007387 */ /* 0x0001e20000100a00 */
[----:B---3--:R-:W-:Y:S02]  /*a7f40*/  LOP3.LUT R57, R139, 0xffff, RZ, 0xc0, !PT ;  /* 0x0000ffff8b397812 */ /* 0x008fe400078ec0ff */
[----:B------:R-:W-:Y:S02]  /*a7f50*/  LOP3.LUT R58, R138, 0xffff, RZ, 0xc0, !PT ;  /* 0x0000ffff8a3a7812 */ /* 0x000fe400078ec0ff */
[----:B0-----:R-:W-:-:S02]  /*a7f60*/  PRMT R8, R54, 0x3340, R53 ;  /* 0x0000334036087816 */ /* 0x001fc40000000035 */
[----:B------:R-:W-:Y:S02]  /*a7f70*/  LOP3.LUT R56, R137, 0xffff, RZ, 0xc0, !PT ;  /* 0x0000ffff89387812 */ /* 0x000fe400078ec0ff */
[--C-:B------:R-:W-:Y:S02]  /*a7f80*/  PRMT R54, R55, 0x3340, R0.reuse ;  /* 0x0000334037367816 */ /* 0x100fe40000000000 */
[----:B------:R-:W-:Y:S02]  /*a7f90*/  PRMT R53, R58, 0x3340, R0 ;  /* 0x000033403a357816 */ /* 0x000fe40000000000 */
[----:B------:R-:W-:Y:S01]  /*a7fa0*/  PRMT R55, R57, 0x3340, R56 ;  /* 0x0000334039377816 */ /* 0x000fe20000000038 */
[----:B------:R0:W-:Y:S03]  /*a7fb0*/  STL [R1+0xf0], R8 ;  /* 0x0000f00801007387 */ /* 0x0001e60000100800 */
[----:B------:R-:W-:Y:S01]  /*a7fc0*/  PRMT R22, R55, 0x5410, R53 ;  /* 0x0000541037167816 */ /* 0x000fe20000000035 */
[----:B------:R-:W3:Y:S04]  /*a7fd0*/  LDL.LU R59, [R1+0x50c4] ;  /* 0x0050c400013b7983 */ /* 0x000ee80000300800 */
[----:B------:R-:W3:Y:S04]  /*a7fe0*/  LDL.LU R61, [R1+0x4d20] ;  /* 0x004d2000013d7983 */ /* 0x000ee80000300800 */
[----:B------:R-:W3:Y:S04]  /*a7ff0*/  LDL.LU R60, [R1+0x4e90] ;  /* 0x004e9000013c7983 */ /* 0x000ee80000300800 */
[----:B------:R-:W3:Y:S04]  /*a8000*/  LDL.LU R139, [R1+0x50c8] ;  /* 0x0050c800018b7983 */ /* 0x000ee80000300800 */
[----:B------:R-:W3:Y:S04]  /*a8010*/  LDL.LU R138, [R1+0x4d24] ;  /* 0x004d2400018a7983 */ /* 0x000ee80000300800 */
[----:B------:R-:W-:Y:S04]  /*a8020*/  STL [R1+0x53ec], R22 ;  /* 0x0053ec1601007387 */ /* 0x000fe80000100800 */
[----:B------:R-:W3:Y:S01]  /*a8030*/  LDL.LU R137, [R1+0x4e94] ;  /* 0x004e940001897983 */ /* 0x000ee20000300800 */
[----:B0-----:R-:W-:-:S05]  /*a8040*/  IADD3 R8, P2, R64, R6, RZ ;  /* 0x0000000640087210 */ /* 0x001fca0007f5e0ff */
[----:B------:R-:W-:-:S05]  /*a8050*/  IMAD.X R9, R52, 0x1, R5, P2 ;  /* 0x0000000134097824 */ /* 0x000fca00010e0605 */
[----:B------:R0:W-:Y:S01]  /*a8060*/  STL.64 [R1+0x4d0], R8 ;  /* 0x0004d00801007387 */ /* 0x0001e20000100a00 */
[----:B------:R-:W-:-:S03]  /*a8070*/  SHF.R.U32.HI R53, RZ, 0x8, R57 ;  /* 0x00000008ff357819 */ /* 0x000fc60000011639 */
[----:B------:R-:W3:Y:S01]  /*a8080*/  LDL.LU R66, [R1+0xd58] ;  /* 0x000d580001427983 */ /* 0x000ee20000300800 */
        /* <DEDUP_REMOVED lines=8> */
[----:B--2---:R-:W-:Y:S02]  /*a8110*/  LOP3.LUT R56, R63, 0xffff, RZ, 0xc0, !PT ;  /* 0x0000ffff3f387812 */ /* 0x004fe400078ec0ff */
[----:B----4-:R-:W-:Y:S02]  /*a8120*/  LOP3.LUT R136, R136, 0xffff, RZ, 0xc0, !PT ;  /* 0x0000ffff88887812 */ /* 0x010fe400078ec0ff */
[----:B------:R-:W-:Y:S02]  /*a8130*/  LOP3.LUT R55, R62, 0xffff, RZ, 0xc0, !PT ;  /* 0x0000ffff3e377812 */ /* 0x000fe400078ec0ff */
[----:B------:R-:W-:Y:S02]  /*a8140*/  PRMT R52, R136, 0x3340, R0 ;  /* 0x0000334088347816 */ /* 0x000fe40000000000 */
[----:B------:R-:W-:Y:S02]  /*a8150*/  PRMT R53, R56, 0x3340, R55 ;  /* 0x0000334038357816 */ /* 0x000fe40000000037 */
[----:B------:R-:W-:-:S02]  /*a8160*/  SHF.R.U32.HI R56, RZ, 0x8, R56 ;  /* 0x00000008ff387819 */ /* 0x000fc40000011638 */
[----:B------:R-:W-:Y:S02]  /*a8170*/  PRMT R243, R53, 0x5410, R52 ;  /* 0x0000541035f37816 */ /* 0x000fe40000000034 */
[----:B------:R-:W-:Y:S02]  /*a8180*/  SHF.R.U32.HI R52, RZ, 0x8, R55 ;  /* 0x00000008ff347819 */ /* 0x000fe40000011637 */
[----:B------:R-:W-:Y:S02]  /*a8190*/  LOP3.LUT R55, R56, 0xffff, RZ, 0xc0, !PT ;  /* 0x0000ffff38377812 */ /* 0x000fe400078ec0ff */
[----:B------:R-:W-:-:S04]  /*a81a0*/  LOP3.LUT R52, R52, 0xffff, RZ, 0xc0, !PT ;  /* 0x0000ffff34347812 */ /* 0x000fc800078ec0ff */
[----:B0-----:R-:W-:Y:S01]  /*a81b0*/  PRMT R8, R55, 0x3340, R52 ;  /* 0x0000334037087816 */ /* 0x001fe20000000034 */
[----:B------:R-:W-:Y:S01]  /*a81c0*/  STL [R1+0x53f0], R243 ;  /* 0x0053f0f301007387 */ /* 0x000fe20000100800 */
[----:B------:R-:W-:-:S03]  /*a81d0*/  SHF.R.U32.HI R53, RZ, 0x8, R58 ;  /* 0x00000008ff357819 */ /* 0x000fc6000001163a */
[----:B------:R0:W-:Y:S01]  /*a81e0*/  STL [R1+0x16c], R8 ;  /* 0x00016c0801007387 */ /* 0x0001e20000100800 */
[----:B---3--:R-:W-:Y:S02]  /*a81f0*/  LOP3.LUT R57, R60, 0xffff, RZ, 0xc0, !PT ;  /* 0x0000ffff3c397812 */ /* 0x008fe400078ec0ff */
[----:B------:R-:W-:Y:S02]  /*a8200*/  LOP3.LUT R58, R139, 0xffff, RZ, 0xc0, !PT ;  /* 0x0000ffff8b3a7812 */ /* 0x000fe400078ec0ff */
[----:B------:R-:W2:Y:S01]  /*a8210*/  LDL.LU R139, [R1+0x5084] ;  /* 0x00508400018b7983 */ /* 0x000ea20000300800 */
[----:B------:R-:W-:-:S03]  /*a8220*/  LOP3.LUT R60, R138, 0xffff, RZ, 0xc0, !PT ;  /* 0x0000ffff8a3c7812 */ /* 0x000fc600078ec0ff */
[----:B------:R-:W3:Y:S01]  /*a8230*/  LDL.LU R138, [R1+0x4ac] ;  /* 0x0004ac00018a7983 */ /* 0x000ee20000300800 */
[----:B------:R-:W-:-:S03]  /*a8240*/  LOP3.LUT R56, R137, 0xffff, RZ, 0xc0, !PT ;  /* 0x0000ffff89387812 */ /* 0x000fc600078ec0ff */
[----:B------:R-:W4:Y:S01]  /*a8250*/  LDL.LU R137, [R1+0x4e0c] ;  /* 0x004e0c0001897983 */ /* 0x000f220000300800 */
[----:B------:R-:W-:Y:S02]  /*a8260*/  LOP3.LUT R59, R59, 0xffff, RZ, 0xc0, !PT ;  /* 0x0000ffff3b3b7812 */ /* 0x000fe400078ec0ff */
[----:B------:R-:W-:Y:S02]  /*a8270*/  LOP3.LUT R61, R61, 0xffff, RZ, 0xc0, !PT ;  /* 0x0000ffff3d3d7812 */ /* 0x000fe400078ec0ff */
[----:B------:R-:W-:Y:S02]  /*a8280*/  PRMT R55, R59, 0x3340, R57 ;  /* 0x000033403b377816 */ /* 0x000fe40000000039 */
[----:B------:R-:W-:-:S04]  /*a8290*/  PRMT R52, R61, 0x3340, R0 ;  /* 0x000033403d347816 */ /* 0x000fc80000000000 */
[----:B------:R-:W-:Y:S02]  /*a82a0*/  PRMT R223, R55, 0x5410, R52 ;  /* 0x0000541037df7816 */ /* 0x000fe40000000034 */
[----:B------:R-:W-:Y:S02]  /*a82b0*/  PRMT R52, R60, 0x3340, R0 ;  /* 0x000033403c347816 */ /* 0x000fe40000000000 */
[----:B------:R-:W-:Y:S02]  /*a82c0*/  PRMT R55, R58, 0x3340, R56 ;  /* 0x000033403a377816 */ /* 0x000fe40000000038 */
[----:B0-----:R-:W-:Y:S02]  /*a82d0*/  IADD3 R8, P2, R66, R2, RZ ;  /* 0x0000000242087210 */ /* 0x001fe40007f5e0ff */
[----:B------:R-:W-:Y:S02]  /*a82e0*/  PRMT R21, R55, 0x5410, R52 ;  /* 0x0000541037157816 */ /* 0x000fe40000000034 */
[----:B------:R-:W-:-:S02]  /*a82f0*/  SHF.R.S32.HI R55, RZ, 0x1f, R66 ;  /* 0x0000001fff377819 */ /* 0x000fc40000011442 */
[----:B------:R-:W-:Y:S02]  /*a8300*/  SHF.R.U32.HI R58, RZ, 0x8, R58 ;  /* 0x00000008ff3a7819 */ /* 0x000fe4000001163a */
[----:B------:R-:W-:Y:S01]  /*a8310*/  SHF.R.U32.HI R52, RZ, 0x8, R56 ;  /* 0x00000008ff347819 */ /* 0x000fe20000011638 */
[----:B------:R-:W-:Y:S01]  /*a8320*/  IMAD.X R9, R55, 0x1, R13, P2 ;  /* 0x0000000137097824 */ /* 0x000fe200010e060d */
[----:B------:R-:W-:Y:S02]  /*a8330*/  SHF.R.U32.HI R59, RZ, 0x8, R59 ;  /* 0x00000008ff3b7819 */ /* 0x000fe4000001163b */
[----:B------:R-:W-:Y:S01]  /*a8340*/  SHF.R.U32.HI R57, RZ, 0x8, R57 ;  /* 0x00000008ff397819 */ /* 0x000fe20000011639 */
[----:B------:R-:W-:Y:S01]  /*a8350*/  STL [R1+0x53f4], R223 ;  /* 0x0053f4df01007387 */ /* 0x000fe20000100800 */
[----:B------:R-:W-:Y:S02]  /*a8360*/  LOP3.LUT R56, R58, 0xffff, RZ, 0xc0, !PT ;  /* 0x0000ffff3a387812 */ /* 0x000fe400078ec0ff */
[----:B------:R-:W-:Y:S01]  /*a8370*/  LOP3.LUT R52, R52, 0xffff, RZ, 0xc0, !PT ;  /* 0x0000ffff34347812 */ /* 0x000fe200078ec0ff */
[----:B------:R-:W-:Y:S01]  /*a8380*/  STL [R1+0x53f8], R21 ;  /* 0x0053f81501007387 */ /* 0x000fe20000100800 */
[----:B------:R-:W-:-:S02]  /*a8390*/  LOP3.LUT R58, R59, 0xffff, RZ, 0xc0, !PT ;  /* 0x0000ffff3b3a7812 */ /* 0x000fc400078ec0ff */
[----:B------:R-:W-:Y:S01]  /*a83a0*/  LOP3.LUT R57, R57, 0xffff, RZ, 0xc0, !PT ;  /* 0x0000ffff39397812 */ /* 0x000fe200078ec0ff */
[----:B------:R0:W-:Y:S04]  /*a83b0*/  STL.64 [R1+0x4c0], R8 ;  /* 0x0004c00801007387 */ /* 0x0001e80000100a00 */
[----:B------:R-:W3:Y:S01]  /*a83c0*/  LDL.LU R65, [R1+0x5088] ;  /* 0x0050880001417983 */ /* 0x000ee20000300800 */
[----:B0-----:R-:W-:Y:S02]  /*a83d0*/  PRMT R9, R56, 0x3340, R52 ;  /* 0x0000334038097816 */ /* 0x001fe40000000034 */
[----:B------:R-:W-:-:S03]  /*a83e0*/  PRMT R8, R58, 0x3340, R57 ;  /* 0x000033403a087816 */ /* 0x000fc60000000039 */
[----:B------:R-:W-:Y:S04]  /*a83f0*/  STL [R1+0xe8], R9 ;  /* 0x0000e80901007387 */ /* 0x000fe80000100800 */
[----:B------:R-:W3:Y:S04]  /*a8400*/  LDL.LU R62, [R1+0x4640] ;  /* 0x00464000013e7983 */ /* 0x000ee80000300800 */
[----:B------:R0:W-:Y:S04]  /*a8410*/  STL [R1+0xe4], R8 ;  /* 0x0000e40801007387 */ /* 0x0001e80000100800 */
[----:B------:R-:W3:Y:S01]  /*a8420*/  LDL.LU R64, [R1+0x4e18] ;  /* 0x004e180001407983 */ /* 0x000ee20000300800 */
[----:B0-----:R-:W-:-:S05]  /*a8430*/  IADD3 R8, P2, R66, R0, RZ ;  /* 0x0000000042087210 */ /* 0x001fca0007f5e0ff */
[----:B------:R-:W-:Y:S01]  /*a8440*/  IMAD.X R9, R55, 0x1, R7, P2 ;  /* 0x0000000137097824 */ /* 0x000fe200010e0607 */
[----:B------:R-:W-:-:S04]  /*a8450*/  SHF.R.U32.HI R58, RZ, 0x8, R60 ;  /* 0x00000008ff3a7819 */ /* 0x000fc8000001163c */
[----:B------:R0:W-:Y:S04]  /*a8460*/  STL.64 [R1+0x4b8], R8 ;  /* 0x0004b80801007387 */ /* 0x0001e80000100a00 */
[----:B------:R-:W3:Y:S01]  /*a8470*/  LDL.LU R63, [R1+0x50d4] ;  /* 0x0050d400013f7983 */ /* 0x000ee20000300800 */
[----:B--2---:R-:W-:-:S03]  /*a8480*/  LOP3.LUT R60, R139, 0xffff, RZ, 0xc0, !PT ;  /* 0x0000ffff8b3c7812 */ /* 0x004fc600078ec0ff */
[----:B------:R-:W2:Y:S01]  /*a8490*/  LDL.LU R139, [R1+0x4d68] ;  /* 0x004d6800018b7983 */ /* 0x000ea20000300800 */
[----:B----4-:R-:W-:-:S03]  /*a84a0*/  LOP3.LUT R59, R137, 0xffff, RZ, 0xc0, !PT ;  /* 0x0000ffff893b7812 */ /* 0x010fc600078ec0ff */
[----:B------:R-:W4:Y:S01]  /*a84b0*/  LDL.LU R137, [R1+0x4eac] ;  /* 0x004eac0001897983 */ /* 0x000f220000300800 */
[----:B------:R-:W-:Y:S02]  /*a84c0*/  SHF.R.U32.HI R52, RZ, 0x8, R61 ;  /* 0x00000008ff347819 */ /* 0x000fe4000001163d */
[----:B---3--:R-:W-:Y:S02]  /*a84d0*/  LOP3.LUT R61, R138, 0xffff, RZ, 0xc0, !PT ;  /* 0x0000ffff8a3d7812 */ /* 0x008fe400078ec0ff */
        /* <DEDUP_REMOVED lines=16> */
[----:B0-----:R-:W-:Y:S02]  /*a85e0*/  PRMT R8, R56, 0x3340, R55 ;  /* 0x0000334038087816 */ /* 0x001fe40000000037 */
[----:B------:R-:W-:-:S03]  /*a85f0*/  LOP3.LUT R62, R62, 0xffff, RZ, 0xc0, !PT ;  /* 0x0000ffff3e3e7812 */ /* 0x000fc600078ec0ff */
[----:B------:R0:W-:Y:S04]  /*a8600*/  STL [R1+0xe0], R8 ;  /* 0x0000e00801007387 */ /* 0x0001e80000100800 */
[----:B------:R-:W3:Y:S01]  /*a8610*/  LDL.LU R67, [R1+0x50d8] ;  /* 0x0050d80001437983 */ /* 0x000ee20000300800 */
[----:B------:R-:W-:-:S03]  /*a8620*/  LOP3.LUT R57, R64, 0xffff, RZ, 0xc0, !PT ;  /* 0x0000ffff40397812 */ /* 0x000fc600078ec0ff */
[----:B------:R-:W3:Y:S01]  /*a8630*/  LDL.LU R65, [R1+0x4d74] ;  /* 0x004d740001417983 */ /* 0x000ee20000300800 */
[----:B------:R-:W-:-:S03]  /*a8640*/  PRMT R55, R62, 0x3340, R0 ;  /* 0x000033403e377816 */ /* 0x000fc60000000000 */
[----:B------:R-:W3:Y:S01]  /*a8650*/  LDL.LU R66, [R1+0x4eb4] ;  /* 0x004eb40001427983 */ /* 0x000ee20000300800 */
        /* <DEDUP_REMOVED lines=8> */
[----:B------:R-:W-:Y:S02]  /*a86e0*/  LOP3.LUT R61, R63, 0xffff, RZ, 0xc0, !PT ;  /* 0x0000ffff3f3d7812 */ /* 0x000fe400078ec0ff */
[----:B0-----:R-:W-:Y:S01]  /*a86f0*/  PRMT R8, R56, 0x3340, R55 ;  /* 0x0000334038087816 */ /* 0x001fe20000000037 */
[----:B------:R-:W-:Y:S04]  /*a8700*/  STL [R1+0x541c], R241 ;  /* 0x00541cf101007387 */ /* 0x000fe80000100800 */
[----:B------:R0:W-:Y:S01]  /*a8710*/  STL [R1+0xd4], R8 ;  /* 0x0000d40801007387 */ /* 0x0001e20000100800 */
[----:B--2---:R-:W-:-:S04]  /*a8720*/  LOP3.LUT R63, R139, 0xffff, RZ, 0xc0, !PT ;  /* 0x0000ffff8b3f7812 */ /* 0x004fc800078ec0ff */
[----:B------:R-:W-:Y:S02]  /*a8730*/  PRMT R55, R63, 0x3340, R0 ;  /* 0x000033403f377816 */ /* 0x000fe40000000000 */
[----:B----4-:R-:W-:Y:S02]  /*a8740*/  LOP3.LUT R60, R137, 0xffff, RZ, 0xc0, !PT ;  /* 0x0000ffff893c7812 */ /* 0x010fe400078ec0ff */
[----:B------:R-:W2:Y:S02]  /*a8750*/  LDL.LU R137, [R1+0x5094] ;  /* 0x0050940001897983 */ /* 0x000ea40000300800 */
[----:B------:R-:W-:-:S04]  /*a8760*/  PRMT R56, R61, 0x3340, R60 ;  /* 0x000033403d387816 */ /* 0x000fc8000000003c */
[----:B------:R-:W-:-:S05]  /*a8770*/  PRMT R11, R56, 0x5410, R55 ;  /* 0x00005410380b7816 */ /* 0x000fca0000000037 */
[----:B------:R-:W-:Y:S04]  /*a8780*/  STL [R1+0x5420], R11 ;  /* 0x0054200b01007387 */ /* 0x000fe80000100800 */
[----:B------:R-:W4:Y:S04]  /*a8790*/  LDL.LU R64, [R1+0x4650] ;  /* 0x0046500001407983 */ /* 0x000f280000300800 */
[----:B------:R-:W4:Y:S01]  /*a87a0*/  LDL.LU R139, [R1+0x4e2c] ;  /* 0x004e2c00018b7983 */ /* 0x000f220000300800 */
[----:B---3--:R-:W-:Y:S02]  /*a87b0*/  SHF.R.S32.HI R59, RZ, 0x1f, R138 ;  /* 0x0000001fff3b7819 */ /* 0x008fe4000001148a */
[----:B0-----:R-:W-:-:S02]  /*a87c0*/  IADD3 R8, P2, R138, R2, RZ ;  /* 0x000000028a087210 */ /* 0x001fc40007f5e0ff */
[----:B------:R-:W-:Y:S02]  /*a87d0*/  SHF.R.U32.HI R61, RZ, 0x8, R61 ;  /* 0x00000008ff3d7819 */ /* 0x000fe4000001163d */
[----:B------:R-:W-:Y:S01]  /*a87e0*/  SHF.R.U32.HI R55, RZ, 0x8, R60 ;  /* 0x00000008ff377819 */ /* 0x000fe2000001163c */
[----:B------:R-:W-:Y:S01]  /*a87f0*/  IMAD.X R9, R59, 0x1, R13, P2 ;  /* 0x000000013b097824 */ /* 0x000fe200010e060d */
[----:B------:R-:W-:Y:S02]  /*a8800*/  LOP3.LUT R60, R61, 0xffff, RZ, 0xc0, !PT ;  /* 0x0000ffff3d3c7812 */ /* 0x000fe400078ec0ff */
[----:B------:R-:W-:Y:S02]  /*a8810*/  LOP3.LUT R55, R55, 0xffff, RZ, 0xc0, !PT ;  /* 0x0000ffff37377812 */ /* 0x000fe400078ec0ff */
[----:B------:R-:W-:Y:S01]  /*a8820*/  SHF.R.U32.HI R56, RZ, 0x8, R62 ;  /* 0x00000008ff387819 */ /* 0x000fe2000001163e */
[----:B------:R0:W-:Y:S01]  /*a8830*/  STL.64 [R1+0x4a0], R8 ;  /* 0x0004a00801007387 */ /* 0x0001e20000100a00 */
[----:B------:R-:W-:-:S02]  /*a8840*/  IADD3 R10, P2, R138, R0, RZ ;  /* 0x000000008a0a7210 */ /* 0x000fc40007f5e0ff */
[----:B0-----:R-:W-:-:S05]  /*a8850*/  PRMT R8, R60, 0x3340, R55 ;  /* 0x000033403c087816 */ /* 0x001fca0000000037 */
[----:B------:R0:W-:Y:S01]  /*a8860*/  STL [R1+0xcc], R8 ;  /* 0x0000cc0801007387 */ /* 0x0001e20000100800 */
[----:B------:R-:W-:Y:S02]  /*a8870*/  LOP3.LUT R62, R67, 0xffff, RZ, 0xc0, !PT ;  /* 0x0000ffff433e7812 */ /* 0x000fe400078ec0ff */
[----:B------:R-:W-:Y:S02]  /*a8880*/  LOP3.LUT R65, R65, 0xffff, RZ, 0xc0, !PT ;  /* 0x0000ffff41417812 */ /* 0x000fe400078ec0ff */
[----:B------:R-:W-:Y:S02]  /*a8890*/  LOP3.LUT R61, R66, 0xffff, RZ, 0xc0, !PT ;  /* 0x0000ffff423d7812 */ /* 0x000fe400078ec0ff */
[----:B------:R-:W-:Y:S02]  /*a88a0*/  PRMT R55, R65, 0x3340, R0 ;  /* 0x0000334041377816 */ /* 0x000fe40000000000 */
[----:B------:R-:W-:Y:S02]  /*a88b0*/  PRMT R60, R62, 0x3340, R61 ;  /* 0x000033403e3c7816 */ /* 0x000fe4000000003d */
[----:B------:R-:W-:-:S02]  /*a88c0*/  SHF.R.U32.HI R62, RZ, 0x8, R62 ;  /* 0x00000008ff3e7819 */ /* 0x000fc4000001163e */
[----:B0-----:R-:W-:Y:S02]  /*a88d0*/  PRMT R8, R60, 0x5410, R55 ;  /* 0x000054103c087816 */ /* 0x001fe40000000037 */
[----:B------:R-:W-:Y:S02]  /*a88e0*/  SHF.R.U32.HI R60, RZ, 0x8, R61 ;  /* 0x00000008ff3c7819 */ /* 0x000fe4000001163d */
[----:B------:R-:W-:Y:S02]  /*a88f0*/  LOP3.LUT R61, R62, 0xffff, RZ, 0xc0, !PT ;  /* 0x0000ffff3e3d7812 */ /* 0x000fe400078ec0ff */
[----:B------:R-:W-:Y:S01]  /*a8900*/  LOP3.LUT R60, R60, 0xffff, RZ, 0xc0, !PT ;  /* 0x0000ffff3c3c7812 */ /* 0x000fe200078ec0ff */
[----:B------:R-:W-:Y:S01]  /*a8910*/  IMAD.X R11, R59, 0x1, R7, P2 ;  /* 0x000000013b0b7824 */ /* 0x000fe200010e0607 */
[----:B------:R0:W-:Y:S01]  /*a8920*/  STL [R1+0x5428], R8 ;  /* 0x0054280801007387 */ /* 0x0001e20000100800 */
[----:B------:R-:W-:-:S03]  /*a8930*/  SHF.R.U32.HI R55, RZ, 0x8, R63 ;  /* 0x00000008ff377819 */ /* 0x000fc6000001163f */
[----:B------:R-:W-:Y:S04]  /*a8940*/  STL.64 [R1+0x408], R10 ;  /* 0x0004080a01007387 */ /* 0x000fe80000100a00 */
[----:B------:R-:W3:Y:S01]  /*a8950*/  LDL.LU R66, [R1+0x5098] ;  /* 0x0050980001427983 */ /* 0x000ee20000300800 */
[----:B0-----:R-:W-:-:S05]  /*a8960*/  PRMT R8, R61, 0x3340, R60 ;  /* 0x000033403d087816 */ /* 0x001fca000000003c */
[----:B------:R0:W-:Y:S02]  /*a8970*/  STL [R1+0xdc], R8 ;  /* 0x0000dc0801007387 */ /* 0x0001e40000100800 */
[----:B0-----:R-:W-:-:S05]  /*a8980*/  IADD3 R8, P2, R138, R6, RZ ;  /* 0x000000068a087210 */ /* 0x001fca0007f5e0ff */
[----:B------:R-:W-:Y:S01]  /*a8990*/  IMAD.X R9, R59, 0x1, R5, P2 ;  /* 0x000000013b097824 */ /* 0x000fe200010e0605 */
[----:B--2---:R-:W-:Y:S02]  /*a89a0*/  LOP3.LUT R63, R137, 0xffff, RZ, 0xc0, !PT ;  /* 0x0000ffff893f7812 */ /* 0x004fe400078ec0ff */
[----:B------:R-:W2:Y:S04]  /*a89b0*/  LDL.LU R137, [R1+0x465c] ;  /* 0x00465c0001897983 */ /* 0x000ea80000300800 */
[----:B------:R-:W2:Y:S04]  /*a89c0*/  LDL.LU R71, [R1+0x4e34] ;  /* 0x004e340001477983 */ /* 0x000ea80000300800 */
[----:B------:R-:W2:Y:S04]  /*a89d0*/  LDL.LU R70, [R1+0x50dc] ;  /* 0x0050dc0001467983 */ /* 0x000ea80000300800 */
[----:B------:R-:W2:Y:S01]  /*a89e0*/  LDL.LU R67, [R1+0x4da4] ;  /* 0x004da40001437983 */ /* 0x000ea20000300800 */
[----:B----4-:R-:W-:-:S03]  /*a89f0*/  LOP3.LUT R64, R64, 0xffff, RZ, 0xc0, !PT ;  /* 0x0000ffff40407812 */ /* 0x010fc600078ec0ff */
[----:B------:R-:W4:Y:S01]  /*a8a00*/  LDL.LU R69, [R1+0x4ec8] ;  /* 0x004ec80001457983 */ /* 0x000f220000300800 */
[----:B------:R-:W-:Y:S02]  /*a8a10*/  LOP3.LUT R62, R139, 0xffff, RZ, 0xc0, !PT ;  /* 0x0000ffff8b3e7812 */ /* 0x000fe400078ec0ff */
[----:B------:R-:W-:Y:S01]  /*a8a20*/  PRMT R60, R64, 0x3340, R0 ;  /* 0x00003340403c7816 */ /* 0x000fe20000000000 */
[----:B------:R-:W4:Y:S01]  /*a8a30*/  LDL.LU R73, [R1+0xd60] ;  /* 0x000d600001497983 */ /* 0x000f220000300800 */
[----:B------:R-:W-:-:S04]  /*a8a40*/  PRMT R61, R63, 0x3340, R62 ;  /* 0x000033403f3d7816 */ /* 0x000fc8000000003e */
[----:B------:R-:W-:-:S05]  /*a8a50*/  PRMT R252, R61, 0x5410, R60 ;  /* 0x000054103dfc7816 */ /* 0x000fca000000003c */
[----:B------:R-:W-:Y:S04]  /*a8a60*/  STL [R1+0x542c], R252 ;  /* 0x00542cfc01007387 */ /* 0x000fe80000100800 */
[----:B------:R0:W-:Y:S01]  /*a8a70*/  STL.64 [R1+0x3f8], R8 ;  /* 0x0003f80801007387 */ /* 0x0001e20000100a00 */
[----:B------:R-:W-:Y:S02]  /*a8a80*/  SHF.R.U32.HI R60, RZ, 0x8, R63 ;  /* 0x00000008ff3c7819 */ /* 0x000fe4000001163f */
[----:B0-----:R-:W-:-:S05]  /*a8a90*/  IADD3 R8, P2, R138, R4, RZ ;  /* 0x000000048a087210 */ /* 0x001fca0007f5e0ff */
[----:B------:R-:W-:Y:S01]  /*a8aa0*/  IMAD.X R9, R59, 0x1, R3, P2 ;  /* 0x000000013b097824 */ /* 0x000fe200010e0603 */
[----:B------:R-:W-:-:S04]  /*a8ab0*/  SHF.R.U32.HI R59, RZ, 0x8, R62 ;  /* 0x00000008ff3b7819 */ /* 0x000fc8000001163e */
[----:B------:R0:W-:Y:S01]  /*a8ac0*/  STL.64 [R1+0x3f0], R8 ;  /* 0x0003f00801007387 */ /* 0x0001e20000100a00 */
[----:B------:R-:W-:-:S03]  /*a8ad0*/  LOP3.LUT R60, R60, 0xffff, RZ, 0xc0, !PT ;  /* 0x0000ffff3c3c7812 */ /* 0x000fc600078ec0ff */
[----:B------:R-:W4:Y:S01]  /*a8ae0*/  LDL.LU R68, [R1+0x50a4] ;  /* 0x0050a40001447983 */ /* 0x000f220000300800 */
[----:B------:R-:W-:-:S03]  /*a8af0*/  LOP3.LUT R59, R59, 0xffff, RZ, 0xc0, !PT ;  /* 0x0000ffff3b3b7812 */ /* 0x000fc600078ec0ff */
[----:B------:R-:W4:Y:S01]  /*a8b00*/  LDL.LU R139, [R1+0x4664] ;  /* 0x00466400018b7983 */ /* 0x000f220000300800 */
[----:B0-----:R-:W-:-:S05]  /*a8b10*/  PRMT R8, R60, 0x3340, R59 ;  /* 0x000033403c087816 */ /* 0x001fca000000003b */
[----:B------:R0:W-:Y:S04]  /*a8b20*/  STL [R1+0xc8], R8 ;  /* 0x0000c80801007387 */ /* 0x0001e80000100800 */
[----:B------:R-:W4:Y:S01]  /*a8b30*/  LDL.LU R138, [R1+0x4e40] ;  /* 0x004e4000018a7983 */ /* 0x000f220000300800 */
[----:B------:R-:W-:Y:S02]  /*a8b40*/  SHF.R.U32.HI R61, RZ, 0x8, R64 ;  /* 0x00000008ff3d7819 */ /* 0x000fe40000011640 */
[----:B------:R-:W-:Y:S02]  /*a8b50*/  SHF.R.U32.HI R59, RZ, 0x8, R65 ;  /* 0x00000008ff3b7819 */ /* 0x000fe40000011641 */
[----:B---3--:R-:W-:Y:S02]  /*a8b60*/  LOP3.LUT R66, R66, 0xffff, RZ, 0xc0, !PT ;  /* 0x0000ffff42427812 */ /* 0x008fe400078ec0ff */
[----:B--2---:R-:W-:-:S02]  /*a8b70*/  LOP3.LUT R137, R137, 0xffff, RZ, 0xc0, !PT ;  /* 0x0000ffff89897812 */ /* 0x004fc400078ec0ff */
[----:B------:R-:W-:Y:S02]  /*a8b80*/  LOP3.LUT R63, R71, 0xffff, RZ, 0xc0, !PT ;  /* 0x0000ffff473f7812 */ /* 0x000fe400078ec0ff */
[----:B------:R-:W-:Y:S02]  /*a8b90*/  PRMT R60, R137, 0x3340, R0 ;  /* 0x00003340893c7816 */ /* 0x000fe40000000000 */
[----:B------:R-:W-:Y:S02]  /*a8ba0*/  PRMT R62, R66, 0x3340, R63 ;  /* 0x00003340423e7816 */ /* 0x000fe4000000003f */
[----:B------:R-:W-:Y:S02]  /*a8bb0*/  LOP3.LUT R65, R70, 0xffff, RZ, 0xc0, !PT ;  /* 0x0000ffff46417812 */ /* 0x000fe400078ec0ff */
[----:B------:R-:W-:Y:S02]  /*a8bc0*/  LOP3.LUT R67, R67, 0xffff, RZ, 0xc0, !PT ;  /* 0x0000ffff43437812 */ /* 0x000fe400078ec0ff */
[----:B----4-:R-:W-:-:S02]  /*a8bd0*/  LOP3.LUT R64, R69, 0xffff, RZ, 0xc0, !PT ;  /* 0x0000ffff45407812 */ /* 0x010fc400078ec0ff */
[----:B------:R-:W-:Y:S02]  /*a8be0*/  PRMT R250, R62, 0x5410, R60 ;  /* 0x000054103efa7816 */ /* 0x000fe4000000003c */
[----:B------:R-:W-:Y:S02]  /*a8bf0*/  PRMT R60, R67, 0x3340, R0 ;  /* 0x00003340433c7816 */ /* 0x000fe40000000000 */
[----:B------:R-:W-:Y:S02]  /*a8c00*/  PRMT R62, R65, 0x3340, R64 ;  /* 0x00003340413e7816 */ /* 0x000fe40000000040 */
[----:B0-----:R-:W-:Y:S02]  /*a8c10*/  IADD3 R8, P2, R73, R2, RZ ;  /* 0x0000000249087210 */ /* 0x001fe40007f5e0ff */
[----:B------:R-:W-:Y:S02]  /*a8c20*/  PRMT R242, R62, 0x5410, R60 ;  /* 0x000054103ef27816 */ /* 0x000fe4000000003c */
[----:B------:R-:W-:-:S02]  /*a8c30*/  SHF.R.S32.HI R62, RZ, 0x1f, R73 ;  /* 0x0000001fff3e7819 */ /* 0x000fc40000011449 */
[----:B------:R-:W-:Y:S02]  /*a8c40*/  SHF.R.U32.HI R66, RZ, 0x8, R66 ;  /* 0x00000008ff427819 */ /* 0x000fe40000011642 */
[----:B------:R-:W-:Y:S02]  /*a8c50*/  SHF.R.U32.HI R60, RZ, 0x8, R63 ;  /* 0x00000008ff3c7819 */ /* 0x000fe4000001163f */
[----:B------:R-:W-:Y:S02]  /*a8c60*/  SHF.R.U32.HI R65, RZ, 0x8, R65 ;  /* 0x00000008ff417819 */ /* 0x000fe40000011641 */
[----:B------:R-:W-:Y:S01]  /*a8c70*/  SHF.R.U32.HI R64, RZ, 0x8, R64 ;  /* 0x00000008ff407819 */ /* 0x000fe20000011640 */
[----:B------:R-:W-:Y:S01]  /*a8c80*/  IMAD.X R9, R62, 0x1, R13, P2 ;  /* 0x000000013e097824 */ /* 0x000fe200010e060d */
[----:B------:R-:W-:Y:S02]  /*a8c90*/  LOP3.LUT R63, R66, 0xffff, RZ, 0xc0, !PT ;  /* 0x0000ffff423f7812 */ /* 0x000fe400078ec0ff */
[----:B------:R-:W-:Y:S01]  /*a8ca0*/  LOP3.LUT R60, R60, 0xffff, RZ, 0xc0, !PT ;  /* 0x0000ffff3c3c7812 */ /* 0x000fe200078ec0ff */
[----:B------:R-:W-:Y:S01]  /*a8cb0*/  STL [R1+0x5430], R250 ;  /* 0x005430fa01007387 */ /* 0x000fe20000100800 */
[----:B------:R-:W-:-:S02]  /*a8cc0*/  LOP3.LUT R65, R65, 0xffff, RZ, 0xc0, !PT ;  /* 0x0000ffff41417812 */ /* 0x000fc400078ec0ff */
[----:B------:R-:W-:Y:S01]  /*a8cd0*/  LOP3.LUT R64, R64, 0xffff, RZ, 0xc0, !PT ;  /* 0x0000ffff40407812 */ /* 0x000fe200078ec0ff */
[----:B------:R-:W-:Y:S01]  /*a8ce0*/  STL [R1+0x5434], R242 ;  /* 0x005434f201007387 */ /* 0x000fe20000100800 */
[----:B------:R-:W-:-:S03]  /*a8cf0*/  PRMT R232, R63, 0x3340, R60 ;  /* 0x000033403fe87816 */ /* 0x000fc6000000003c */
[----:B------:R0:W-:Y:S04]  /*a8d00*/  STL.64 [R1+0x3e8], R8 ;  /* 0x0003e80801007387 */ /* 0x0001e80000100a00 */
[----:B------:R-:W-:Y:S01]  /*a8d10*/  STL [R1+0x5438], R232 ;  /* 0x005438e801007387 */ /* 0x000fe20000100800 */
[----:B0-----:R-:W-:Y:S02]  /*a8d20*/  PRMT R8, R65, 0x3340, R64 ;  /* 0x0000334041087816 */ /* 0x001fe40000000040 */
[----:B------:R-:W-:-:S03]  /*a8d30*/  LOP3.LUT R66, R139, 0xffff, RZ, 0xc0, !PT ;  /* 0x0000ffff8b427812 */ /* 0x000fc600078ec0ff */
[----:B------:R0:W-:Y:S04]  /*a8d40*/  STL [R1+0xc4], R8 ;  /* 0x0000c40801007387 */ /* 0x0001e80000100800 */
[----:B------:R-:W2:Y:S04]  /*a8d50*/  LDL.LU R72, [R1+0x50e4] ;  /* 0x0050e40001487983 */ /* 0x000ea80000300800 */
[----:B------:R-:W3:Y:S04]  /*a8d60*/  LDL.LU R71, [R1+0x4db8] ;  /* 0x004db80001477983 */ /* 0x000ee80000300800 */
[----:B------:R-:W4:Y:S01]  /*a8d70*/  LDL.LU R139, [R1+0x4ee0] ;  /* 0x004ee000018b7983 */ /* 0x000f220000300800 */
[----:B------:R-:W-:-:S02]  /*a8d80*/  LOP3.LUT R65, R68, 0xffff, RZ, 0xc0, !PT ;  /* 0x0000ffff44417812 */ /* 0x000fc400078ec0ff */
[----:B------:R-:W-:Y:S02]  /*a8d90*/  LOP3.LUT R64, R138, 0xffff, RZ, 0xc0, !PT ;  /* 0x0000ffff8a407812 */ /* 0x000fe400078ec0ff */
[----:B------:R-:W-:Y:S02]  /*a8da0*/  PRMT R60, R66, 0x3340, R0 ;  /* 0x00003340423c7816 */ /* 0x000fe40000000000 */
[----:B------:R-:W-:Y:S02]  /*a8db0*/  PRMT R63, R65, 0x3340, R64 ;  /* 0x00003340413f7816 */ /* 0x000fe40000000040 */
[----:B------:R-:W-:Y:S02]  /*a8dc0*/  IADD3 R10, P2, R73, R0, RZ ;  /* 0x00000000490a7210 */ /* 0x000fe40007f5e0ff */
[----:B------:R-:W-:Y:S02]  /*a8dd0*/  PRMT R9, R63, 0x5410, R60 ;  /* 0x000054103f097816 */ /* 0x000fe4000000003c */
[----:B------:R-:W-:-:S02]  /*a8de0*/  SHF.R.U32.HI R65, RZ, 0x8, R65 ;  /* 0x00000008ff417819 */ /* 0x000fc40000011641 */
[----:B------:R-:W-:Y:S01]  /*a8df0*/  SHF.R.U32.HI R63, RZ, 0x8, R64 ;  /* 0x00000008ff3f7819 */ /* 0x000fe20000011640 */
[----:B------:R-:W-:Y:S01]  /*a8e00*/  IMAD.X R11, R62, 0x1, R7, P2 ;  /* 0x000000013e0b7824 */ /* 0x000fe200010e0607 */
[----:B------:R-:W-:Y:S02]  /*a8e10*/  LOP3.LUT R64, R65, 0xffff, RZ, 0xc0, !PT ;  /* 0x0000ffff41407812 */ /* 0x000fe400078ec0ff */
[----:B------:R-:W-:Y:S01]  /*a8e20*/  LOP3.LUT R63, R63, 0xffff, RZ, 0xc0, !PT ;  /* 0x0000ffff3f3f7812 */ /* 0x000fe200078ec0ff */
[----:B------:R-:W-:Y:S03]  /*a8e30*/  STL [R1+0x543c], R9 ;  /* 0x00543c0901007387 */ /* 0x000fe60000100800 */
[----:B0-----:R-:W-:Y:S01]  /*a8e40*/  PRMT R8, R64, 0x3340, R63 ;  /* 0x0000334040087816 */ /* 0x001fe2000000003f */
[----:B------:R-:W-:Y:S04]  /*a8e50*/  STL.64 [R1+0x3e0], R10 ;  /* 0x0003e00a01007387 */ /* 0x000fe80000100a00 */
[----:B------:R-:W4:Y:S04]  /*a8e60*/  LDL.LU R69, [R1+0x50ac] ;  /* 0x0050ac0001457983 */ /* 0x000f280000300800 */
[----:B------:R-:W4:Y:S04]  /*a8e70*/  LDL.LU R138, [R1+0x466c] ;  /* 0x00466c00018a7983 */ /* 0x000f280000300800 */
[----:B------:R0:W-:Y:S04]  /*a8e80*/  STL [R1+0xc0], R8 ;  /* 0x0000c00801007387 */ /* 0x0001e80000100800 */
[----:B------:R-:W4:Y:S04]  /*a8e90*/  LDL.LU R74, [R1+0x4e58] ;  /* 0x004e5800014a7983 */ /* 0x000f280000300800 */
[----:B------:R-:W4:Y:S01]  /*a8ea0*/  LDL.LU R68, [R1+0x50ec] ;  /* 0x0050ec0001447983 */ /* 0x000f220000300800 */
[----:B0-----:R-:W-:-:S03]  /*a8eb0*/  IADD3 R8, P2, R73, R6, RZ ;  /* 0x0000000649087210 */ /* 0x001fc60007f5e0ff */
[----:B------:R-:W4:Y:S02]  /*a8ec0*/  LDL.LU R70, [R1+0x4dc8] ;  /* 0x004dc80001467983 */ /* 0x000f240000300800 */
[----:B------:R-:W-:-:S05]  /*a8ed0*/  IMAD.X R9, R62, 0x1, R5, P2 ;  /* 0x000000013e097824 */ /* 0x000fca00010e0605 */
[----:B------:R0:W-:Y:S02]  /*a8ee0*/  STL.64 [R1+0x3d8], R8 ;  /* 0x0003d80801007387 */ /* 0x0001e40000100a00 */
[----:B0-----:R-:W-:Y:S02]  /*a8ef0*/  IADD3 R8, P2, R73, R4, RZ ;  /* 0x0000000449087210 */ /* 0x001fe40007f5e0ff */
[----:B------:R-:W4:Y:S04]  /*a8f00*/  LDL.LU R73, [R1+0x4eec] ;  /* 0x004eec0001497983 */ /* 0x000f280000300800 */
[----:B------:R-:W4:Y:S01]  /*a8f10*/  LDL.LU R85, [R1+0xd64] ;  /* 0x000d640001557983 */ /* 0x000f220000300800 */
[----:B------:R-:W-:Y:S02]  /*a8f20*/  SHF.R.U32.HI R60, RZ, 0x8, R67 ;  /* 0x00000008ff3c7819 */ /* 0x000fe40000011643 */
[----:B------:R-:W-:Y:S01]  /*a8f30*/  SHF.R.U32.HI R64, RZ, 0x8, R66 ;  /* 0x00000008ff407819 */ /* 0x000fe20000011642 */
[----:B------:R-:W-:-:S05]  /*a8f40*/  IMAD.X R9, R62, 0x1, R3, P2 ;  /* 0x000000013e097824 */ /* 0x000fca00010e0603 */
[----:B------:R0:W-:Y:S01]  /*a8f50*/  STL.64 [R1+0x3d0], R8 ;  /* 0x0003d00801007387 */ /* 0x0001e20000100a00 */
[----:B--2---:R-:W-:Y:S02]  /*a8f60*/  LOP3.LUT R67, R72, 0xffff, RZ, 0xc0, !PT ;  /* 0x0000ffff48437812 */ /* 0x004fe400078ec0ff */
[----:B---3--:R-:W-:Y:S02]  /*a8f70*/  LOP3.LUT R65, R71, 0xffff, RZ, 0xc0, !PT ;  /* 0x0000ffff47417812 */ /* 0x008fe400078ec0ff */
[----:B----4-:R-:W-:Y:S02]  /*a8f80*/  LOP3.LUT R66, R139, 0xffff, RZ, 0xc0, !PT ;  /* 0x0000ffff8b427812 */ /* 0x010fe400078ec0ff */
[----:B------:R-:W-:Y:S02]  /*a8f90*/  PRMT R62, R65, 0x3340, R0 ;  /* 0x00003340413e7816 */ /* 0x000fe40000000000 */
        /* <DEDUP_REMOVED lines=8> */
[----:B------:R-:W2:Y:S04]  /*a9020*/  LDL.LU R72, [R1+0x50f4] ;  /* 0x0050f40001487983 */ /* 0x000ea80000300800 */
[----:B------:R-:W3:Y:S04]  /*a9030*/  LDL.LU R71, [R1+0x4dd4] ;  /* 0x004dd40001477983 */ /* 0x000ee80000300800 */
[----:B------:R0:W-:Y:S04]  /*a9040*/  STL [R1+0xb8], R8 ;  /* 0x0000b80801007387 */ /* 0x0001e80000100800 */
[----:B------:R-:W4:Y:S01]  /*a9050*/  LDL.LU R139, [R1+0x4ef4] ;  /* 0x004ef400018b7983 */ /* 0x000f220000300800 */
[----:B------:R-:W-:-:S02]  /*a9060*/  SHF.R.U32.HI R65, RZ, 0x8, R65 ;  /* 0x00000008ff417819 */ /* 0x000fc40000011641 */
[----:B------:R-:W-:Y:S02]  /*a9070*/  LOP3.LUT R69, R69, 0xffff, RZ, 0xc0, !PT ;  /* 0x0000ffff45457812 */ /* 0x000fe400078ec0ff */
[----:B------:R-:W-:Y:S02]  /*a9080*/  LOP3.LUT R65, R65, 0xffff, RZ, 0xc0, !PT ;  /* 0x0000ffff41417812 */ /* 0x000fe400078ec0ff */
[----:B------:R-:W-:Y:S02]  /*a9090*/  LOP3.LUT R138, R138, 0xffff, RZ, 0xc0, !PT ;  /* 0x0000ffff8a8a7812 */ /* 0x000fe400078ec0ff */
[----:B------:R-:W-:Y:S02]  /*a90a0*/  LOP3.LUT R66, R74, 0xffff, RZ, 0xc0, !PT ;  /* 0x0000ffff4a427812 */ /* 0x000fe400078ec0ff */
[--C-:B------:R-:W-:Y:S02]  /*a90b0*/  PRMT R62, R65, 0x3340, R0.reuse ;  /* 0x00003340413e7816 */ /* 0x100fe40000000000 */
[----:B------:R-:W-:-:S02]  /*a90c0*/  PRMT R63, R138, 0x3340, R0 ;  /* 0x000033408a3f7816 */ /* 0x000fc40000000000 */
[----:B------:R-:W-:Y:S02]  /*a90d0*/  PRMT R65, R69, 0x3340, R66 ;  /* 0x0000334045417816 */ /* 0x000fe40000000042 */
[----:B------:R-:W-:Y:S02]  /*a90e0*/  LOP3.LUT R68, R68, 0xffff, RZ, 0xc0, !PT ;  /* 0x0000ffff44447812 */ /* 0x000fe400078ec0ff */
[----:B------:R-:W-:Y:S02]  /*a90f0*/  LOP3.LUT R70, R70, 0xffff, RZ, 0xc0, !PT ;  /* 0x0000ffff46467812 */ /* 0x000fe400078ec0ff */
[----:B------:R-:W-:Y:S02]  /*a9100*/  PRMT R248, R65, 0x5410, R63 ;  /* 0x0000541041f87816 */ /* 0x000fe4000000003f */
[----:B------:R-:W-:Y:S02]  /*a9110*/  PRMT R63, R70, 0x3340, R0 ;  /* 0x00003340463f7816 */ /* 0x000fe40000000000 */
[----:B------:R-:W-:-:S02]  /*a9120*/  SHF.R.U32.HI R69, RZ, 0x8, R69 ;  /* 0x00000008ff457819 */ /* 0x000fc40000011645 */
[----:B------:R-:W-:-:S04]  /*a9130*/  LOP3.LUT R67, R73, 0xffff, RZ, 0xc0, !PT ;  /* 0x0000ffff49437812 */ /* 0x000fc800078ec0ff */
[----:B------:R-:W-:Y:S02]  /*a9140*/  PRMT R65, R68, 0x3340, R67 ;  /* 0x0000334044417816 */ /* 0x000fe40000000043 */
[----:B0-----:R-:W-:Y:S02]  /*a9150*/  IADD3 R8, P2, R85, R2, RZ ;  /* 0x0000000255087210 */ /* 0x001fe40007f5e0ff */
[----:B------:R-:W-:Y:S02]  /*a9160*/  PRMT R237, R65, 0x5410, R63 ;  /* 0x0000541041ed7816 */ /* 0x000fe4000000003f */
[----:B------:R-:W-:Y:S02]  /*a9170*/  SHF.R.S32.HI R65, RZ, 0x1f, R85 ;  /* 0x0000001fff417819 */ /* 0x000fe40000011455 */
[----:B------:R-:W-:Y:S02]  /*a9180*/  SHF.R.U32.HI R63, RZ, 0x8, R66 ;  /* 0x00000008ff3f7819 */ /* 0x000fe40000011642 */
[----:B------:R-:W-:-:S02]  /*a9190*/  SHF.R.U32.HI R68, RZ, 0x8, R68 ;  /* 0x00000008ff447819 */ /* 0x000fc40000011644 */
[----:B------:R-:W-:Y:S01]  /*a91a0*/  SHF.R.U32.HI R67, RZ, 0x8, R67 ;  /* 0x00000008ff437819 */ /* 0x000fe20000011643 */
[----:B------:R-:W-:Y:S01]  /*a91b0*/  IMAD.X R9, R65, 0x1, R13, P2 ;  /* 0x0000000141097824 */ /* 0x000fe200010e060d */
[----:B------:R-:W-:Y:S02]  /*a91c0*/  LOP3.LUT R66, R69, 0xffff, RZ, 0xc0, !PT ;  /* 0x0000ffff45427812 */ /* 0x000fe400078ec0ff */
[----:B------:R-:W-:Y:S01]  /*a91d0*/  LOP3.LUT R63, R63, 0xffff, RZ, 0xc0, !PT ;  /* 0x0000ffff3f3f7812 */ /* 0x000fe200078ec0ff */
[----:B------:R-:W-:Y:S01]  /*a91e0*/  STL [R1+0x5444], R248 ;  /* 0x005444f801007387 */ /* 0x000fe20000100800 */
        /* <DEDUP_REMOVED lines=8> */
[----:B------:R-:W4:Y:S04]  /*a9270*/  LDL.LU R182, [R1+0x50b8] ;  /* 0x0050b80001b67983 */ /* 0x000f280000300800 */
[----:B------:R-:W4:Y:S04]  /*a9280*/  LDL.LU R86, [R1+0x4678] ;  /* 0x0046780001567983 */ /* 0x000f280000300800 */
[----:B------:R-:W4:Y:S01]  /*a9290*/  LDL.LU R84, [R1+0x4e74] ;  /* 0x004e740001547983 */ /* 0x000f220000300800 */
[----:B0-----:R-:W-:-:S05]  /*a92a0*/  IADD3 R8, P2, R85, R0, RZ ;  /* 0x0000000055087210 */ /* 0x001fca0007f5e0ff */
[----:B------:R-:W-:Y:S01]  /*a92b0*/  IMAD.X R9, R65, 0x1, R7, P2 ;  /* 0x0000000141097824 */ /* 0x000fe200010e0607 */
[----:B--2---:R-:W-:Y:S02]  /*a92c0*/  LOP3.LUT R69, R72, 0xffff, RZ, 0xc0, !PT ;  /* 0x0000ffff48457812 */ /* 0x004fe400078ec0ff */
[----:B---3--:R-:W-:-:S04]  /*a92d0*/  LOP3.LUT R67, R71, 0xffff, RZ, 0xc0, !PT ;  /* 0x0000ffff47437812 */ /* 0x008fc800078ec0ff */
[----:B------:R-:W-:Y:S02]  /*a92e0*/  PRMT R63, R67, 0x3340, R0 ;  /* 0x00003340433f7816 */ /* 0x000fe40000000000 */
[----:B----4-:R-:W-:-:S04]  /*a92f0*/  LOP3.LUT R68, R139, 0xffff, RZ, 0xc0, !PT ;  /* 0x0000ffff8b447812 */ /* 0x010fc800078ec0ff */
[----:B------:R-:W-:-:S04]  /*a9300*/  PRMT R66, R69, 0x3340, R68 ;  /* 0x0000334045427816 */ /* 0x000fc80000000044 */
[----:B------:R-:W-:Y:S02]  /*a9310*/  PRMT R234, R66, 0x5410, R63 ;  /* 0x0000541042ea7816 */ /* 0x000fe4000000003f */
[----:B------:R-:W-:Y:S02]  /*a9320*/  SHF.R.U32.HI R66, RZ, 0x8, R69 ;  /* 0x00000008ff427819 */ /* 0x000fe40000011645 */
[----:B------:R-:W-:Y:S02]  /*a9330*/  SHF.R.U32.HI R63, RZ, 0x8, R68 ;  /* 0x00000008ff3f7819 */ /* 0x000fe40000011644 */
[----:B------:R-:W-:Y:S02]  /*a9340*/  LOP3.LUT R66, R66, 0xffff, RZ, 0xc0, !PT ;  /* 0x0000ffff42427812 */ /* 0x000fe400078ec0ff */
[----:B------:R-:W-:Y:S01]  /*a9350*/  LOP3.LUT R63, R63, 0xffff, RZ, 0xc0, !PT ;  /* 0x0000ffff3f3f7812 */ /* 0x000fe200078ec0ff */
[----:B------:R-:W-:Y:S04]  /*a9360*/  STL [R1+0x5450], R234 ;  /* 0x005450ea01007387 */ /* 0x000fe80000100800 */
[----:B------:R0:W-:Y:S04]  /*a9370*/  STL.64 [R1+0x3c0], R8 ;  /* 0x0003c00801007387 */ /* 0x0001e80000100a00 */
[----:B------:R-:W2:Y:S04]  /*a9380*/  LDL.LU R72, [R1+0x5100] ;  /* 0x0051000001487983 */ /* 0x000ea80000300800 */
[----:B------:R-:W3:Y:S01]  /*a9390*/  LDL.LU R73, [R1+0x4dfc] ;  /* 0x004dfc0001497983 */ /* 0x000ee20000300800 */
[----:B0-----:R-:W-:-:S05]  /*a93a0*/  PRMT R8, R66, 0x3340, R63 ;  /* 0x0000334042087816 */ /* 0x001fca000000003f */
[----:B------:R0:W-:Y:S04]  /*a93b0*/  STL [R1+0xa4], R8 ;  /* 0x0000a40801007387 */ /* 0x0001e80000100800 */
[----:B------:R-:W4:Y:S04]  /*a93c0*/  LDL.LU R74, [R1+0x4f04] ;  /* 0x004f0400014a7983 */ /* 0x000f280000300800 */
[----:B------:R-:W4:Y:S01]  /*a93d0*/  LDL.LU R71, [R1+0x50c0] ;  /* 0x0050c00001477983 */ /* 0x000f220000300800 */
[----:B0-----:R-:W-:-:S03]  /*a93e0*/  IADD3 R8, P2, R85, R6, RZ ;  /* 0x0000000655087210 */ /* 0x001fc60007f5e0ff */
[----:B------:R-:W4:Y:S02]  /*a93f0*/  LDL.LU R139, [R1+0x4674] ;  /* 0x00467400018b7983 */ /* 0x000f240000300800 */
[----:B------:R-:W-:-:S05]  /*a9400*/  IMAD.X R9, R65, 0x1, R5, P2 ;  /* 0x0000000141097824 */ /* 0x000fca00010e0605 */
[----:B------:R0:W-:Y:S01]  /*a9410*/  STL.64 [R1+0x3b8], R8 ;  /* 0x0003b80801007387 */ /* 0x0001e20000100a00 */
[----:B------:R-:W-:Y:S02]  /*a9420*/  SHF.R.U32.HI R67, RZ, 0x8, R67 ;  /* 0x00000008ff437819 */ /* 0x000fe40000011643 */
[----:B0-----:R-:W-:Y:S02]  /*a9430*/  IADD3 R8, P2, R85, R4, RZ ;  /* 0x0000000455087210 */ /* 0x001fe40007f5e0ff */
[----:B------:R-:W4:Y:S01]  /*a9440*/  LDL.LU R85, [R1+0x4e7c] ;  /* 0x004e7c0001557983 */ /* 0x000f220000300800 */
[----:B------:R-:W-:-:S03]  /*a9450*/  LOP3.LUT R67, R67, 0xffff, RZ, 0xc0, !PT ;  /* 0x0000ffff43437812 */ /* 0x000fc600078ec0ff */
[----:B------:R-:W4:Y:S01]  /*a9460*/  LDL.LU R203, [R1+0xd68] ;  /* 0x000d680001cb7983 */ /* 0x000f220000300800 */
[----:B------:R-:W-:Y:S02]  /*a9470*/  PRMT R63, R67, 0x3340, R0 ;  /* 0x00003340433f7816 */ /* 0x000fe40000000000 */
[----:B------:R-:W-:Y:S01]  /*a9480*/  SHF.R.U32.HI R67, RZ, 0x8, R70 ;  /* 0x00000008ff437819 */ /* 0x000fe20000011646 */
[----:B------:R-:W-:Y:S01]  /*a9490*/  IMAD.X R9, R65, 0x1, R3, P2 ;  /* 0x0000000141097824 */ /* 0x000fe200010e0603 */
[----:B------:R-:W-:Y:S02]  /*a94a0*/  LOP3.LUT R70, R182, 0xffff, RZ, 0xc0, !PT ;  /* 0x0000ffffb6467812 */ /* 0x000fe400078ec0ff */
[----:B------:R-:W-:Y:S02]  /*a94b0*/  LOP3.LUT R68, R86, 0xffff, RZ, 0xc0, !PT ;  /* 0x0000ffff56447812 */ /* 0x000fe400078ec0ff */
[----:B------:R-:W-:Y:S02]  /*a94c0*/  LOP3.LUT R69, R84, 0xffff, RZ, 0xc0, !PT ;  /* 0x0000ffff54457812 */ /* 0x000fe400078ec0ff */
[----:B------:R-:W-:-:S02]  /*a94d0*/  PRMT R65, R68, 0x3340, R0 ;  /* 0x0000334044417816 */ /* 0x000fc40000000000 */
[----:B------:R-:W-:-:S04]  /*a94e0*/  PRMT R66, R70, 0x3340, R69 ;  /* 0x0000334046427816 */ /* 0x000fc80000000045 */
[----:B------:R-:W-:Y:S01]  /*a94f0*/  PRMT R240, R66, 0x5410, R65 ;  /* 0x0000541042f07816 */ /* 0x000fe20000000041 */
[----:B------:R0:W-:Y:S04]  /*a9500*/  STL.64 [R1+0x3b0], R8 ;  /* 0x0003b00801007387 */ /* 0x0001e80000100a00 */
[----:B------:R-:W-:Y:S04]  /*a9510*/  STL [R1+0x5454], R240 ;  /* 0x005454f001007387 */ /* 0x000fe80000100800 */
[----:B------:R-:W4:Y:S01]  /*a9520*/  LDL.LU R84, [R1+0x50cc] ;  /* 0x0050cc0001547983 */ /* 0x000f220000300800 */
[----:B------:R-:W-:-:S02]  /*a9530*/  SHF.R.U32.HI R66, RZ, 0x8, R70 ;  /* 0x00000008ff427819 */ /* 0x000fc40000011646 */
[----:B------:R-:W-:Y:S02]  /*a9540*/  SHF.R.U32.HI R65, RZ, 0x8, R69 ;  /* 0x00000008ff417819 */ /* 0x000fe40000011645 */
[----:B------:R-:W-:Y:S02]  /*a9550*/  LOP3.LUT R66, R66, 0xffff, RZ, 0xc0, !PT ;  /* 0x0000ffff42427812 */ /* 0x000fe400078ec0ff */
[----:B------:R-:W-:-:S04]  /*a9560*/  LOP3.LUT R65, R65, 0xffff, RZ, 0xc0, !PT ;  /* 0x0000ffff41417812 */ /* 0x000fc800078ec0ff */
[----:B0-----:R-:W-:-:S05]  /*a9570*/  PRMT R8, R66, 0x3340, R65 ;  /* 0x0000334042087816 */ /* 0x001fca0000000041 */
[----:B------:R0:W-:Y:S04]  /*a9580*/  STL [R1+0xa0], R8 ;  /* 0x0000a00801007387 */ /* 0x0001e80000100800 */
[----:B------:R-:W4:Y:S01]  /*a9590*/  LDL.LU R182, [R1+0x467c] ;  /* 0x00467c0001b67983 */ /* 0x000f220000300800 */
[----:B------:R-:W-:-:S04]  /*a95a0*/  SHF.R.U32.HI R68, RZ, 0x8, R68 ;  /* 0x00000008ff447819 */ /* 0x000fc80000011644 */
[----:B------:R-:W-:-:S04]  /*a95b0*/  LOP3.LUT R68, R68, 0xffff, RZ, 0xc0, !PT ;  /* 0x0000ffff44447812 */ /* 0x000fc800078ec0ff */
[--C-:B------:R-:W-:Y:S02]  /*a95c0*/  PRMT R66, R68, 0x3340, R0.reuse ;  /* 0x0000334044427816 */ /* 0x100fe40000000000 */
[----:B--2---:R-:W-:Y:S02]  /*a95d0*/  LOP3.LUT R72, R72, 0xffff, RZ, 0xc0, !PT ;  /* 0x0000ffff48487812 */ /* 0x004fe400078ec0ff */
[----:B---3--:R-:W-:Y:S02]  /*a95e0*/  LOP3.LUT R73, R73, 0xffff, RZ, 0xc0, !PT ;  /* 0x0000ffff49497812 */ /* 0x008fe400078ec0ff */
[----:B----4-:R-:W-:Y:S02]  /*a95f0*/  LOP3.LUT R70, R74, 0xffff, RZ, 0xc0, !PT ;  /* 0x0000ffff4a467812 */ /* 0x010fe400078ec0ff */
[----:B------:R-:W2:Y:S01]  /*a9600*/  LDL.LU R74, [R1+0x4e8c] ;  /* 0x004e8c00014a7983 */ /* 0x000ea20000300800 */
[----:B------:R-:W-:Y:S02]  /*a9610*/  PRMT R65, R73, 0x3340, R0 ;  /* 0x0000334049417816 */ /* 0x000fe40000000000 */
[----:B------:R-:W-:-:S02]  /*a9620*/  PRMT R68, R72, 0x3340, R70 ;  /* 0x0000334048447816 */ /* 0x000fc40000000046 */
[----:B------:R-:W-:Y:S02]  /*a9630*/  LOP3.LUT R71, R71, 0xffff, RZ, 0xc0, !PT ;  /* 0x0000ffff47477812 */ /* 0x000fe400078ec0ff */
[----:B------:R-:W-:Y:S02]  /*a9640*/  LOP3.LUT R139, R139, 0xffff, RZ, 0xc0, !PT ;  /* 0x0000ffff8b8b7812 */ /* 0x000fe400078ec0ff */
[----:B------:R-:W-:Y:S02]  /*a9650*/  PRMT R220, R68, 0x5410, R65 ;  /* 0x0000541044dc7816 */ /* 0x000fe40000000041 */
[----:B------:R-:W-:Y:S02]  /*a9660*/  PRMT R65, R139, 0x3340, R0 ;  /* 0x000033408b417816 */ /* 0x000fe40000000000 */
[----:B------:R-:W-:Y:S02]  /*a9670*/  SHF.R.U32.HI R72, RZ, 0x8, R72 ;  /* 0x00000008ff487819 */ /* 0x000fe40000011648 */
[----:B------:R-:W-:-:S02]  /*a9680*/  SHF.R.U32.HI R70, RZ, 0x8, R70 ;  /* 0x00000008ff467819 */ /* 0x000fc40000011646 */
[----:B------:R-:W-:-:S04]  /*a9690*/  LOP3.LUT R69, R85, 0xffff, RZ, 0xc0, !PT ;  /* 0x0000ffff55457812 */ /* 0x000fc800078ec0ff */
        /* <DEDUP_REMOVED lines=10> */
[----:B------:R-:W-:Y:S02]  /*a9740*/  LOP3.LUT R71, R72, 0xffff, RZ, 0xc0, !PT ;  /* 0x0000ffff48477812 */ /* 0x000fe400078ec0ff */
[----:B------:R-:W-:Y:S01]  /*a9750*/  LOP3.LUT R70, R70, 0xffff, RZ, 0xc0, !PT ;  /* 0x0000ffff46467812 */ /* 0x000fe200078ec0ff */
[----:B------:R-:W-:Y:S01]  /*a9760*/  STL [R1+0x545c], R244 ;  /* 0x00545cf401007387 */ /* 0x000fe20000100800 */
[----:B------:R-:W-:-:S03]  /*a9770*/  PRMT R11, R69, 0x3340, R65 ;  /* 0x00003340450b7816 */ /* 0x000fc60000000041 */
[----:B------:R0:W-:Y:S04]  /*a9780*/  STL.64 [R1+0x3a8], R8 ;  /* 0x0003a80801007387 */ /* 0x0001e80000100a00 */
[----:B------:R-:W-:Y:S04]  /*a9790*/  STL [R1+0x5460], R11 ;  /* 0x0054600b01007387 */ /* 0x000fe80000100800 */
[----:B------:R-:W3:Y:S01]  /*a97a0*/  LDL.LU R86, [R1+0x5110] ;  /* 0x0051100001567983 */ /* 0x000ee20000300800 */
[----:B0-----:R-:W-:Y:S02]  /*a97b0*/  PRMT R8, R71, 0x3340, R70 ;  /* 0x0000334047087816 */ /* 0x001fe40000000046 */
[----:B------:R-:W-:-:S03]  /*a97c0*/  LOP3.LUT R71, R84, 0xffff, RZ, 0xc0, !PT ;  /* 0x0000ffff54477812 */ /* 0x000fc600078ec0ff */
[----:B------:R0:W-:Y:S04]  /*a97d0*/  STL [R1+0x8c], R8 ;  /* 0x00008c0801007387 */ /* 0x0001e80000100800 */
[----:B------:R-:W4:Y:S04]  /*a97e0*/  LDL.LU R85, [R1+0x4e10] ;  /* 0x004e100001557983 */ /* 0x000f280000300800 */
[----:B------:R-:W4:Y:S01]  /*a97f0*/  LDL.LU R84, [R1+0x4f10] ;  /* 0x004f100001547983 */ /* 0x000f220000300800 */
[----:B------:R-:W-:-:S04]  /*a9800*/  LOP3.LUT R72, R182, 0xffff, RZ, 0xc0, !PT ;  /* 0x0000ffffb6487812 */ /* 0x000fc800078ec0ff */
[----:B------:R-:W-:Y:S02]  /*a9810*/  PRMT R65, R72, 0x3340, R0 ;  /* 0x0000334048417816 */ /* 0x000fe40000000000 */
[----:B0-----:R-:W-:-:S05]  /*a9820*/  IADD3 R8, P2, R203, R0, RZ ;  /* 0x00000000cb087210 */ /* 0x001fca0007f5e0ff */
[----:B------:R-:W-:Y:S01]  /*a9830*/  IMAD.X R9, R68, 0x1, R7, P2 ;  /* 0x0000000144097824 */ /* 0x000fe200010e0607 */
[----:B--2---:R-:W-:-:S04]  /*a9840*/  LOP3.LUT R70, R74, 0xffff, RZ, 0xc0, !PT ;  /* 0x0000ffff4a467812 */ /* 0x004fc800078ec0ff */
[----:B------:R-:W-:-:S04]  /*a9850*/  PRMT R69, R71, 0x3340, R70 ;  /* 0x0000334047457816 */ /* 0x000fc80000000046 */
[----:B------:R-:W-:Y:S02]  /*a9860*/  PRMT R228, R69, 0x5410, R65 ;  /* 0x0000541045e47816 */ /* 0x000fe40000000041 */
[----:B------:R-:W-:-:S03]  /*a9870*/  SHF.R.U32.HI R71, RZ, 0x8, R71 ;  /* 0x00000008ff477819 */ /* 0x000fc60000011647 */
[----:B------:R-:W-:Y:S01]  /*a9880*/  STL [R1+0x5464], R228 ;  /* 0x005464e401007387 */ /* 0x000fe20000100800 */
[----:B------:R-:W-:-:S03]  /*a9890*/  SHF.R.U32.HI R69, RZ, 0x8, R70 ;  /* 0x00000008ff457819 */ /* 0x000fc60000011646 */
[----:B------:R-:W2:Y:S04]  /*a98a0*/  LDL.LU R199, [R1+0x50d0] ;  /* 0x0050d00001c77983 */ /* 0x000ea80000300800 */
[----:B------:R-:W2:Y:S01]  /*a98b0*/  LDL.LU R74, [R1+0x47e8] ;  /* 0x0047e800014a7983 */ /* 0x000ea20000300800 */
[----:B------:R-:W-:-:S03]  /*a98c0*/  LOP3.LUT R70, R71, 0xffff, RZ, 0xc0, !PT ;  /* 0x0000ffff47467812 */ /* 0x000fc600078ec0ff */
[----:B------:R-:W2:Y:S01]  /*a98d0*/  LDL.LU R215, [R1+0x4ea0] ;  /* 0x004ea00001d77983 */ /* 0x000ea20000300800 */
[----:B------:R-:W-:-:S03]  /*a98e0*/  LOP3.LUT R69, R69, 0xffff, RZ, 0xc0, !PT ;  /* 0x0000ffff45457812 */ /* 0x000fc600078ec0ff */
[----:B------:R0:W-:Y:S01]  /*a98f0*/  STL.64 [R1+0x3a0], R8 ;  /* 0x0003a00801007387 */ /* 0x0001e20000100a00 */
[----:B------:R-:W-:-:S03]  /*a9900*/  PRMT R10, R70, 0x3340, R69 ;  /* 0x00003340460a7816 */ /* 0x000fc60000000045 */
[----:B------:R-:W2:Y:S01]  /*a9910*/  LDL.LU R182, [R1+0xd6c] ;  /* 0x000d6c0001b67983 */ /* 0x000ea20000300800 */
[----:B0-----:R-:W-:-:S03]  /*a9920*/  IADD3 R8, P2, R203, R6, RZ ;  /* 0x00000006cb087210 */ /* 0x001fc60007f5e0ff */
[----:B------:R-:W-:Y:S02]  /*a9930*/  STL [R1+0x88], R10 ;  /* 0x0000880a01007387 */ /* 0x000fe40000100800 */
[----:B------:R-:W-:-:S05]  /*a9940*/  IMAD.X R9, R68, 0x1, R5, P2 ;  /* 0x0000000144097824 */ /* 0x000fca00010e0605 */
[----:B------:R0:W-:Y:S01]  /*a9950*/  STL.64 [R1+0x398], R8 ;  /* 0x0003980801007387 */ /* 0x0001e20000100a00 */
[----:B------:R-:W-:Y:S02]  /*a9960*/  SHF.R.U32.HI R65, RZ, 0x8, R73 ;  /* 0x00000008ff417819 */ /* 0x000fe40000011649 */
[----:B0-----:R-:W-:Y:S02]  /*a9970*/  IADD3 R8, P2, R203, R4, RZ ;  /* 0x00000004cb087210 */ /* 0x001fe40007f5e0ff */
[----:B------:R-:W2:Y:S03]  /*a9980*/  LDL.LU R203, [R1+0xd70] ;  /* 0x000d700001cb7983 */ /* 0x000ea60000300800 */
[----:B------:R-:W-:Y:S01]  /*a9990*/  IMAD.X R9, R68, 0x1, R3, P2 ;  /* 0x0000000144097824 */ /* 0x000fe200010e0603 */
[----:B------:R-:W-:Y:S02]  /*a99a0*/  SHF.R.U32.HI R69, RZ, 0x8, R72 ;  /* 0x00000008ff457819 */ /* 0x000fe40000011648 */
[----:B---3--:R-:W-:-:S02]  /*a99b0*/  LOP3.LUT R73, R86, 0xffff, RZ, 0xc0, !PT ;  /* 0x0000ffff56497812 */ /* 0x008fc400078ec0ff */
[----:B------:R0:W-:Y:S01]  /*a99c0*/  STL.64 [R1+0x390], R8 ;  /* 0x0003900801007387 */ /* 0x0001e20000100a00 */
[----:B----4-:R-:W-:-:S03]  /*a99d0*/  LOP3.LUT R71, R85, 0xffff, RZ, 0xc0, !PT ;  /* 0x0000ffff55477812 */ /* 0x010fc600078ec0ff */
[----:B------:R-:W3:Y:S01]  /*a99e0*/  LDL.LU R85, [R1+0x5120] ;  /* 0x0051200001557983 */ /* 0x000ee20000300800 */
[----:B------:R-:W-:-:S03]  /*a99f0*/  LOP3.LUT R72, R84, 0xffff, RZ, 0xc0, !PT ;  /* 0x0000ffff54487812 */ /* 0x000fc600078ec0ff */
[----:B------:R-:W4:Y:S04]  /*a9a00*/  LDL.LU R86, [R1+0x4e20] ;  /* 0x004e200001567983 */ /* 0x000f280000300800 */
[----:B------:R-:W4:Y:S01]  /*a9a10*/  LDL.LU R84, [R1+0x4f28] ;  /* 0x004f280001547983 */ /* 0x000f220000300800 */
[----:B------:R-:W-:Y:S02]  /*a9a20*/  PRMT R68, R71, 0x3340, R0 ;  /* 0x0000334047447816 */ /* 0x000fe40000000000 */
[----:B------:R-:W-:Y:S02]  /*a9a30*/  PRMT R70, R73, 0x3340, R72 ;  /* 0x0000334049467816 */ /* 0x000fe40000000048 */
[----:B------:R-:W-:Y:S02]  /*a9a40*/  SHF.R.U32.HI R71, RZ, 0x8, R71 ;  /* 0x00000008ff477819 */ /* 0x000fe40000011647 */
[----:B------:R-:W-:-:S02]  /*a9a50*/  PRMT R225, R70, 0x5410, R68 ;  /* 0x0000541046e17816 */ /* 0x000fc40000000044 */
[----:B------:R-:W-:Y:S02]  /*a9a60*/  SHF.R.U32.HI R70, RZ, 0x8, R73 ;  /* 0x00000008ff467819 */ /* 0x000fe40000011649 */
[----:B------:R-:W-:Y:S02]  /*a9a70*/  SHF.R.U32.HI R68, RZ, 0x8, R72 ;  /* 0x00000008ff447819 */ /* 0x000fe40000011648 */
[----:B------:R-:W-:Y:S02]  /*a9a80*/  LOP3.LUT R70, R70, 0xffff, RZ, 0xc0, !PT ;  /* 0x0000ffff46467812 */ /* 0x000fe400078ec0ff */
[----:B------:R-:W-:Y:S02]  /*a9a90*/  LOP3.LUT R68, R68, 0xffff, RZ, 0xc0, !PT ;  /* 0x0000ffff44447812 */ /* 0x000fe400078ec0ff */
[----:B------:R-:W-:Y:S02]  /*a9aa0*/  LOP3.LUT R71, R71, 0xffff, RZ, 0xc0, !PT ;  /* 0x0000ffff47477812 */ /* 0x000fe400078ec0ff */
[----:B0-----:R-:W-:-:S02]  /*a9ab0*/  PRMT R8, R70, 0x3340, R68 ;  /* 0x0000334046087816 */ /* 0x001fc40000000044 */
[----:B------:R-:W-:Y:S01]  /*a9ac0*/  PRMT R68, R71, 0x3340, R0 ;  /* 0x0000334047447816 */ /* 0x000fe20000000000 */
[----:B------:R-:W-:Y:S04]  /*a9ad0*/  STL [R1+0x5468], R225 ;  /* 0x005468e101007387 */ /* 0x000fe80000100800 */
[----:B------:R0:W-:Y:S01]  /*a9ae0*/  STL [R1+0x84], R8 ;  /* 0x0000840801007387 */ /* 0x0001e20000100800 */
[----:B--2---:R-:W-:Y:S02]  /*a9af0*/  LOP3.LUT R73, R199, 0xffff, RZ, 0xc0, !PT ;  /* 0x0000ffffc7497812 */ /* 0x004fe400078ec0ff */
[----:B------:R-:W-:Y:S02]  /*a9b00*/  LOP3.LUT R74, R74, 0xffff, RZ, 0xc0, !PT ;  /* 0x0000ffff4a4a7812 */ /* 0x000fe400078ec0ff */
[----:B------:R-:W-:-:S02]  /*a9b10*/  LOP3.LUT R72, R215, 0xffff, RZ, 0xc0, !PT ;  /* 0x0000ffffd7487812 */ /* 0x000fc400078ec0ff */
[----:B------:R-:W-:Y:S02]  /*a9b20*/  PRMT R70, R74, 0x3340, R0 ;  /* 0x000033404a467816 */ /* 0x000fe40000000000 */
[----:B------:R-:W-:-:S04]  /*a9b30*/  PRMT R71, R73, 0x3340, R72 ;  /* 0x0000334049477816 */ /* 0x000fc80000000048 */
[----:B------:R-:W-:Y:S02]  /*a9b40*/  PRMT R231, R71, 0x5410, R70 ;  /* 0x0000541047e77816 */ /* 0x000fe40000000046 */
[----:B------:R-:W-:Y:S02]  /*a9b50*/  SHF.R.S32.HI R71, RZ, 0x1f, R182 ;  /* 0x0000001fff477819 */ /* 0x000fe400000114b6 */
[----:B0-----:R-:W-:Y:S02]  /*a9b60*/  IADD3 R8, P2, R182, R2, RZ ;  /* 0x00000002b6087210 */ /* 0x001fe40007f5e0ff */
[----:B------:R-:W-:Y:S02]  /*a9b70*/  SHF.R.U32.HI R73, RZ, 0x8, R73 ;  /* 0x00000008ff497819 */ /* 0x000fe40000011649 */
[----:B------:R-:W-:Y:S01]  /*a9b80*/  SHF.R.U32.HI R70, RZ, 0x8, R72 ;  /* 0x00000008ff467819 */ /* 0x000fe20000011648 */
[----:B------:R-:W-:Y:S01]  /*a9b90*/  IMAD.X R9, R71, 0x1, R13, P2 ;  /* 0x0000000147097824 */ /* 0x000fe200010e060d */
[----:B------:R-:W-:-:S02]  /*a9ba0*/  LOP3.LUT R72, R73, 0xffff, RZ, 0xc0, !PT ;  /* 0x0000ffff49487812 */ /* 0x000fc400078ec0ff */
[----:B------:R-:W-:Y:S01]  /*a9bb0*/  LOP3.LUT R70, R70, 0xffff, RZ, 0xc0, !PT ;  /* 0x0000ffff46467812 */ /* 0x000fe200078ec0ff */
[----:B------:R-:W-:Y:S03]  /*a9bc0*/  STL [R1+0x546c], R231 ;  /* 0x00546ce701007387 */ /* 0x000fe60000100800 */
[----:B------:R-:W-:Y:S01]  /*a9bd0*/  PRMT R10, R72, 0x3340, R70 ;  /* 0x00003340480a7816 */ /* 0x000fe20000000046 */
[----:B------:R0:W-:Y:S01]  /*a9be0*/  STL.64 [R1+0x388], R8 ;  /* 0x0003880801007387 */ /* 0x0001e20000100a00 */
[----:B------:R-:W-:-:S03]  /*a9bf0*/  SHF.R.U32.HI R70, RZ, 0x8, R74 ;  /* 0x00000008ff467819 */ /* 0x000fc6000001164a */
[----:B------:R-:W-:Y:S01]  /*a9c00*/  STL [R1+0x80], R10 ;  /* 0x0000800a01007387 */ /* 0x000fe20000100800 */
[----:B------:R-:W-:Y:S02]  /*a9c10*/  SHF.R.S32.HI R72, RZ, 0x1f, R203 ;  /* 0x0000001fff487819 */ /* 0x000fe400000114cb */
[----:B0-----:R-:W-:Y:S01]  /*a9c20*/  IADD3 R8, P2, R203, R2, RZ ;  /* 0x00000002cb087210 */ /* 0x001fe20007f5e0ff */
[----:B------:R-:W-:Y:S04]  /*a9c30*/  STL [R1+0x5470], R2 ;  /* 0x0054700201007387 */ /* 0x000fe80000100800 */
[----:B------:R-:W-:Y:S01]  /*a9c40*/  IMAD.X R9, R72, 0x1, R13, P2 ;  /* 0x0000000148097824 */ /* 0x000fe200010e060d */
[----:B------:R-:W-:Y:S01]  /*a9c50*/  STL [R1+0x5474], R13 ;  /* 0x0054740d01007387 */ /* 0x000fe20000100800 */
[----:B---3--:R-:W-:-:S03]  /*a9c60*/  LOP3.LUT R85, R85, 0xffff, RZ, 0xc0, !PT ;  /* 0x0000ffff55557812 */ /* 0x008fc600078ec0ff */
[----:B------:R0:W-:Y:S01]  /*a9c70*/  STL.64 [R1+0x380], R8 ;  /* 0x0003800801007387 */ /* 0x0001e20000100a00 */
[----:B----4-:R-:W-:Y:S02]  /*a9c80*/  LOP3.LUT R86, R86, 0xffff, RZ, 0xc0, !PT ;  /* 0x0000ffff56567812 */ /* 0x010fe400078ec0ff */
[----:B------:R-:W-:Y:S02]  /*a9c90*/  LOP3.LUT R84, R84, 0xffff, RZ, 0xc0, !PT ;  /* 0x0000ffff54547812 */ /* 0x000fe400078ec0ff */
[----:B------:R-:W-:Y:S02]  /*a9ca0*/  PRMT R73, R86, 0x3340, R0 ;  /* 0x0000334056497816 */ /* 0x000fe40000000000 */
[----:B------:R-:W-:Y:S02]  /*a9cb0*/  PRMT R74, R85, 0x3340, R84 ;  /* 0x00003340554a7816 */ /* 0x000fe40000000054 */
[----:B0-----:R-:W-:Y:S02]  /*a9cc0*/  IADD3 R8, P2, R182, R0, RZ ;  /* 0x00000000b6087210 */ /* 0x001fe40007f5e0ff */
[----:B------:R-:W-:-:S03]  /*a9cd0*/  PRMT R18, R74, 0x5410, R73 ;  /* 0x000054104a127816 */ /* 0x000fc60000000049 */
[----:B------:R-:W-:Y:S02]  /*a9ce0*/  IMAD.X R9, R71, 0x1, R7, P2 ;  /* 0x0000000147097824 */ /* 0x000fe400010e0607 */
[----:B------:R-:W-:Y:S04]  /*a9cf0*/  STL [R1+0x5478], R18 ;  /* 0x0054781201007387 */ /* 0x000fe80000100800 */
[----:B------:R0:W-:Y:S04]  /*a9d00*/  STL.64 [R1+0x378], R8 ;  /* 0x0003780801007387 */ /* 0x0001e80000100a00 */
[----:B------:R-:W2:Y:S01]  /*a9d10*/  LDL.LU R199, [R1+0x47e4] ;  /* 0x0047e40001c77983 */ /* 0x000ea20000300800 */
[----:B0-----:R-:W-:-:S05]  /*a9d20*/  IADD3 R8, P2, R203, R0, RZ ;  /* 0x00000000cb087210 */ /* 0x001fca0007f5e0ff */
[----:B------:R-:W-:-:S05]  /*a9d30*/  IMAD.X R9, R72, 0x1, R7, P2 ;  /* 0x0000000148097824 */ /* 0x000fca00010e0607 */
[----:B------:R0:W-:Y:S02]  /*a9d40*/  STL.64 [R1+0x370], R8 ;  /* 0x0003700801007387 */ /* 0x0001e40000100a00 */
[----:B0-----:R-:W-:-:S05]  /*a9d50*/  IADD3 R8, P2, R182, R6, RZ ;  /* 0x00000006b6087210 */ /* 0x001fca0007f5e0ff */
[----:B------:R-:W-:-:S05]  /*a9d60*/  IMAD.X R9, R71, 0x1, R5, P2 ;  /* 0x0000000147097824 */ /* 0x000fca00010e0605 */
[----:B------:R0:W-:Y:S04]  /*a9d70*/  STL.64 [R1+0x368], R8 ;  /* 0x0003680801007387 */ /* 0x0001e80000100a00 */
[----:B------:R-:W3:Y:S01]  /*a9d80*/  LDL.LU R215, [R1+0x4668] ;  /* 0x0046680001d77983 */ /* 0x000ee20000300800 */
[----:B0-----:R-:W-:-:S05]  /*a9d90*/  IADD3 R8, P2, R203, R6, RZ ;  /* 0x00000006cb087210 */ /* 0x001fca0007f5e0ff */
[----:B------:R-:W-:-:S05]  /*a9da0*/  IMAD.X R9, R72, 0x1, R5, P2 ;  /* 0x0000000148097824 */ /* 0x000fca00010e0605 */
[----:B------:R0:W-:Y:S02]  /*a9db0*/  STL.64 [R1+0x360], R8 ;  /* 0x0003600801007387 */ /* 0x0001e40000100a00 */
[----:B0-----:R-:W-:-:S05]  /*a9dc0*/  IADD3 R8, P2, R203, R4, RZ ;  /* 0x00000004cb087210 */ /* 0x001fca0007f5e0ff */
[----:B------:R-:W-:-:S05]  /*a9dd0*/  IMAD.X R9, R72, 0x1, R3, P2 ;  /* 0x0000000148097824 */ /* 0x000fca00010e0603 */
[----:B------:R0:W-:Y:S02]  /*a9de0*/  STL.64 [R1+0x358], R8 ;  /* 0x0003580801007387 */ /* 0x0001e40000100a00 */
[----:B0-----:R-:W-:Y:S02]  /*a9df0*/  IADD3 R8, P2, R182, R4, RZ ;  /* 0x00000004b6087210 */ /* 0x001fe40007f5e0ff */
[----:B------:R-:W4:Y:S04]  /*a9e00*/  LDL.LU R182, [R1+0x4654] ;  /* 0x0046540001b67983 */ /* 0x000f280000300800 */
[----:B------:R-:W4:Y:S04]  /*a9e10*/  LDL.LU R171, [R1+0x4644] ;  /* 0x0046440001ab7983 */ /* 0x000f280000300800 */
[----:B------:R-:W4:Y:S04]  /*a9e20*/  LDL.LU R206, [R1+0x463c] ;  /* 0x00463c0001ce7983 */ /* 0x000f280000300800 */
[----:B------:R-:W4:Y:S01]  /*a9e30*/  LDL.LU R202, [R1+0x4634] ;  /* 0x0046340001ca7983 */ /* 0x000f220000300800 */
[----:B------:R-:W-:Y:S01]  /*a9e40*/  IMAD.X R9, R71, 0x1, R3, P2 ;  /* 0x0000000147097824 */ /* 0x000fe200010e0603 */
[----:B------:R-:W-:-:S02]  /*a9e50*/  PRMT R6, R81, 0x3340, R6 ;  /* 0x0000334051067816 */ /* 0x000fc40000000006 */
[----:B------:R-:W-:Y:S02]  /*a9e60*/  PRMT R81, R129, 0x3340, R125 ;  /* 0x0000334081517816 */ /* 0x000fe4000000007d */
[----:B------:R-:W-:Y:S01]  /*a9e70*/  STL.64 [R1+0x350], R8 ;  /* 0x0003500801007387 */ /* 0x000fe20000100a00 */
[----:B------:R-:W-:-:S03]  /*a9e80*/  PRMT R73, R96, 0x3340, R0 ;  /* 0x0000334060497816 */ /* 0x000fc60000000000 */
[----:B------:R0:W-:Y:S01]  /*a9e90*/  STL [R1+0x547c], R3 ;  /* 0x00547c0301007387 */ /* 0x0001e20000100800 */
[----:B------:R-:W-:-:S03]  /*a9ea0*/  PRMT R4, R75, 0x3340, R4 ;  /* 0x000033404b047816 */ /* 0x000fc60000000004 */
[----:B------:R-:W4:Y:S01]  /*a9eb0*/  LDL.LU R96, [R1+0x5508] ;  /* 0x0055080001607983 */ /* 0x000f220000300800 */
[----:B------:R-:W-:-:S03]  /*a9ec0*/  SHF.R.U32.HI R31, RZ, 0x8, R75 ;  /* 0x00000008ff1f7819 */ /* 0x000fc6000001164b */
[----:B------:R-:W4:Y:S01]  /*a9ed0*/  LDL.LU R203, [R1+0xd8] ;  /* 0x0000d80001cb7983 */ /* 0x000f220000300800 */
[----:B------:R-:W-:Y:S02]  /*a9ee0*/  PRMT R5, R78, 0x3340, R5 ;  /* 0x000033404e057816 */ /* 0x000fe40000000005 */
[----:B------:R-:W-:Y:S02]  /*a9ef0*/  PRMT R76, R77, 0x3340, R76 ;  /* 0x000033404d4c7816 */ /* 0x000fe4000000004c */
[----:B------:R-:W-:Y:S02]  /*a9f00*/  PRMT R78, R83, 0x3340, R82 ;  /* 0x00003340534e7816 */ /* 0x000fe40000000052 */
[----:B------:R-:W-:Y:S02]  /*a9f10*/  PRMT R82, R123, 0x3340, R110 ;  /* 0x000033407b527816 */ /* 0x000fe4000000006e */
[----:B------:R-:W4:Y:S01]  /*a9f20*/  LDL.LU R110, [R1+0x5504] ;  /* 0x00550400016e7983 */ /* 0x000f220000300800 */
[----:B0-----:R-:W-:-:S02]  /*a9f30*/  PRMT R3, R87, 0x5410, R4 ;  /* 0x0000541057037816 */ /* 0x001fc40000000004 */
[----:B------:R-:W-:Y:S01]  /*a9f40*/  SHF.R.U32.HI R92, RZ, 0x8, R111 ;  /* 0x00000008ff5c7819 */ /* 0x000fe2000001166f */
[----:B------:R-:W4:Y:S01]  /*a9f50*/  LDL.LU R123, [R1+0x5500] ;  /* 0x00550000017b7983 */ /* 0x000f220000300800 */
[----:B------:R-:W-:Y:S02]  /*a9f60*/  PRMT R74, R111, 0x3340, R0 ;  /* 0x000033406f4a7816 */ /* 0x000fe40000000000 */
[----:B------:R-:W-:Y:S01]  /*a9f70*/  PRMT R83, R112, 0x3340, R124 ;  /* 0x0000334070537816 */ /* 0x000fe2000000007c */
[----:B------:R-:W4:Y:S04]  /*a9f80*/  LDL.LU R111, [R1+0x54fc] ;  /* 0x0054fc00016f7983 */ /* 0x000f280000300800 */
[----:B------:R-:W4:Y:S04]  /*a9f90*/  LDL.LU R124, [R1+0x54f8] ;  /* 0x0054f800017c7983 */ /* 0x000f280000300800 */
[----:B------:R-:W4:Y:S04]  /*a9fa0*/  LDL.LU R112, [R1+0x54f4] ;  /* 0x0054f40001707983 */ /* 0x000f280000300800 */
[----:B------:R0:W-:Y:S04]  /*a9fb0*/  STL [R1+0x462c], R3 ;  /* 0x00462c0301007387 */ /* 0x0001e80000100800 */
[----:B------:R-:W4:Y:S01]  /*a9fc0*/  LDL.LU R208, [R1+0xd0] ;  /* 0x0000d00001d07983 */ /* 0x000f220000300800 */
[----:B------:R-:W-:-:S02]  /*a9fd0*/  PRMT R77, R80, 0x3340, R79 ;  /* 0x00003340504d7816 */ /* 0x000fc4000000004f */
[----:B------:R-:W-:Y:S02]  /*a9fe0*/  PRMT R80, R122, 0x3340, R119 ;  /* 0x000033407a507816 */ /* 0x000fe40000000077 */
[----:B0-----:R-:W-:Y:S02]  /*a9ff0*/  PRMT R3, R89, 0x5410, R6 ;  /* 0x0000541059037816 */ /* 0x001fe40000000006 */
[----:B--2---:R-:W-:-:S04]  /*aa000*/  LOP3.LUT R129, R199, 0xffff, RZ, 0xc0, !PT ;  /* 0x0000ffffc7817812 */ /* 0x004fc800078ec0ff */
[----:B------:R-:W-:-:S04]  /*aa010*/  PRMT R75, R129, 0x3340, R0 ;  /* 0x00003340814b7816 */ /* 0x000fc80000000000 */
[----:B------:R-:W-:-:S05]  /*aa020*/  PRMT R2, R76, 0x5410, R75 ;  /* 0x000054104c027816 */ /* 0x000fca000000004b */
[----:B------:R0:W-:Y:S02]  /*aa030*/  STL [R1+0x4630], R2 ;  /* 0x0046300201007387 */ /* 0x0001e40000100800 */
[----:B0-----:R-:W-:-:S05]  /*aa040*/  PRMT R2, R88, 0x5410, R5 ;  /* 0x0000541058027816 */ /* 0x001fca0000000005 */
[----:B------:R0:W-:Y:S01]  /*aa050*/  STL [R1+0x4638], R2 ;  /* 0x0046380201007387 */ /* 0x0001e20000100800 */
[----:B---3--:R-:W-:-:S04]  /*aa060*/  LOP3.LUT R125, R215, 0xffff, RZ, 0xc0, !PT ;  /* 0x0000ffffd77d7812 */ /* 0x008fc800078ec0ff */
[----:B------:R-:W-:-:S04]  /*aa070*/  PRMT R4, R125, 0x3340, R0 ;  /* 0x000033407d047816 */ /* 0x000fc80000000000 */
[----:B0-----:R-:W-:-:S05]  /*aa080*/  PRMT R2, R77, 0x5410, R4 ;  /* 0x000054104d027816 */ /* 0x001fca0000000004 */
[----:B------:R0:W-:Y:S04]  /*aa090*/  STL [R1+0x4640], R2 ;  /* 0x0046400201007387 */ /* 0x0001e80000100800 */
[----:B------:R-:W2:Y:S04]  /*aa0a0*/  LDL.LU R199, [R1+0x50e0] ;  /* 0x0050e00001c77983 */ /* 0x000ea80000300800 */
[----:B------:R-:W-:Y:S04]  /*aa0b0*/  STL [R1+0x4648], R3 ;  /* 0x0046480301007387 */ /* 0x000fe80000100800 */
[----:B------:R-:W3:Y:S01]  /*aa0c0*/  LDL.LU R215, [R1+0x47ec] ;  /* 0x0047ec0001d77983 */ /* 0x000ee20000300800 */
[----:B----4-:R-:W-:-:S04]  /*aa0d0*/  LOP3.LUT R122, R182, 0xffff, RZ, 0xc0, !PT ;  /* 0x0000ffffb67a7812 */ /* 0x010fc800078ec0ff */
[----:B------:R-:W-:-:S04]  /*aa0e0*/  PRMT R4, R122, 0x3340, R0 ;  /* 0x000033407a047816 */ /* 0x000fc80000000000 */
[----:B0-----:R-:W-:-:S05]  /*aa0f0*/  PRMT R2, R78, 0x5410, R4 ;  /* 0x000054104e027816 */ /* 0x001fca0000000004 */
[----:B------:R0:W-:Y:S04]  /*aa100*/  STL [R1+0x464c], R2 ;  /* 0x00464c0201007387 */ /* 0x0001e80000100800 */
[----:B------:R-:W4:Y:S01]  /*aa110*/  LDL.LU R182, [R1+0x4ec4] ;  /* 0x004ec40001b67983 */ /* 0x000f220000300800 */
[----:B------:R-:W-:Y:S02]  /*aa120*/  LOP3.LUT R119, R171, 0xffff, RZ, 0xc0, !PT ;  /* 0x0000ffffab777812 */ /* 0x000fe400078ec0ff */
[----:B------:R-:W-:Y:S02]  /*aa130*/  PRMT R7, R113, 0x3340, R7 ;  /* 0x0000334071077816 */ /* 0x000fe40000000007 */
[----:B------:R-:W-:Y:S02]  /*aa140*/  PRMT R79, R115, 0x3340, R114 ;  /* 0x00003340734f7816 */ /* 0x000fe40000000072 */
[----:B------:R-:W-:-:S02]  /*aa150*/  PRMT R4, R119, 0x3340, R0 ;  /* 0x0000334077047816 */ /* 0x000fc40000000000 */
[----:B------:R-:W-:Y:S02]  /*aa160*/  SHF.R.U32.HI R176, RZ, 0x8, R116 ;  /* 0x00000008ffb07819 */ /* 0x000fe40000011674 */
[----:B------:R-:W-:Y:S02]  /*aa170*/  PRMT R71, R116, 0x3340, R0 ;  /* 0x0000334074477816 */ /* 0x000fe40000000000 */
[----:B0-----:R-:W-:Y:S02]  /*aa180*/  PRMT R2, R90, 0x5410, R7 ;  /* 0x000054105a027816 */ /* 0x001fe40000000007 */
[----:B------:R-:W-:Y:S02]  /*aa190*/  LOP3.LUT R116, R206, 0xffff, RZ, 0xc0, !PT ;  /* 0x0000ffffce747812 */ /* 0x000fe400078ec0ff */
[----:B------:R-:W-:Y:S01]  /*aa1a0*/  PRMT R3, R79, 0x5410, R4 ;  /* 0x000054104f037816 */ /* 0x000fe20000000004 */
[----:B------:R0:W-:Y:S01]  /*aa1b0*/  STL [R1+0x4644], R2 ;  /* 0x0046440201007387 */ /* 0x0001e20000100800 */
[----:B------:R-:W-:-:S02]  /*aa1c0*/  PRMT R4, R116, 0x3340, R0 ;  /* 0x0000334074047816 */ /* 0x000fc40000000000 */
[----:B------:R-:W-:Y:S01]  /*aa1d0*/  LOP3.LUT R171, R202, 0xffff, RZ, 0xc0, !PT ;  /* 0x0000ffffcaab7812 */ /* 0x000fe200078ec0ff */
[----:B------:R1:W-:Y:S01]  /*aa1e0*/  STL [R1+0x463c], R3 ;  /* 0x00463c0301007387 */ /* 0x0003e20000100800 */
[----:B------:R-:W-:Y:S02]  /*aa1f0*/  PRMT R72, R173, 0x3340, R0 ;  /* 0x00003340ad487816 */ /* 0x000fe40000000000 */
[----:B0-----:R-:W-:Y:S02]  /*aa200*/  PRMT R2, R91, 0x5410, R71 ;  /* 0x000054105b027816 */ /* 0x001fe40000000047 */
[----:B-1----:R-:W-:-:S03]  /*aa210*/  PRMT R3, R80, 0x5410, R4 ;  /* 0x0000541050037816 */ /* 0x002fc60000000004 */
[----:B------:R0:W-:Y:S01]  /*aa220*/  STL [R1+0x4650], R2 ;  /* 0x0046500201007387 */ /* 0x0001e20000100800 */
[----:B------:R-:W-:-:S03]  /*aa230*/  PRMT R4, R171, 0x3340, R0 ;  /* 0x00003340ab047816 */ /* 0x000fc60000000000 */
[----:B------:R1:W-:Y:S01]  /*aa240*/  STL [R1+0x4654], R3 ;  /* 0x0046540301007387 */ /* 0x0003e20000100800 */
[----:B0-----:R-:W-:Y:S02]  /*aa250*/  PRMT R2, R133, 0x5410, R72 ;  /* 0x0000541085027816 */ /* 0x001fe40000000048 */
[----:B-1----:R-:W-:-:S03]  /*aa260*/  PRMT R3, R81, 0x5410, R4 ;  /* 0x0000541051037816 */ /* 0x002fc60000000004 */
[----:B------:R0:W-:Y:S01]  /*aa270*/  STL [R1+0x4634], R2 ;  /* 0x0046340201007387 */ /* 0x0001e20000100800 */
[----:B------:R-:W-:-:S03]  /*aa280*/  LOP3.LUT R172, R203, 0xffff, RZ, 0xc0, !PT ;  /* 0x0000ffffcbac7812 */ /* 0x000fc600078ec0ff */
[----:B------:R1:W-:Y:S04]  /*aa290*/  STL [R1+0x4658], R3 ;  /* 0x0046580301007387 */ /* 0x0003e80000100800 */
[----:B------:R-:W4:Y:S01]  /*aa2a0*/  LDL.LU R206, [R1+0x513c] ;  /* 0x00513c0001ce7983 */ /* 0x000f220000300800 */
[----:B0-----:R-:W-:-:S03]  /*aa2b0*/  PRMT R2, R140, 0x5410, R73 ;  /* 0x000054108c027816 */ /* 0x001fc60000000049 */
[----:B------:R-:W4:Y:S04]  /*aa2c0*/  LDL.LU R202, [R1+0x4e48] ;  /* 0x004e480001ca7983 */ /* 0x000f280000300800 */
[----:B------:R0:W-:Y:S04]  /*aa2d0*/  STL [R1+0x465c], R2 ;  /* 0x00465c0201007387 */ /* 0x0001e80000100800 */
[----:B------:R-:W4:Y:S01]  /*aa2e0*/  LDL.LU R203, [R1+0x4f4c] ;  /* 0x004f4c0001cb7983 */ /* 0x000f220000300800 */
[----:B------:R-:W-:Y:S02]  /*aa2f0*/  PRMT R4, R172, 0x3340, R0 ;  /* 0x00003340ac047816 */ /* 0x000fe40000000000 */
[----:B------:R-:W-:-:S02]  /*aa300*/  LOP3.LUT R173, R208, 0xffff, RZ, 0xc0, !PT ;  /* 0x0000ffffd0ad7812 */ /* 0x000fc400078ec0ff */
[----:B------:R-:W-:Y:S02]  /*aa310*/  SHF.R.U32.HI R6, RZ, 0x8, R85 ;  /* 0x00000008ff067819 */ /* 0x000fe40000011655 */
[----:B------:R-:W-:Y:S02]  /*aa320*/  SHF.R.U32.HI R5, RZ, 0x8, R84 ;  /* 0x00000008ff057819 */ /* 0x000fe40000011654 */
[----:B-1----:R-:W-:Y:S02]  /*aa330*/  PRMT R3, R82, 0x5410, R4 ;  /* 0x0000541052037816 */ /* 0x002fe40000000004 */
[----:B0-----:R-:W-:Y:S02]  /*aa340*/  PRMT R2, R142, 0x5410, R74 ;  /* 0x000054108e027816 */ /* 0x001fe4000000004a */
[----:B------:R-:W-:Y:S02]  /*aa350*/  PRMT R4, R173, 0x3340, R0 ;  /* 0x00003340ad047816 */ /* 0x000fe40000000000 */
[----:B------:R-:W-:-:S02]  /*aa360*/  LOP3.LUT R6, R6, 0xffff, RZ, 0xc0, !PT ;  /* 0x0000ffff06067812 */ /* 0x000fc400078ec0ff */
[----:B------:R-:W-:Y:S01]  /*aa370*/  LOP3.LUT R5, R5, 0xffff, RZ, 0xc0, !PT ;  /* 0x0000ffff05057812 */ /* 0x000fe200078ec0ff */
[----:B------:R0:W-:Y:S04]  /*aa380*/  STL [R1+0x4660], R3 ;  /* 0x0046600301007387 */ /* 0x0001e80000100800 */
[----:B------:R1:W-:Y:S01]  /*aa390*/  STL [R1+0x4664], R2 ;  /* 0x0046640201007387 */ /* 0x0003e20000100800 */
[----:B0-----:R-:W-:Y:S02]  /*aa3a0*/  PRMT R3, R83, 0x5410, R4 ;  /* 0x0000541053037816 */ /* 0x001fe40000000004 */
[----:B-1----:R-:W-:-:S03]  /*aa3b0*/  PRMT R2, R6, 0x3340, R5 ;  /* 0x0000334006027816 */ /* 0x002fc60000000005 */
[----:B------:R-:W-:Y:S04]  /*aa3c0*/  STL [R1+0x4668], R3 ;  /* 0x0046680301007387 */ /* 0x000fe80000100800 */
[----:B------:R0:W-:Y:S01]  /*aa3d0*/  STL [R1+0x6c], R2 ;  /* 0x00006c0201007387 */ /* 0x0001e20000100800 */
[----:B--2---:R-:W-:-:S03]  /*aa3e0*/  LOP3.LUT R7, R199, 0xffff, RZ, 0xc0, !PT ;  /* 0x0000ffffc7077812 */ /* 0x004fc600078ec0ff */
[----:B------:R-:W2:Y:S01]  /*aa3f0*/  LDL.LU R199, [R1+0x50e8] ;  /* 0x0050e80001c77983 */ /* 0x000ea20000300800 */
[----:B---3--:R-:W-:-:S03]  /*aa400*/  LOP3.LUT R72, R215, 0xffff, RZ, 0xc0, !PT ;  /* 0x0000ffffd7487812 */ /* 0x008fc600078ec0ff */
[----:B------:R-:W3:Y:S01]  /*aa410*/  LDL.LU R215, [R1+0x47f0] ;  /* 0x0047f00001d77983 */ /* 0x000ee20000300800 */
[----:B----4-:R-:W-:-:S03]  /*aa420*/  LOP3.LUT R6, R182, 0xffff, RZ, 0xc0, !PT ;  /* 0x0000ffffb6067812 */ /* 0x010fc600078ec0ff */
[----:B------:R-:W4:Y:S01]  /*aa430*/  LDL.LU R182, [R1+0x4ed4] ;  /* 0x004ed40001b67983 */ /* 0x000f220000300800 */
[----:B------:R-:W-:Y:S02]  /*aa440*/  PRMT R4, R72, 0x3340, R0 ;  /* 0x0000334048047816 */ /* 0x000fe40000000000 */
[----:B------:R-:W-:Y:S02]  /*aa450*/  PRMT R5, R7, 0x3340, R6 ;  /* 0x0000334007057816 */ /* 0x000fe40000000006 */
[----:B------:R-:W-:Y:S02]  /*aa460*/  SHF.R.U32.HI R7, RZ, 0x8, R7 ;  /* 0x00000008ff077819 */ /* 0x000fe40000011607 */
[----:B------:R-:W-:Y:S02]  /*aa470*/  PRMT R216, R5, 0x5410, R4 ;  /* 0x0000541005d87816 */ /* 0x000fe40000000004 */
[----:B------:R-:W-:Y:S02]  /*aa480*/  SHF.R.U32.HI R5, RZ, 0x8, R6 ;  /* 0x00000008ff057819 */ /* 0x000fe40000011606 */
[----:B------:R-:W-:-:S02]  /*aa490*/  LOP3.LUT R6, R7, 0xffff, RZ, 0xc0, !PT ;  /* 0x0000ffff07067812 */ /* 0x000fc400078ec0ff */
[----:B------:R-:W-:-:S04]  /*aa4a0*/  LOP3.LUT R5, R5, 0xffff, RZ, 0xc0, !PT ;  /* 0x0000ffff05057812 */ /* 0x000fc800078ec0ff */
[----:B0-----:R-:W-:Y:S01]  /*aa4b0*/  PRMT R2, R6, 0x3340, R5 ;  /* 0x0000334006027816 */ /* 0x001fe20000000005 */
[----:B------:R-:W-:Y:S04]  /*aa4c0*/  STL [R1+0x5480], R216 ;  /* 0x005480d801007387 */ /* 0x000fe80000100800 */
[----:B------:R0:W-:Y:S04]  /*aa4d0*/  STL [R1+0x68], R2 ;  /* 0x0000680201007387 */ /* 0x0001e80000100800 */
[----:B------:R-:W4:Y:S04]  /*aa4e0*/  LDL.LU R211, [R1+0x514c] ;  /* 0x00514c0001d37983 */ /* 0x000f280000300800 */
[----:B------:R-:W4:Y:S04]  /*aa4f0*/  LDL.LU R209, [R1+0x4e5c] ;  /* 0x004e5c0001d17983 */ /* 0x000f280000300800 */
[----:B------:R-:W4:Y:S01]  /*aa500*/  LDL.LU R208, [R1+0x4f60] ;  /* 0x004f600001d07983 */ /* 0x000f220000300800 */
[----:B------:R-:W-:-:S02]  /*aa510*/  LOP3.LUT R71, R206, 0xffff, RZ, 0xc0, !PT ;  /* 0x0000ffffce477812 */ /* 0x000fc400078ec0ff */
[----:B------:R-:W-:-:S04]  /*aa520*/  LOP3.LUT R73, R202, 0xffff, RZ, 0xc0, !PT ;  /* 0x0000ffffca497812 */ /* 0x000fc800078ec0ff */
[----:B------:R-:W-:Y:S02]  /*aa530*/  PRMT R5, R73, 0x3340, R0 ;  /* 0x0000334049057816 */ /* 0x000fe40000000000 */
[----:B------:R-:W-:-:S04]  /*aa540*/  LOP3.LUT R7, R203, 0xffff, RZ, 0xc0, !PT ;  /* 0x0000ffffcb077812 */ /* 0x000fc800078ec0ff */
[----:B------:R-:W-:Y:S02]  /*aa550*/  PRMT R6, R71, 0x3340, R7 ;  /* 0x0000334047067816 */ /* 0x000fe40000000007 */
[----:B------:R-:W-:Y:S02]  /*aa560*/  SHF.R.U32.HI R71, RZ, 0x8, R71 ;  /* 0x00000008ff477819 */ /* 0x000fe40000011647 */
[----:B------:R-:W-:Y:S02]  /*aa570*/  PRMT R17, R6, 0x5410, R5 ;  /* 0x0000541006117816 */ /* 0x000fe40000000005 */
[----:B------:R-:W-:Y:S02]  /*aa580*/  SHF.R.U32.HI R6, RZ, 0x8, R7 ;  /* 0x00000008ff067819 */ /* 0x000fe40000011607 */
[----:B------:R-:W-:Y:S02]  /*aa590*/  LOP3.LUT R7, R71, 0xffff, RZ, 0xc0, !PT ;  /* 0x0000ffff47077812 */ /* 0x000fe400078ec0ff */
[----:B------:R-:W-:-:S04]  /*aa5a0*/  LOP3.LUT R6, R6, 0xffff, RZ, 0xc0, !PT ;  /* 0x0000ffff06067812 */ /* 0x000fc800078ec0ff */
[----:B0-----:R-:W-:Y:S01]  /*aa5b0*/  PRMT R2, R7, 0x3340, R6 ;  /* 0x0000334007027816 */ /* 0x001fe20000000006 */
[----:B------:R0:W-:Y:S01]  /*aa5c0*/  STL [R1+0x5484], R17 ;  /* 0x0054841101007387 */ /* 0x0001e20000100800 */
[----:B------:R-:W-:-:S03]  /*aa5d0*/  SHF.R.U32.HI R5, RZ, 0x8, R72 ;  /* 0x00000008ff057819 */ /* 0x000fc60000011648 */
        /* <DEDUP_REMOVED lines=8> */
[----:B----4-:R-:W-:-:S03]  /*aa660*/  LOP3.LUT R71, R182, 0xffff, RZ, 0xc0, !PT ;  /* 0x0000ffffb6477812 */ /* 0x010fc600078ec0ff */
[----:B------:R-:W4:Y:S01]  /*aa670*/  LDL.LU R182, [R1+0x4ee8] ;  /* 0x004ee80001b67983 */ /* 0x000f220000300800 */
        /* <DEDUP_REMOVED lines=8> */
[----:B------:R-:W-:Y:S02]  /*aa700*/  PRMT R222, R71, 0x3340, R7 ;  /* 0x0000334047de7816 */ /* 0x000fe40000000007 */
[----:B------:R-:W-:Y:S02]  /*aa710*/  LOP3.LUT R74, R211, 0xffff, RZ, 0xc0, !PT ;  /* 0x0000ffffd34a7812 */ /* 0x000fe400078ec0ff */
[----:B------:R-:W4:Y:S01]  /*aa720*/  LDL.LU R211, [R1+0x50fc] ;  /* 0x0050fc0001d37983 */ /* 0x000f220000300800 */
[----:B------:R-:W-:-:S03]  /*aa730*/  LOP3.LUT R72, R209, 0xffff, RZ, 0xc0, !PT ;  /* 0x0000ffffd1487812 */ /* 0x000fc600078ec0ff */
[----:B------:R-:W4:Y:S01]  /*aa740*/  LDL.LU R209, [R1+0x47f8] ;  /* 0x0047f80001d17983 */ /* 0x000f220000300800 */
[----:B------:R-:W-:-:S03]  /*aa750*/  LOP3.LUT R73, R208, 0xffff, RZ, 0xc0, !PT ;  /* 0x0000ffffd0497812 */ /* 0x000fc600078ec0ff */
[----:B------:R-:W4:Y:S01]  /*aa760*/  LDL.LU R208, [R1+0x4ef0] ;  /* 0x004ef00001d07983 */ /* 0x000f220000300800 */
[----:B------:R-:W-:Y:S02]  /*aa770*/  PRMT R7, R72, 0x3340, R0 ;  /* 0x0000334048077816 */ /* 0x000fe40000000000 */
[----:B------:R-:W-:-:S04]  /*aa780*/  PRMT R71, R74, 0x3340, R73 ;  /* 0x000033404a477816 */ /* 0x000fc80000000049 */
[----:B------:R-:W-:Y:S02]  /*aa790*/  PRMT R249, R71, 0x5410, R7 ;  /* 0x0000541047f97816 */ /* 0x000fe40000000007 */
[----:B------:R-:W-:Y:S02]  /*aa7a0*/  SHF.R.U32.HI R7, RZ, 0x8, R73 ;  /* 0x00000008ff077819 */ /* 0x000fe40000011649 */
[----:B--2---:R-:W-:Y:S02]  /*aa7b0*/  LOP3.LUT R75, R199, 0xffff, RZ, 0xc0, !PT ;  /* 0x0000ffffc74b7812 */ /* 0x004fe400078ec0ff */
[----:B------:R-:W2:Y:S01]  /*aa7c0*/  LDL.LU R199, [R1+0x5158] ;  /* 0x0051580001c77983 */ /* 0x000ea20000300800 */
[----:B---3--:R-:W-:-:S03]  /*aa7d0*/  LOP3.LUT R77, R215, 0xffff, RZ, 0xc0, !PT ;  /* 0x0000ffffd74d7812 */ /* 0x008fc600078ec0ff */
[----:B------:R-:W3:Y:S01]  /*aa7e0*/  LDL.LU R215, [R1+0x4e78] ;  /* 0x004e780001d77983 */ /* 0x000ee20000300800 */
[----:B----4-:R-:W-:-:S03]  /*aa7f0*/  LOP3.LUT R73, R182, 0xffff, RZ, 0xc0, !PT ;  /* 0x0000ffffb6497812 */ /* 0x010fc600078ec0ff */
[----:B------:R-:W4:Y:S01]  /*aa800*/  LDL.LU R182, [R1+0x4f7c] ;  /* 0x004f7c0001b67983 */ /* 0x000f220000300800 */
[----:B------:R-:W-:Y:S02]  /*aa810*/  SHF.R.U32.HI R71, RZ, 0x8, R74 ;  /* 0x00000008ff477819 */ /* 0x000fe4000001164a */
[----:B------:R-:W-:Y:S02]  /*aa820*/  SHF.R.U32.HI R72, RZ, 0x8, R72 ;  /* 0x00000008ff487819 */ /* 0x000fe40000011648 */
[----:B------:R-:W-:Y:S02]  /*aa830*/  LOP3.LUT R71, R71, 0xffff, RZ, 0xc0, !PT ;  /* 0x0000ffff47477812 */ /* 0x000fe400078ec0ff */
[----:B------:R-:W-:Y:S02]  /*aa840*/  LOP3.LUT R7, R7, 0xffff, RZ, 0xc0, !PT ;  /* 0x0000ffff07077812 */ /* 0x000fe400078ec0ff */
[----:B------:R-:W-:Y:S02]  /*aa850*/  LOP3.LUT R72, R72, 0xffff, RZ, 0xc0, !PT ;  /* 0x0000ffff48487812 */ /* 0x000fe400078ec0ff */
[----:B------:R-:W-:-:S02]  /*aa860*/  LOP3.LUT R76, R206, 0xffff, RZ, 0xc0, !PT ;  /* 0x0000ffffce4c7812 */ /* 0x000fc400078ec0ff */
[----:B------:R-:W-:Y:S01]  /*aa870*/  LOP3.LUT R78, R202, 0xffff, RZ, 0xc0, !PT ;  /* 0x0000ffffca4e7812 */ /* 0x000fe200078ec0ff */
[----:B------:R-:W4:Y:S01]  /*aa880*/  LDL.LU R206, [R1+0x515c] ;  /* 0x00515c0001ce7983 */ /* 0x000f220000300800 */
[----:B------:R-:W-:Y:S02]  /*aa890*/  LOP3.LUT R74, R203, 0xffff, RZ, 0xc0, !PT ;  /* 0x0000ffffcb4a7812 */ /* 0x000fe400078ec0ff */
[----:B0-----:R-:W-:Y:S01]  /*aa8a0*/  PRMT R17, R71, 0x3340, R7 ;  /* 0x0000334047117816 */ /* 0x001fe20000000007 */
[----:B------:R-:W4:Y:S01]  /*aa8b0*/  LDL.LU R202, [R1+0x4e80] ;  /* 0x004e800001ca7983 */ /* 0x000f220000300800 */
[--C-:B------:R-:W-:Y:S02]  /*aa8c0*/  PRMT R7, R72, 0x3340, R0.reuse ;  /* 0x0000334048077816 */ /* 0x100fe40000000000 */
[----:B------:R-:W-:Y:S01]  /*aa8d0*/  PRMT R71, R78, 0x3340, R0 ;  /* 0x000033404e477816 */ /* 0x000fe20000000000 */
[----:B------:R-:W4:Y:S01]  /*aa8e0*/  LDL.LU R203, [R1+0x4f84] ;  /* 0x004f840001cb7983 */ /* 0x000f220000300800 */
[----:B------:R-:W-:-:S04]  /*aa8f0*/  PRMT R72, R76, 0x3340, R74 ;  /* 0x000033404c487816 */ /* 0x000fc8000000004a */
[----:B------:R-:W-:Y:S02]  /*aa900*/  PRMT R15, R72, 0x5410, R71 ;  /* 0x00005410480f7816 */ /* 0x000fe40000000047 */
[----:B------:R-:W-:Y:S02]  /*aa910*/  PRMT R71, R77, 0x3340, R0 ;  /* 0x000033404d477816 */ /* 0x000fe40000000000 */
[----:B------:R-:W-:-:S04]  /*aa920*/  PRMT R72, R75, 0x3340, R73 ;  /* 0x000033404b487816 */ /* 0x000fc80000000049 */
[----:B------:R-:W-:Y:S02]  /*aa930*/  PRMT R235, R72, 0x5410, R71 ;  /* 0x0000541048eb7816 */ /* 0x000fe40000000047 */
[----:B------:R-:W-:Y:S02]  /*aa940*/  SHF.R.U32.HI R72, RZ, 0x8, R76 ;  /* 0x00000008ff487819 */ /* 0x000fe4000001164c */
[----:B------:R-:W-:Y:S02]  /*aa950*/  SHF.R.U32.HI R71, RZ, 0x8, R74 ;  /* 0x00000008ff477819 */ /* 0x000fe4000001164a */
[----:B------:R-:W-:Y:S02]  /*aa960*/  LOP3.LUT R72, R72, 0xffff, RZ, 0xc0, !PT ;  /* 0x0000ffff48487812 */ /* 0x000fe400078ec0ff */
[----:B------:R-:W-:-:S04]  /*aa970*/  LOP3.LUT R71, R71, 0xffff, RZ, 0xc0, !PT ;  /* 0x0000ffff47477812 */ /* 0x000fc800078ec0ff */
        /* <DEDUP_REMOVED lines=12> */
[----:B------:R-:W-:Y:S02]  /*aaa40*/  SHF.R.U32.HI R71, RZ, 0x8, R77 ;  /* 0x00000008ff477819 */ /* 0x000fe4000001164d */
[----:B------:R-:W-:-:S02]  /*aaa50*/  LOP3.LUT R77, R211, 0xffff, RZ, 0xc0, !PT ;  /* 0x0000ffffd34d7812 */ /* 0x000fc400078ec0ff */
[----:B------:R-:W-:Y:S01]  /*aaa60*/  LOP3.LUT R114, R209, 0xffff, RZ, 0xc0, !PT ;  /* 0x0000ffffd1727812 */ /* 0x000fe200078ec0ff */
[----:B------:R-:W4:Y:S01]  /*aaa70*/  LDL.LU R211, [R1+0x510c] ;  /* 0x00510c0001d37983 */ /* 0x000f220000300800 */
[----:B------:R-:W-:Y:S02]  /*aaa80*/  LOP3.LUT R75, R208, 0xffff, RZ, 0xc0, !PT ;  /* 0x0000ffffd04b7812 */ /* 0x000fe400078ec0ff */
[----:B------:R-:W-:Y:S01]  /*aaa90*/  PRMT R216, R74, 0x3340, R73 ;  /* 0x000033404ad87816 */ /* 0x000fe20000000049 */
[----:B------:R-:W4:Y:S01]  /*aaaa0*/  LDL.LU R209, [R1+0x4800] ;  /* 0x0048000001d17983 */ /* 0x000f220000300800 */
[----:B------:R-:W-:Y:S02]  /*aaab0*/  PRMT R73, R114, 0x3340, R0 ;  /* 0x0000334072497816 */ /* 0x000fe40000000000 */
[----:B------:R-:W-:Y:S01]  /*aaac0*/  PRMT R74, R77, 0x3340, R75 ;  /* 0x000033404d4a7816 */ /* 0x000fe2000000004b */
[----:B------:R-:W4:Y:S03]  /*aaad0*/  LDL.LU R208, [R1+0x4f08] ;  /* 0x004f080001d07983 */ /* 0x000f260000300800 */
[----:B------:R-:W-:-:S02]  /*aaae0*/  PRMT R16, R74, 0x5410, R73 ;  /* 0x000054104a107816 */ /* 0x000fc40000000049 */
[----:B------:R-:W-:Y:S02]  /*aaaf0*/  PRMT R73, R79, 0x3340, R0 ;  /* 0x000033404f497816 */ /* 0x000fe40000000000 */
[----:B------:R-:W-:Y:S02]  /*aab00*/  PRMT R74, R78, 0x3340, R76 ;  /* 0x000033404e4a7816 */ /* 0x000fe4000000004c */
[----:B------:R-:W-:Y:S02]  /*aab10*/  SHF.R.U32.HI R78, RZ, 0x8, R78 ;  /* 0x00000008ff4e7819 */ /* 0x000fe4000001164e */
[----:B------:R-:W-:Y:S02]  /*aab20*/  PRMT R10, R74, 0x5410, R73 ;  /* 0x000054104a0a7816 */ /* 0x000fe40000000049 */
[----:B------:R-:W-:Y:S02]  /*aab30*/  SHF.R.U32.HI R73, RZ, 0x8, R75 ;  /* 0x00000008ff497819 */ /* 0x000fe4000001164b */
[----:B------:R-:W-:-:S02]  /*aab40*/  SHF.R.U32.HI R75, RZ, 0x8, R76 ;  /* 0x00000008ff4b7819 */ /* 0x000fc4000001164c */
[----:B------:R-:W-:Y:S02]  /*aab50*/  LOP3.LUT R76, R78, 0xffff, RZ, 0xc0, !PT ;  /* 0x0000ffff4e4c7812 */ /* 0x000fe400078ec0ff */
[----:B------:R-:W-:Y:S02]  /*aab60*/  LOP3.LUT R75, R75, 0xffff, RZ, 0xc0, !PT ;  /* 0x0000ffff4b4b7812 */ /* 0x000fe400078ec0ff */
[----:B------:R-:W-:Y:S02]  /*aab70*/  LOP3.LUT R78, R202, 0xffff, RZ, 0xc0, !PT ;  /* 0x0000ffffca4e7812 */ /* 0x000fe400078ec0ff */
[----:B------:R-:W-:Y:S02]  /*aab80*/  PRMT R18, R76, 0x3340, R75 ;  /* 0x000033404c127816 */ /* 0x000fe4000000004b */
[----:B------:R-:W-:Y:S02]  /*aab90*/  LOP3.LUT R76, R206, 0xffff, RZ, 0xc0, !PT ;  /* 0x0000ffffce4c7812 */ /* 0x000fe400078ec0ff */
[----:B------:R-:W4:Y:S01]  /*aaba0*/  LDL.LU R206, [R1+0x5160] ;  /* 0x0051600001ce7983 */ /* 0x000f220000300800 */
[----:B------:R-:W-:-:S03]  /*aabb0*/  LOP3.LUT R75, R203, 0xffff, RZ, 0xc0, !PT ;  /* 0x0000ffffcb4b7812 */ /* 0x000fc600078ec0ff */
[----:B------:R-:W4:Y:S04]  /*aabc0*/  LDL.LU R202, [R1+0x4e98] ;  /* 0x004e980001ca7983 */ /* 0x000f280000300800 */
[----:B------:R-:W4:Y:S01]  /*aabd0*/  LDL.LU R203, [R1+0x4f9c] ;  /* 0x004f9c0001cb7983 */ /* 0x000f220000300800 */
[----:B------:R-:W-:Y:S02]  /*aabe0*/  SHF.R.U32.HI R74, RZ, 0x8, R77 ;  /* 0x00000008ff4a7819 */ /* 0x000fe4000001164d */
[----:B------:R-:W-:Y:S02]  /*aabf0*/  LOP3.LUT R73, R73, 0xffff, RZ, 0xc0, !PT ;  /* 0x0000ffff49497812 */ /* 0x000fe400078ec0ff */
[----:B------:R-:W-:-:S04]  /*aac00*/  LOP3.LUT R74, R74, 0xffff, RZ, 0xc0, !PT ;  /* 0x0000ffff4a4a7812 */ /* 0x000fc800078ec0ff */
[----:B------:R-:W-:Y:S02]  /*aac10*/  PRMT R8, R74, 0x3340, R73 ;  /* 0x000033404a087816 */ /* 0x000fe40000000049 */
[----:B------:R-:W-:Y:S02]  /*aac20*/  PRMT R73, R78, 0x3340, R0 ;  /* 0x000033404e497816 */ /* 0x000fe40000000000 */
[----:B------:R-:W-:Y:S02]  /*aac30*/  PRMT R74, R76, 0x3340, R75 ;  /* 0x000033404c4a7816 */ /* 0x000fe4000000004b */
[----:B------:R-:W-:Y:S02]  /*aac40*/  SHF.R.U32.HI R76, RZ, 0x8, R76 ;  /* 0x00000008ff4c7819 */ /* 0x000fe4000001164c */
[----:B------:R-:W-:Y:S02]  /*aac50*/  PRMT R238, R74, 0x5410, R73 ;  /* 0x000054104aee7816 */ /* 0x000fe40000000049 */
[----:B------:R-:W-:-:S02]  /*aac60*/  SHF.R.U32.HI R73, RZ, 0x8, R79 ;  /* 0x00000008ff497819 */ /* 0x000fc4000001164f */
[----:B------:R-:W-:Y:S02]  /*aac70*/  SHF.R.U32.HI R74, RZ, 0x8, R75 ;  /* 0x00000008ff4a7819 */ /* 0x000fe4000001164b */
[----:B------:R-:W-:Y:S02]  /*aac80*/  LOP3.LUT R75, R76, 0xffff, RZ, 0xc0, !PT ;  /* 0x0000ffff4c4b7812 */ /* 0x000fe400078ec0ff */
[----:B--2---:R-:W-:Y:S02]  /*aac90*/  LOP3.LUT R77, R199, 0xffff, RZ, 0xc0, !PT ;  /* 0x0000ffffc74d7812 */ /* 0x004fe400078ec0ff */
[----:B------:R-:W2:Y:S01]  /*aaca0*/  LDL.LU R199, [R1+0x5164] ;  /* 0x0051640001c77983 */ /* 0x000ea20000300800 */
[----:B---3--:R-:W-:-:S03]  /*aacb0*/  LOP3.LUT R79, R215, 0xffff, RZ, 0xc0, !PT ;  /* 0x0000ffffd74f7812 */ /* 0x008fc600078ec0ff */
[----:B------:R-:W3:Y:S01]  /*aacc0*/  LDL.LU R215, [R1+0x4e9c] ;  /* 0x004e9c0001d77983 */ /* 0x000ee20000300800 */
[----:B----4-:R-:W-:-:S03]  /*aacd0*/  LOP3.LUT R76, R182, 0xffff, RZ, 0xc0, !PT ;  /* 0x0000ffffb64c7812 */ /* 0x010fc600078ec0ff */
[----:B------:R-:W4:Y:S01]  /*aace0*/  LDL.LU R182, [R1+0x4fa4] ;  /* 0x004fa40001b67983 */ /* 0x000f220000300800 */
        /* <DEDUP_REMOVED lines=9> */
[----:B------:R-:W-:Y:S02]  /*aad80*/  LOP3.LUT R75, R75, 0xffff, RZ, 0xc0, !PT ;  /* 0x0000ffff4b4b7812 */ /* 0x000fe400078ec0ff */
[----:B------:R-:W-:Y:S02]  /*aad90*/  LOP3.LUT R78, R211, 0xffff, RZ, 0xc0, !PT ;  /* 0x0000ffffd34e7812 */ /* 0x000fe400078ec0ff */
[----:B------:R-:W-:Y:S02]  /*aada0*/  LOP3.LUT R113, R209, 0xffff, RZ, 0xc0, !PT ;  /* 0x0000ffffd1717812 */ /* 0x000fe400078ec0ff */
[----:B------:R-:W-:-:S02]  /*aadb0*/  LOP3.LUT R77, R208, 0xffff, RZ, 0xc0, !PT ;  /* 0x0000ffffd04d7812 */ /* 0x000fc400078ec0ff */
[----:B-1----:R-:W-:Y:S02]  /*aadc0*/  PRMT R2, R76, 0x3340, R75 ;  /* 0x000033404c027816 */ /* 0x002fe4000000004b */
[----:B------:R-:W-:Y:S02]  /*aadd0*/  PRMT R75, R113, 0x3340, R0 ;  /* 0x00003340714b7816 */ /* 0x000fe40000000000 */
[----:B------:R-:W-:-:S04]  /*aade0*/  PRMT R76, R78, 0x3340, R77 ;  /* 0x000033404e4c7816 */ /* 0x000fc8000000004d */
[----:B------:R-:W-:Y:S02]  /*aadf0*/  PRMT R221, R76, 0x5410, R75 ;  /* 0x000054104cdd7816 */ /* 0x000fe4000000004b */
[----:B------:R-:W-:Y:S02]  /*aae00*/  SHF.R.U32.HI R75, RZ, 0x8, R79 ;  /* 0x00000008ff4b7819 */ /* 0x000fe4000001164f */
[----:B------:R-:W-:Y:S02]  /*aae10*/  LOP3.LUT R81, R206, 0xffff, RZ, 0xc0, !PT ;  /* 0x0000ffffce517812 */ /* 0x000fe400078ec0ff */
[----:B------:R-:W4:Y:S01]  /*aae20*/  LDL.LU R206, [R1+0x5124] ;  /* 0x0051240001ce7983 */ /* 0x000f220000300800 */
[----:B------:R-:W-:-:S03]  /*aae30*/  LOP3.LUT R83, R202, 0xffff, RZ, 0xc0, !PT ;  /* 0x0000ffffca537812 */ /* 0x000fc600078ec0ff */
[----:B------:R-:W4:Y:S01]  /*aae40*/  LDL.LU R202, [R1+0x4804] ;  /* 0x0048040001ca7983 */ /* 0x000f220000300800 */
[----:B------:R-:W-:-:S03]  /*aae50*/  LOP3.LUT R79, R203, 0xffff, RZ, 0xc0, !PT ;  /* 0x0000ffffcb4f7812 */ /* 0x000fc600078ec0ff */
[----:B------:R-:W4:Y:S01]  /*aae60*/  LDL.LU R203, [R1+0x4f18] ;  /* 0x004f180001cb7983 */ /* 0x000f220000300800 */
[----:B------:R-:W-:Y:S02]  /*aae70*/  SHF.R.U32.HI R78, RZ, 0x8, R78 ;  /* 0x00000008ff4e7819 */ /* 0x000fe4000001164e */
        /* <DEDUP_REMOVED lines=8> */
[----:B------:R-:W-:-:S03]  /*aaf00*/  LOP3.LUT R76, R76, 0xffff, RZ, 0xc0, !PT ;  /* 0x0000ffff4c4c7812 */ /* 0x000fc600078ec0ff */
[----:B------:R-:W4:Y:S01]  /*aaf10*/  LDL.LU R211, [R1+0x5168] ;  /* 0x0051680001d37983 */ /* 0x000f220000300800 */
[----:B------:R-:W-:Y:S02]  /*aaf20*/  PRMT R252, R77, 0x3340, R76 ;  /* 0x000033404dfc7816 */ /* 0x000fe4000000004c */
[----:B------:R-:W-:Y:S01]  /*aaf30*/  PRMT R76, R83, 0x3340, R0 ;  /* 0x00003340534c7816 */ /* 0x000fe20000000000 */
[----:B------:R-:W4:Y:S01]  /*aaf40*/  LDL.LU R209, [R1+0x4eb0] ;  /* 0x004eb00001d17983 */ /* 0x000f220000300800 */
[----:B------:R-:W-:-:S03]  /*aaf50*/  PRMT R77, R81, 0x3340, R79 ;  /* 0x00003340514d7816 */ /* 0x000fc6000000004f */
[----:B------:R-:W4:Y:S01]  /*aaf60*/  LDL.LU R208, [R1+0x4fb8] ;  /* 0x004fb80001d07983 */ /* 0x000f220000300800 */
[----:B------:R-:W-:Y:S02]  /*aaf70*/  PRMT R12, R77, 0x5410, R76 ;  /* 0x000054104d0c7816 */ /* 0x000fe4000000004c */
[----:B------:R-:W-:Y:S02]  /*aaf80*/  PRMT R76, R82, 0x3340, R0 ;  /* 0x00003340524c7816 */ /* 0x000fe40000000000 */
[----:B------:R-:W-:-:S04]  /*aaf90*/  PRMT R77, R80, 0x3340, R78 ;  /* 0x00003340504d7816 */ /* 0x000fc8000000004e */
[----:B------:R-:W-:Y:S02]  /*aafa0*/  PRMT R226, R77, 0x5410, R76 ;  /* 0x000054104de27816 */ /* 0x000fe4000000004c */
[----:B------:R-:W-:Y:S02]  /*aafb0*/  SHF.R.U32.HI R77, RZ, 0x8, R80 ;  /* 0x00000008ff4d7819 */ /* 0x000fe40000011650 */
[----:B------:R-:W-:Y:S02]  /*aafc0*/  SHF.R.U32.HI R76, RZ, 0x8, R78 ;  /* 0x00000008ff4c7819 */ /* 0x000fe4000001164e */
[----:B------:R-:W-:Y:S02]  /*aafd0*/  LOP3.LUT R77, R77, 0xffff, RZ, 0xc0, !PT ;  /* 0x0000ffff4d4d7812 */ /* 0x000fe400078ec0ff */
[----:B------:R-:W-:Y:S02]  /*aafe0*/  LOP3.LUT R76, R76, 0xffff, RZ, 0xc0, !PT ;  /* 0x0000ffff4c4c7812 */ /* 0x000fe400078ec0ff */
[----:B------:R-:W-:-:S02]  /*aaff0*/  SHF.R.U32.HI R81, RZ, 0x8, R81 ;  /* 0x00000008ff517819 */ /* 0x000fc40000011651 */
[----:B------:R-:W-:Y:S02]  /*ab000*/  PRMT R225, R77, 0x3340, R76 ;  /* 0x000033404de17816 */ /* 0x000fe4000000004c */
[----:B------:R-:W-:Y:S02]  /*ab010*/  SHF.R.U32.HI R77, RZ, 0x8, R82 ;  /* 0x00000008ff4d7819 */ /* 0x000fe40000011652 */
[----:B------:R-:W-:Y:S02]  /*ab020*/  SHF.R.U32.HI R78, RZ, 0x8, R79 ;  /* 0x00000008ff4e7819 */ /* 0x000fe4000001164f */
[----:B------:R-:W-:Y:S02]  /*ab030*/  LOP3.LUT R79, R81, 0xffff, RZ, 0xc0, !PT ;  /* 0x0000ffff514f7812 */ /* 0x000fe400078ec0ff */
[----:B------:R-:W-:Y:S02]  /*ab040*/  LOP3.LUT R82, R206, 0xffff, RZ, 0xc0, !PT ;  /* 0x0000ffffce527812 */ /* 0x000fe400078ec0ff */
[----:B------:R-:W4:Y:S01]  /*ab050*/  LDL.LU R206, [R1+0x516c] ;  /* 0x00516c0001ce7983 */ /* 0x000f220000300800 */
[----:B------:R-:W-:-:S03]  /*ab060*/  LOP3.LUT R80, R202, 0xffff, RZ, 0xc0, !PT ;  /* 0x0000ffffca507812 */ /* 0x000fc600078ec0ff */
[----:B------:R-:W4:Y:S01]  /*ab070*/  LDL.LU R202, [R1+0x4eb8] ;  /* 0x004eb80001ca7983 */ /* 0x000f220000300800 */
[----:B------:R-:W-:-:S03]  /*ab080*/  LOP3.LUT R81, R203, 0xffff, RZ, 0xc0, !PT ;  /* 0x0000ffffcb517812 */ /* 0x000fc600078ec0ff */
[----:B------:R-:W4:Y:S01]  /*ab090*/  LDL.LU R203, [R1+0x4fc4] ;  /* 0x004fc40001cb7983 */ /* 0x000f220000300800 */
[----:B------:R-:W-:Y:S02]  /*ab0a0*/  LOP3.LUT R78, R78, 0xffff, RZ, 0xc0, !PT ;  /* 0x0000ffff4e4e7812 */ /* 0x000fe400078ec0ff */
[----:B------:R-:W-:Y:S02]  /*ab0b0*/  SHF.R.U32.HI R76, RZ, 0x8, R83 ;  /* 0x00000008ff4c7819 */ /* 0x000fe40000011653 */
[----:B------:R-:W-:Y:S02]  /*ab0c0*/  PRMT R231, R79, 0x3340, R78 ;  /* 0x000033404fe77816 */ /* 0x000fe4000000004e */
[----:B------:R-:W-:Y:S02]  /*ab0d0*/  PRMT R78, R80, 0x3340, R0 ;  /* 0x00003340504e7816 */ /* 0x000fe40000000000 */
[----:B------:R-:W-:-:S04]  /*ab0e0*/  PRMT R79, R82, 0x3340, R81 ;  /* 0x00003340524f7816 */ /* 0x000fc80000000051 */
[----:B------:R-:W-:Y:S02]  /*ab0f0*/  PRMT R251, R79, 0x5410, R78 ;  /* 0x000054104ffb7816 */ /* 0x000fe4000000004e */
[----:B------:R-:W-:Y:S02]  /*ab100*/  SHF.R.U32.HI R78, RZ, 0x8, R81 ;  /* 0x00000008ff4e7819 */ /* 0x000fe40000011651 */
        /* <DEDUP_REMOVED lines=22> */
[----:B------:R-:W-:Y:S02]  /*ab270*/  LOP3.LUT R84, R211, 0xffff, RZ, 0xc0, !PT ;  /* 0x0000ffffd3547812 */ /* 0x000fe400078ec0ff */
[----:B------:R-:W-:Y:S01]  /*ab280*/  LOP3.LUT R82, R209, 0xffff, RZ, 0xc0, !PT ;  /* 0x0000ffffd1527812 */ /* 0x000fe200078ec0ff */
[----:B------:R-:W4:Y:S01]  /*ab290*/  LDL.LU R211, [R1+0x5138] ;  /* 0x0051380001d37983 */ /* 0x000f220000300800 */
[----:B------:R-:W-:-:S02]  /*ab2a0*/  LOP3.LUT R83, R208, 0xffff, RZ, 0xc0, !PT ;  /* 0x0000ffffd0537812 */ /* 0x000fc400078ec0ff */
[----:B------:R-:W-:Y:S01]  /*ab2b0*/  PRMT R11, R80, 0x3340, R79 ;  /* 0x00003340500b7816 */ /* 0x000fe2000000004f */
[----:B------:R-:W4:Y:S01]  /*ab2c0*/  LDL.LU R209, [R1+0x482c] ;  /* 0x00482c0001d17983 */ /* 0x000f220000300800 */
[--C-:B------:R-:W-:Y:S02]  /*ab2d0*/  PRMT R79, R81, 0x3340, R0.reuse ;  /* 0x00003340514f7816 */ /* 0x100fe40000000000 */
[----:B------:R-:W-:Y:S01]  /*ab2e0*/  PRMT R80, R82, 0x3340, R0 ;  /* 0x0000334052507816 */ /* 0x000fe20000000000 */
[----:B------:R-:W4:Y:S01]  /*ab2f0*/  LDL.LU R208, [R1+0x4f3c] ;  /* 0x004f3c0001d07983 */ /* 0x000f220000300800 */
[----:B------:R-:W-:Y:S02]  /*ab300*/  PRMT R81, R84, 0x3340, R83 ;  /* 0x0000334054517816 */ /* 0x000fe40000000053 */
[----:B------:R-:W-:Y:S02]  /*ab310*/  SHF.R.U32.HI R4, RZ, 0x8, R86 ;  /* 0x00000008ff047819 */ /* 0x000fe40000011656 */
[----:B------:R-:W-:-:S02]  /*ab320*/  PRMT R14, R81, 0x5410, R80 ;  /* 0x00005410510e7816 */ /* 0x000fc40000000050 */
[----:B------:R-:W-:Y:S02]  /*ab330*/  LOP3.LUT R86, R206, 0xffff, RZ, 0xc0, !PT ;  /* 0x0000ffffce567812 */ /* 0x000fe400078ec0ff */
[----:B------:R-:W-:Y:S01]  /*ab340*/  SHF.R.U32.HI R81, RZ, 0x8, R84 ;  /* 0x00000008ff517819 */ /* 0x000fe20000011654 */
[----:B------:R-:W4:Y:S01]  /*ab350*/  LDL.LU R206, [R1+0x5170] ;  /* 0x0051700001ce7983 */ /* 0x000f220000300800 */
[----:B------:R-:W-:Y:S02]  /*ab360*/  LOP3.LUT R88, R202, 0xffff, RZ, 0xc0, !PT ;  /* 0x0000ffffca587812 */ /* 0x000fe400078ec0ff */
[----:B------:R-:W-:Y:S01]  /*ab370*/  LOP3.LUT R84, R203, 0xffff, RZ, 0xc0, !PT ;  /* 0x0000ffffcb547812 */ /* 0x000fe200078ec0ff */
[----:B------:R-:W4:Y:S04]  /*ab380*/  LDL.LU R202, [R1+0x4ec0] ;  /* 0x004ec00001ca7983 */ /* 0x000f280000300800 */
[----:B------:R-:W4:Y:S01]  /*ab390*/  LDL.LU R203, [R1+0x4fd8] ;  /* 0x004fd80001cb7983 */ /* 0x000f220000300800 */
[----:B------:R-:W-:-:S02]  /*ab3a0*/  SHF.R.U32.HI R80, RZ, 0x8, R83 ;  /* 0x00000008ff507819 */ /* 0x000fc40000011653 */
        /* <DEDUP_REMOVED lines=13> */
[----:B------:R-:W-:-:S04]  /*ab480*/  PRMT R82, R86, 0x3340, R84 ;  /* 0x0000334056527816 */ /* 0x000fc80000000054 */
[----:B------:R-:W-:Y:S02]  /*ab490*/  PRMT R247, R82, 0x5410, R81 ;  /* 0x0000541052f77816 */ /* 0x000fe40000000051 */
[----:B------:R-:W-:Y:S02]  /*ab4a0*/  PRMT R81, R87, 0x3340, R0 ;  /* 0x0000334057517816 */ /* 0x000fe40000000000 */
[--C-:B------:R-:W-:Y:S02]  /*ab4b0*/  PRMT R82, R85, 0x3340, R83.reuse ;  /* 0x0000334055527816 */ /* 0x100fe40000000053 */
        /* <DEDUP_REMOVED lines=12> */
[----:B------:R-:W-:Y:S02]  /*ab580*/  LOP3.LUT R84, R208, 0xffff, RZ, 0xc0, !PT ;  /* 0x0000ffffd0547812 */ /* 0x000fe400078ec0ff */
[----:B------:R-:W-:Y:S02]  /*ab590*/  PRMT R240, R82, 0x3340, R81 ;  /* 0x0000334052f07816 */ /* 0x000fe40000000051 */
[----:B------:R-:W-:-:S02]  /*ab5a0*/  SHF.R.U32.HI R81, RZ, 0x8, R87 ;  /* 0x00000008ff517819 */ /* 0x000fc40000011657 */
[----:B------:R-:W-:Y:S02]  /*ab5b0*/  SHF.R.U32.HI R142, RZ, 0x8, R88 ;  /* 0x00000008ff8e7819 */ /* 0x000fe40000011658 */
[----:B------:R-:W-:Y:S02]  /*ab5c0*/  PRMT R82, R91, 0x3340, R0 ;  /* 0x000033405b527816 */ /* 0x000fe40000000000 */
[----:B------:R-:W-:Y:S02]  /*ab5d0*/  PRMT R83, R86, 0x3340, R84 ;  /* 0x0000334056537816 */ /* 0x000fe40000000054 */
[----:B------:R-:W-:Y:S02]  /*ab5e0*/  LOP3.LUT R87, R206, 0xffff, RZ, 0xc0, !PT ;  /* 0x0000ffffce577812 */ /* 0x000fe400078ec0ff */
[----:B------:R-:W-:Y:S01]  /*ab5f0*/  LOP3.LUT R88, R202, 0xffff, RZ, 0xc0, !PT ;  /* 0x0000ffffca587812 */ /* 0x000fe200078ec0ff */
[----:B------:R-:W4:Y:S01]  /*ab600*/  LDL.LU R206, [R1+0x5174] ;  /* 0x0051740001ce7983 */ /* 0x000f220000300800 */
[----:B------:R-:W-:-:S02]  /*ab610*/  LOP3.LUT R85, R203, 0xffff, RZ, 0xc0, !PT ;  /* 0x0000ffffcb557812 */ /* 0x000fc400078ec0ff */
[----:B------:R-:W-:Y:S01]  /*ab620*/  PRMT R19, R83, 0x5410, R82 ;  /* 0x0000541053137816 */ /* 0x000fe20000000052 */
[----:B------:R-:W4:Y:S01]  /*ab630*/  LDL.LU R202, [R1+0x4ed8] ;  /* 0x004ed80001ca7983 */ /* 0x000f220000300800 */
[----:B------:R-:W-:Y:S02]  /*ab640*/  PRMT R82, R88, 0x3340, R0 ;  /* 0x0000334058527816 */ /* 0x000fe40000000000 */
[----:B------:R-:W-:Y:S01]  /*ab650*/  PRMT R83, R87, 0x3340, R85 ;  /* 0x0000334057537816 */ /* 0x000fe20000000055 */
[----:B------:R-:W4:Y:S01]  /*ab660*/  LDL.LU R203, [R1+0x4fe4] ;  /* 0x004fe40001cb7983 */ /* 0x000f220000300800 */
[----:B------:R-:W-:Y:S02]  /*ab670*/  SHF.R.U32.HI R87, RZ, 0x8, R87 ;  /* 0x00000008ff577819 */ /* 0x000fe40000011657 */
[----:B------:R-:W-:Y:S02]  /*ab680*/  PRMT R21, R83, 0x5410, R82 ;  /* 0x0000541053157816 */ /* 0x000fe40000000052 */
[----:B------:R-:W-:-:S02]  /*ab690*/  SHF.R.U32.HI R82, RZ, 0x8, R84 ;  /* 0x00000008ff527819 */ /* 0x000fc40000011654 */
        /* <DEDUP_REMOVED lines=11> */
[----:B------:R-:W-:Y:S02]  /*ab750*/  LOP3.LUT R83, R83, 0xffff, RZ, 0xc0, !PT ;  /* 0x0000ffff53537812 */ /* 0x000fe400078ec0ff */
[----:B------:R-:W-:Y:S01]  /*ab760*/  LOP3.LUT R82, R82, 0xffff, RZ, 0xc0, !PT ;  /* 0x0000ffff52527812 */ /* 0x000fe200078ec0ff */
[----:B------:R-:W4:Y:S03]  /*ab770*/  LDL.LU R166, [R1+0x518c] ;  /* 0x00518c0001a67983 */ /* 0x000f260000300800 */
[----:B------:R-:W-:Y:S01]  /*ab780*/  PRMT R250, R83, 0x3340, R82 ;  /* 0x0000334053fa7816 */ /* 0x000fe20000000052 */
[----:B------:R-:W4:Y:S01]  /*ab790*/  LDL.LU R212, [R1+0x5188] ;  /* 0x0051880001d47983 */ /* 0x000f220000300800 */
[----:B------:R-:W-:Y:S02]  /*ab7a0*/  PRMT R82, R86, 0x3340, R0 ;  /* 0x0000334056527816 */ /* 0x000fe40000000000 */
[----:B------:R-:W-:Y:S01]  /*ab7b0*/  PRMT R83, R85, 0x3340, R84 ;  /* 0x0000334055537816 */ /* 0x000fe20000000054 */
[----:B------:R-:W4:Y:S04]  /*ab7c0*/  LDL.LU R210, [R1+0x5194] ;  /* 0x0051940001d27983 */ /* 0x000f280000300800 */
[----:B------:R-:W4:Y:S01]  /*ab7d0*/  LDL.LU R211, [R1+0x5190] ;  /* 0x0051900001d37983 */ /* 0x000f220000300800 */
[----:B------:R-:W-:-:S02]  /*ab7e0*/  PRMT R243, R83, 0x5410, R82 ;  /* 0x0000541053f37816 */ /* 0x000fc40000000052 */
[----:B------:R-:W-:Y:S01]  /*ab7f0*/  SHF.R.U32.HI R83, RZ, 0x8, R85 ;  /* 0x00000008ff537819 */ /* 0x000fe20000011655 */
[----:B------:R-:W4:Y:S01]  /*ab800*/  LDL.LU R209, [R1+0x51ac] ;  /* 0x0051ac0001d17983 */ /* 0x000f220000300800 */
[----:B------:R-:W-:Y:S02]  /*ab810*/  SHF.R.U32.HI R82, RZ, 0x8, R84 ;  /* 0x00000008ff527819 */ /* 0x000fe40000011654 */
[----:B------:R-:W-:Y:S01]  /*ab820*/  LOP3.LUT R83, R83, 0xffff, RZ, 0xc0, !PT ;  /* 0x0000ffff53537812 */ /* 0x000fe200078ec0ff */
[----:B------:R-:W4:Y:S01]  /*ab830*/  LDL.LU R208, [R1+0x51a4] ;  /* 0x0051a40001d07983 */ /* 0x000f220000300800 */
        /* <DEDUP_REMOVED lines=12> */
[----:B------:R-:W-:Y:S02]  /*ab900*/  SHF.R.U32.HI R85, RZ, 0x8, R85 ;  /* 0x00000008ff557819 */ /* 0x000fe40000011655 */
[----:B------:R-:W-:Y:S02]  /*ab910*/  SHF.R.U32.HI R83, RZ, 0x8, R84 ;  /* 0x00000008ff537819 */ /* 0x000fe40000011654 */
[----:B------:R-:W-:Y:S02]  /*ab920*/  LOP3.LUT R84, R85, 0xffff, RZ, 0xc0, !PT ;  /* 0x0000ffff55547812 */ /* 0x000fe400078ec0ff */
[----:B--2---:R-:W-:-:S02]  /*ab930*/  LOP3.LUT R86, R199, 0xffff, RZ, 0xc0, !PT ;  /* 0x0000ffffc7567812 */ /* 0x004fc400078ec0ff */
        /* <DEDUP_REMOVED lines=14> */
[----:B------:R-:W-:Y:S02]  /*aba20*/  SHF.R.U32.HI R87, RZ, 0x8, R210 ;  /* 0x00000008ff577819 */ /* 0x000fe400000116d2 */
[----:B------:R-:W-:Y:S02]  /*aba30*/  SHF.R.U32.HI R86, RZ, 0x8, R211 ;  /* 0x00000008ff567819 */ /* 0x000fe400000116d3 */
[----:B------:R-:W-:Y:S02]  /*aba40*/  LOP3.LUT R87, R87, 0xffff, RZ, 0xc0, !PT ;  /* 0x0000ffff57577812 */ /* 0x000fe400078ec0ff */
[----:B------:R-:W-:-:S02]  /*aba50*/  LOP3.LUT R86, R86, 0xffff, RZ, 0xc0, !PT ;  /* 0x0000ffff56567812 */ /* 0x000fc400078ec0ff */
[----:B------:R-:W-:Y:S02]  /*aba60*/  SHF.R.U32.HI R133, RZ, 0x8, R88 ;  /* 0x00000008ff857819 */ /* 0x000fe40000011658 */
[----:B------:R-:W-:Y:S02]  /*aba70*/  PRMT R248, R87, 0x3340, R86 ;  /* 0x0000334057f87816 */ /* 0x000fe40000000056 */
[----:B------:R-:W-:Y:S02]  /*aba80*/  SHF.R.U32.HI R87, RZ, 0x8, R206 ;  /* 0x00000008ff577819 */ /* 0x000fe400000116ce */
[----:B------:R-:W-:Y:S02]  /*aba90*/  SHF.R.U32.HI R86, RZ, 0x8, R202 ;  /* 0x00000008ff567819 */ /* 0x000fe400000116ca */
[----:B------:R-:W-:Y:S02]  /*abaa0*/  SHF.R.U32.HI R88, RZ, 0x8, R203 ;  /* 0x00000008ff587819 */ /* 0x000fe400000116cb */
[----:B------:R-:W-:-:S02]  /*abab0*/  LOP3.LUT R87, R87, 0xffff, RZ, 0xc0, !PT ;  /* 0x0000ffff57577812 */ /* 0x000fc400078ec0ff */
[----:B------:R-:W-:Y:S02]  /*abac0*/  LOP3.LUT R86, R86, 0xffff, RZ, 0xc0, !PT ;  /* 0x0000ffff56567812 */ /* 0x000fe400078ec0ff */
[----:B------:R-:W-:Y:S02]  /*abad0*/  LOP3.LUT R88, R88, 0xffff, RZ, 0xc0, !PT ;  /* 0x0000ffff58587812 */ /* 0x000fe400078ec0ff */
[----:B------:R-:W-:Y:S02]  /*abae0*/  PRMT R9, R87, 0x3340, R86 ;  /* 0x0000334057097816 */ /* 0x000fe40000000056 */
[----:B------:R-:W-:Y:S02]  /*abaf0*/  PRMT R86, R88, 0x3340, R0 ;  /* 0x0000334058567816 */ /* 0x000fe40000000000 */
[----:B--2---:R-:W-:Y:S02]  /*abb00*/  SHF.R.U32.HI R88, RZ, 0x8, R199 ;  /* 0x00000008ff587819 */ /* 0x004fe400000116c7 */
[----:B------:R-:W2:Y:S01]  /*abb10*/  LDL.LU R199, [R1+0x4ed0] ;  /* 0x004ed00001c77983 */ /* 0x000ea20000300800 */
[----:B----4-:R-:W-:-:S03]  /*abb20*/  SHF.R.U32.HI R89, RZ, 0x8, R182 ;  /* 0x00000008ff597819 */ /* 0x010fc600000116b6 */
[----:B------:R-:W4:Y:S01]  /*abb30*/  LDL.LU R182, [R1+0x4bf0] ;  /* 0x004bf00001b67983 */ /* 0x000f220000300800 */
[----:B---3--:R-:W-:-:S03]  /*abb40*/  SHF.R.U32.HI R87, RZ, 0x8, R215 ;  /* 0x00000008ff577819 */ /* 0x008fc600000116d7 */
[----:B------:R-:W3:Y:S01]  /*abb50*/  LDL.LU R215, [R1+0x4bc0] ;  /* 0x004bc00001d77983 */ /* 0x000ee20000300800 */
[----:B------:R-:W-:Y:S02]  /*abb60*/  PRMT R111, R124, 0x5410, R111 ;  /* 0x000054107c6f7816 */ /* 0x000fe4000000006f */
[----:B------:R-:W-:Y:S02]  /*abb70*/  PRMT R110, R123, 0x5410, R110 ;  /* 0x000054107b6e7816 */ /* 0x000fe4000000006e */
[----:B--2---:R-:W-:-:S05]  /*abb80*/  PRMT R112, R199, 0x5410, R112 ;  /* 0x00005410c7707816 */ /* 0x004fca0000000070 */
[----:B------:R-:W-:Y:S04]  /*abb90*/  STL [R1+0x4628], R112 ;  /* 0x0046287001007387 */ /* 0x000fe80000100800 */
[----:B------:R-:W-:Y:S04]  /*abba0*/  STL [R1+0x1634], R111 ;  /* 0x0016346f01007387 */ /* 0x000fe80000100800 */
[----:B------:R-:W-:Y:S04]  /*abbb0*/  STL [R1+0xd74], R110 ;  /* 0x000d746e01007387 */ /* 0x000fe80000100800 */
[----:B------:R-:W2:Y:S01]  /*abbc0*/  LDL.LU R199, [R1+0x47c8] ;  /* 0x0047c80001c77983 */ /* 0x000ea20000300800 */
[----:B----4-:R-:W-:-:S03]  /*abbd0*/  PRMT R96, R182, 0x5410, R96 ;  /* 0x00005410b6607816 */ /* 0x010fc60000000060 */
[----:B------:R-:W4:Y:S01]  /*abbe0*/  LDL.LU R182, [R1+0x4bb0] ;  /* 0x004bb00001b67983 */ /* 0x000f220000300800 */
[----:B------:R-:W-:Y:S02]  /*abbf0*/  LOP3.LUT R95, R95, 0xffff, RZ, 0xc0, !PT ;  /* 0x0000ffff5f5f7812 */ /* 0x000fe400078ec0ff */
[----:B------:R-:W-:Y:S02]  /*abc00*/  LOP3.LUT R94, R94, 0xffff, RZ, 0xc0, !PT ;  /* 0x0000ffff5e5e7812 */ /* 0x000fe400078ec0ff */
[--C-:B------:R-:W-:Y:S02]  /*abc10*/  PRMT R95, R95, 0x3340, R0.reuse ;  /* 0x000033405f5f7816 */ /* 0x100fe40000000000 */
[----:B------:R-:W-:Y:S02]  /*abc20*/  PRMT R94, R94, 0x3340, R0 ;  /* 0x000033405e5e7816 */ /* 0x000fe40000000000 */
[----:B------:R-:W-:Y:S02]  /*abc30*/  PRMT R95, R121, 0x5410, R95 ;  /* 0x00005410795f7816 */ /* 0x000fe4000000005f */
[----:B---3--:R-:W-:Y:S01]  /*abc40*/  PRMT R94, R215, 0x5410, R94 ;  /* 0x00005410d75e7816 */ /* 0x008fe2000000005e */
[----:B------:R-:W-:Y:S04]  /*abc50*/  STL [R1+0xd70], R96 ;  /* 0x000d706001007387 */ /* 0x000fe80000100800 */
[----:B------:R-:W-:Y:S04]  /*abc60*/  STL [R1+0xd6c], R95 ;  /* 0x000d6c5f01007387 */ /* 0x000fe80000100800 */
[----:B------:R-:W-:Y:S01]  /*abc70*/  STL [R1+0xd68], R94 ;  /* 0x000d685e01007387 */ /* 0x000fe20000100800 */
[----:B------:R-:W-:-:S03]  /*abc80*/  LOP3.LUT R93, R93, 0xffff, RZ, 0xc0, !PT ;  /* 0x0000ffff5d5d7812 */ /* 0x000fc600078ec0ff */
[----:B------:R-:W3:Y:S01]  /*abc90*/  LDL.LU R215, [R1+0x47c0] ;  /* 0x0047c00001d77983 */ /* 0x000ee20000300800 */
[----:B------:R-:W-:Y:S02]  /*abca0*/  PRMT R93, R93, 0x3340, R0 ;  /* 0x000033405d5d7816 */ /* 0x000fe40000000000 */
[----:B------:R-:W-:Y:S02]  /*abcb0*/  LOP3.LUT R88, R88, 0xffff, RZ, 0xc0, !PT ;  /* 0x0000ffff58587812 */ /* 0x000fe400078ec0ff */
[----:B------:R-:W-:Y:S02]  /*abcc0*/  LOP3.LUT R87, R87, 0xffff, RZ, 0xc0, !PT ;  /* 0x0000ffff57577812 */ /* 0x000fe400078ec0ff */
[----:B------:R-:W-:Y:S02]  /*abcd0*/  LOP3.LUT R196, R196, 0xffff, RZ, 0xc0, !PT ;  /* 0x0000ffffc4c47812 */ /* 0x000fe400078ec0ff */
[----:B------:R-:W-:Y:S02]  /*abce0*/  LOP3.LUT R89, R89, 0xffff, RZ, 0xc0, !PT ;  /* 0x0000ffff59597812 */ /* 0x000fe400078ec0ff */
[----:B------:R-:W-:-:S02]  /*abcf0*/  PRMT R93, R117, 0x5410, R93 ;  /* 0x00005410755d7816 */ /* 0x000fc4000000005d */
[----:B------:R-:W-:Y:S02]  /*abd00*/  PRMT R232, R88, 0x3340, R87 ;  /* 0x0000334058e87816 */ /* 0x000fe40000000057 */
[--C-:B------:R-:W-:Y:S02]  /*abd10*/  PRMT R196, R196, 0x3340, R0.reuse ;  /* 0x00003340c4c47816 */ /* 0x100fe40000000000 */
[----:B------:R-:W-:Y:S01]  /*abd20*/  PRMT R87, R89, 0x3340, R0 ;  /* 0x0000334059577816 */ /* 0x000fe20000000000 */
[----:B------:R3:W-:Y:S01]  /*abd30*/  STL [R1+0xd64], R93 ;  /* 0x000d645d01007387 */ /* 0x0007e20000100800 */
[----:B------:R-:W-:Y:S02]  /*abd40*/  SHF.R.U32.HI R89, RZ, 0x8, R91 ;  /* 0x00000008ff597819 */ /* 0x000fe4000001165b */
[----:B------:R-:W-:Y:S02]  /*abd50*/  SHF.R.U32.HI R91, RZ, 0x8, R114 ;  /* 0x00000008ff5b7819 */ /* 0x000fe40000011672 */
[----:B------:R-:W-:-:S02]  /*abd60*/  SHF.R.U32.HI R117, RZ, 0x8, R183 ;  /* 0x00000008ff757819 */ /* 0x000fc400000116b7 */
[----:B------:R-:W2:Y:S01]  /*abd70*/  LDL.LU R183, [R1+0x47cc] ;  /* 0x0047cc0001b77983 */ /* 0x000ea20000300800 */
[----:B------:R-:W-:-:S03]  /*abd80*/  SHF.R.U32.HI R114, RZ, 0x8, R179 ;  /* 0x00000008ff727819 */ /* 0x000fc600000116b3 */
[----:B------:R-:W2:Y:S01]  /*abd90*/  LDL.LU R179, [R1+0x5180] ;  /* 0x0051800001b37983 */ /* 0x000ea20000300800 */
[----:B----4-:R-:W-:-:S03]  /*abda0*/  PRMT R196, R182, 0x5410, R196 ;  /* 0x00005410b6c47816 */ /* 0x010fc600000000c4 */
[----:B------:R-:W4:Y:S01]  /*abdb0*/  LDL.LU R182, [R1+0x5184] ;  /* 0x0051840001b67983 */ /* 0x000f220000300800 */
[----:B------:R-:W-:Y:S02]  /*abdc0*/  LOP3.LUT R92, R92, 0xffff, RZ, 0xc0, !PT ;  /* 0x0000ffff5c5c7812 */ /* 0x000fe400078ec0ff */
[----:B------:R-:W-:Y:S02]  /*abdd0*/  LOP3.LUT R84, R84, 0xffff, RZ, 0xc0, !PT ;  /* 0x0000ffff54547812 */ /* 0x000fe400078ec0ff */
[----:B------:R-:W-:Y:S02]  /*abde0*/  PRMT R92, R92, 0x3340, R0 ;  /* 0x000033405c5c7816 */ /* 0x000fe40000000000 */
[----:B------:R-:W-:Y:S02]  /*abdf0*/  PRMT R242, R85, 0x3340, R84 ;  /* 0x0000334055f27816 */ /* 0x000fe40000000054 */
[----:B------:R-:W-:Y:S02]  /*abe00*/  SHF.R.U32.HI R85, RZ, 0x8, R166 ;  /* 0x00000008ff557819 */ /* 0x000fe400000116a6 */
[----:B------:R-:W-:-:S02]  /*abe10*/  SHF.R.U32.HI R84, RZ, 0x8, R212 ;  /* 0x00000008ff547819 */ /* 0x000fc400000116d4 */
[----:B------:R-:W-:Y:S02]  /*abe20*/  LOP3.LUT R85, R85, 0xffff, RZ, 0xc0, !PT ;  /* 0x0000ffff55557812 */ /* 0x000fe400078ec0ff */
[----:B------:R-:W-:Y:S02]  /*abe30*/  LOP3.LUT R84, R84, 0xffff, RZ, 0xc0, !PT ;  /* 0x0000ffff54547812 */ /* 0x000fe400078ec0ff */
[----:B---3--:R-:W-:Y:S02]  /*abe40*/  PRMT R93, R215, 0x5410, R92 ;  /* 0x00005410d75d7816 */ /* 0x008fe4000000005c */
[----:B------:R-:W-:-:S03]  /*abe50*/  SHF.R.U32.HI R92, RZ, 0x8, R189 ;  /* 0x00000008ff5c7819 */ /* 0x000fc600000116bd */
[----:B------:R0:W-:Y:S01]  /*abe60*/  STL [R1+0xd60], R93 ;  /* 0x000d605d01007387 */ /* 0x0001e20000100800 */
[----:B------:R-:W-:-:S03]  /*abe70*/  PRMT R246, R85, 0x3340, R84 ;  /* 0x0000334055f67816 */ /* 0x000fc60000000054 */
[----:B------:R-:W3:Y:S01]  /*abe80*/  LDL.LU R189, [R1+0x54f0] ;  /* 0x0054f00001bd7983 */ /* 0x000ee20000300800 */
[----:B------:R-:W-:Y:S02]  /*abe90*/  SHF.R.U32.HI R84, RZ, 0x8, R209 ;  /* 0x00000008ff547819 */ /* 0x000fe400000116d1 */
[----:B0-----:R-:W-:Y:S02]  /*abea0*/  SHF.R.U32.HI R93, RZ, 0x8, R188 ;  /* 0x00000008ff5d7819 */ /* 0x001fe400000116bc */
[----:B------:R-:W3:Y:S01]  /*abeb0*/  LDL.LU R188, [R1+0x54ec] ;  /* 0x0054ec0001bc7983 */ /* 0x000ee20000300800 */
[----:B------:R-:W-:-:S03]  /*abec0*/  SHF.R.U32.HI R85, RZ, 0x8, R208 ;  /* 0x00000008ff557819 */ /* 0x000fc600000116d0 */
[----:B------:R-:W3:Y:S04]  /*abed0*/  LDL.LU R210, [R1+0x47c4] ;  /* 0x0047c40001d27983 */ /* 0x000ee80000300800 */
[----:B------:R-:W3:Y:S04]  /*abee0*/  LDL.LU R211, [R1+0x47bc] ;  /* 0x0047bc0001d37983 */ /* 0x000ee80000300800 */
[----:B------:R-:W3:Y:S04]  /*abef0*/  LDL.LU R209, [R1+0x47b8] ;  /* 0x0047b80001d17983 */ /* 0x000ee80000300800 */
[----:B------:R-:W3:Y:S01]  /*abf00*/  LDL.LU R208, [R1+0x47b4] ;  /* 0x0047b40001d07983 */ /* 0x000ee20000300800 */
[----:B----4-:R-:W-:-:S03]  /*abf10*/  SHF.R.U32.HI R96, RZ, 0x8, R182 ;  /* 0x00000008ff607819 */ /* 0x010fc600000116b6 */
[----:B------:R-:W4:Y:S01]  /*abf20*/  LDL.LU R182, [R1+0x4780] ;  /* 0x0047800001b67983 */ /* 0x000f220000300800 */
[----:B------:R-:W-:Y:S02]  /*abf30*/  LOP3.LUT R197, R197, 0xffff, RZ, 0xc0, !PT ;  /* 0x0000ffffc5c57812 */ /* 0x000fe400078ec0ff */
[----:B------:R-:W-:Y:S01]  /*abf40*/  LOP3.LUT R198, R198, 0xffff, RZ, 0xc0, !PT ;  /* 0x0000ffffc6c67812 */ /* 0x000fe200078ec0ff */
[----:B------:R-:W4:Y:S01]  /*abf50*/  LDL.LU R206, [R1+0x477c] ;  /* 0x00477c0001ce7983 */ /* 0x000f220000300800 */
[----:B------:R-:W-:Y:S02]  /*abf60*/  PRMT R197, R197, 0x3340, R0 ;  /* 0x00003340c5c57816 */ /* 0x000fe40000000000 */
[----:B------:R-:W-:Y:S01]  /*abf70*/  SHF.R.U32.HI R110, RZ, 0x8, R172 ;  /* 0x00000008ff6e7819 */ /* 0x000fe200000116ac */
[----:B------:R-:W4:Y:S01]  /*abf80*/  LDL.LU R202, [R1+0xc] ;  /* 0x00000c0001ca7983 */ /* 0x000f220000300800 */
[----:B------:R-:W-:-:S03]  /*abf90*/  SHF.R.U32.HI R94, RZ, 0x8, R173 ;  /* 0x00000008ff5e7819 */ /* 0x000fc600000116ad */
[----:B------:R-:W4:Y:S01]  /*abfa0*/  LDL.LU R172, [R1+0x4774] ;  /* 0x0047740001ac7983 */ /* 0x000f220000300800 */
[----:B------:R-:W-:Y:S02]  /*abfb0*/  PRMT R198, R198, 0x3340, R0 ;  /* 0x00003340c6c67816 */ /* 0x000fe40000000000 */
[----:B--2---:R-:W-:Y:S01]  /*abfc0*/  PRMT R197, R199, 0x5410, R197 ;  /* 0x00005410c7c57816 */ /* 0x004fe200000000c5 */
[----:B------:R-:W2:Y:S01]  /*abfd0*/  LDL.LU R203, [R1+0x8] ;  /* 0x0000080001cb7983 */ /* 0x000ea20000300800 */
[----:B------:R-:W-:Y:S02]  /*abfe0*/  SHF.R.U32.HI R88, RZ, 0x8, R90 ;  /* 0x00000008ff587819 */ /* 0x000fe4000001165a */
[----:B------:R-:W-:Y:S01]  /*abff0*/  SHF.R.U32.HI R124, RZ, 0x8, R174 ;  /* 0x00000008ff7c7819 */ /* 0x000fe200000116ae */
[----:B------:R-:W2:Y:S01]  /*ac000*/  LDL.LU R173, [R1+0x4770] ;  /* 0x0047700001ad7983 */ /* 0x000ea20000300800 */
[----:B------:R-:W-:Y:S02]  /*ac010*/  SHF.R.U32.HI R90, RZ, 0x8, R113 ;  /* 0x00000008ff5a7819 */ /* 0x000fe40000011671 */
[----:B------:R-:W-:Y:S01]  /*ac020*/  SHF.R.U32.HI R95, RZ, 0x8, R179 ;  /* 0x00000008ff5f7819 */ /* 0x000fe200000116b3 */
[----:B------:R-:W2:Y:S01]  /*ac030*/  LDL.LU R199, [R1+0x4] ;  /* 0x0000040001c77983 */ /* 0x000ea20000300800 */
[----:B------:R-:W-:-:S03]  /*ac040*/  SHF.R.U32.HI R113, RZ, 0x8, R171 ;  /* 0x00000008ff717819 */ /* 0x000fc600000116ab */
[----:B------:R-:W2:Y:S01]  /*ac050*/  LDL.LU R174, [R1+0x476c] ;  /* 0x00476c0001ae7983 */ /* 0x000ea20000300800 */
[----:B------:R-:W-:Y:S02]  /*ac060*/  LOP3.LUT R204, R204, 0xffff, RZ, 0xc0, !PT ;  /* 0x0000ffffcccc7812 */ /* 0x000fe400078ec0ff */
[----:B------:R-:W-:Y:S01]  /*ac070*/  PRMT R198, R183, 0x5410, R198 ;  /* 0x00005410b7c67816 */ /* 0x000fe200000000c6 */
[----:B------:R-:W2:Y:S01]  /*ac080*/  LDL.LU R179, [R1] ;  /* 0x0000000001b37983 */ /* 0x000ea20000300800 */
[----:B------:R-:W-:-:S03]  /*ac090*/  LOP3.LUT R180, R180, 0xffff, RZ, 0xc0, !PT ;  /* 0x0000ffffb4b47812 */ /* 0x000fc600078ec0ff */
[----:B------:R-:W2:Y:S01]  /*ac0a0*/  LDL.LU R171, [R1+0x4768] ;  /* 0x0047680001ab7983 */ /* 0x000ea20000300800 */
[----:B------:R-:W-:Y:S02]  /*ac0b0*/  SHF.R.U32.HI R140, RZ, 0x8, R115 ;  /* 0x00000008ff8c7819 */ /* 0x000fe40000011673 */
[----:B------:R-:W-:Y:S01]  /*ac0c0*/  SHF.R.U32.HI R111, RZ, 0x8, R187 ;  /* 0x00000008ff6f7819 */ /* 0x000fe200000116bb */
[----:B------:R-:W2:Y:S01]  /*ac0d0*/  LDL.LU R183, [R1+0x4758] ;  /* 0x0047580001b77983 */ /* 0x000ea20000300800 */
[----:B------:R-:W-:Y:S02]  /*ac0e0*/  LOP3.LUT R190, R190, 0xffff, RZ, 0xc0, !PT ;  /* 0x0000ffffbebe7812 */ /* 0x000fe400078ec0ff */
[----:B------:R-:W-:Y:S01]  /*ac0f0*/  SHF.R.U32.HI R115, RZ, 0x8, R195 ;  /* 0x00000008ff737819 */ /* 0x000fe200000116c3 */
[----:B------:R-:W2:Y:S01]  /*ac100*/  LDL.LU R215, [R1+0x4754] ;  /* 0x0047540001d77983 */ /* 0x000ea20000300800 */
[----:B------:R-:W-:Y:S02]  /*ac110*/  PRMT R204, R204, 0x3340, R0 ;  /* 0x00003340cccc7816 */ /* 0x000fe40000000000 */
[----:B------:R-:W-:Y:S01]  /*ac120*/  SHF.R.U32.HI R112, RZ, 0x8, R191 ;  /* 0x00000008ff707819 */ /* 0x000fe200000116bf */
[----:B------:R-:W2:Y:S01]  /*ac130*/  LDL.LU R187, [R1+0x4748] ;  /* 0x0047480001bb7983 */ /* 0x000ea20000300800 */
[----:B------:R-:W-:-:S03]  /*ac140*/  LOP3.LUT R205, R205, 0xffff, RZ, 0xc0, !PT ;  /* 0x0000ffffcdcd7812 */ /* 0x000fc600078ec0ff */
[----:B------:R-:W2:Y:S01]  /*ac150*/  LDL.LU R195, [R1+0x4744] ;  /* 0x0047440001c37983 */ /* 0x000ea20000300800 */
[----:B------:R-:W-:-:S03]  /*ac160*/  PRMT R180, R180, 0x3340, R0 ;  /* 0x00003340b4b47816 */ /* 0x000fc60000000000 */
[----:B------:R-:W2:Y:S01]  /*ac170*/  LDL.LU R191, [R1+0xd10] ;  /* 0x000d100001bf7983 */ /* 0x000ea20000300800 */
[----:B------:R-:W-:Y:S02]  /*ac180*/  PRMT R190, R190, 0x3340, R0 ;  /* 0x00003340bebe7816 */ /* 0x000fe40000000000 */
[----:B------:R-:W-:Y:S01]  /*ac190*/  SHF.R.U32.HI R123, RZ, 0x8, R161 ;  /* 0x00000008ff7b7819 */ /* 0x000fe200000116a1 */
[----:B------:R-:W2:Y:S01]  /*ac1a0*/  LDL.LU R163, [R1+0xd14] ;  /* 0x000d140001a37983 */ /* 0x000ea20000300800 */
[----:B------:R-:W-:Y:S02]  /*ac1b0*/  SHF.R.U32.HI R121, RZ, 0x8, R160 ;  /* 0x00000008ff797819 */ /* 0x000fe400000116a0 */
[----:B------:R-:W-:Y:S01]  /*ac1c0*/  PRMT R204, R120, 0x5410, R204 ;  /* 0x0000541078cc7816 */ /* 0x000fe200000000cc */
[----:B------:R-:W2:Y:S01]  /*ac1d0*/  LDL.LU R162, [R1+0xd0c] ;  /* 0x000d0c0001a27983 */ /* 0x000ea20000300800 */
[----:B------:R-:W-:Y:S02]  /*ac1e0*/  PRMT R205, R205, 0x3340, R0 ;  /* 0x00003340cdcd7816 */ /* 0x000fe40000000000 */
[----:B------:R-:W-:Y:S01]  /*ac1f0*/  SHF.R.U32.HI R120, RZ, 0x8, R159 ;  /* 0x00000008ff787819 */ /* 0x000fe2000001169f */
[----:B------:R-:W2:Y:S01]  /*ac200*/  LDL.LU R161, [R1+0xd08] ;  /* 0x000d080001a17983 */ /* 0x000ea20000300800 */
[----:B---3--:R-:W-:-:S03]  /*ac210*/  PRMT R180, R208, 0x5410, R180 ;  /* 0x00005410d0b47816 */ /* 0x008fc600000000b4 */
[----:B------:R-:W3:Y:S01]  /*ac220*/  LDL.LU R160, [R1+0xd04] ;  /* 0x000d040001a07983 */ /* 0x000ee20000300800 */
[----:B------:R-:W-:Y:S02]  /*ac230*/  LOP3.LUT R181, R181, 0xffff, RZ, 0xc0, !PT ;  /* 0x0000ffffb5b57812 */ /* 0x000fe400078ec0ff */
[----:B------:R-:W-:Y:S01]  /*ac240*/  PRMT R190, R209, 0x5410, R190 ;  /* 0x00005410d1be7816 */ /* 0x000fe200000000be */
[----:B------:R-:W3:Y:S01]  /*ac250*/  LDL.LU R159, [R1+0xcf8] ;  /* 0x000cf800019f7983 */ /* 0x000ee20000300800 */
[----:B------:R-:W-:-:S03]  /*ac260*/  PRMT R189, R211, 0x5410, R189 ;  /* 0x00005410d3bd7816 */ /* 0x000fc600000000bd */
[----:B------:R-:W3:Y:S01]  /*ac270*/  LDL.LU R208, [R1+0xcfc] ;  /* 0x000cfc0001d07983 */ /* 0x000ee20000300800 */
[----:B------:R-:W-:Y:S02]  /*ac280*/  PRMT R205, R118, 0x5410, R205 ;  /* 0x0000541076cd7816 */ /* 0x000fe400000000cd */
[----:B------:R-:W-:Y:S01]  /*ac290*/  PRMT R188, R210, 0x5410, R188 ;  /* 0x00005410d2bc7816 */ /* 0x000fe200000000bc */
[----:B------:R-:W3:Y:S01]  /*ac2a0*/  LDL.LU R209, [R1+0xcf4] ;  /* 0x000cf40001d17983 */ /* 0x000ee20000300800 */
[----:B------:R-:W-:-:S03]  /*ac2b0*/  SHF.R.U32.HI R118, RZ, 0x8, R201 ;  /* 0x00000008ff767819 */ /* 0x000fc600000116c9 */
[----:B------:R-:W3:Y:S01]  /*ac2c0*/  LDL.LU R211, [R1+0xcec] ;  /* 0x000cec0001d37983 */ /* 0x000ee20000300800 */
[----:B------:R-:W-:-:S03]  /*ac2d0*/  PRMT R181, R181, 0x3340, R0 ;  /* 0x00003340b5b57816 */ /* 0x000fc60000000000 */
[----:B------:R-:W3:Y:S04]  /*ac2e0*/  LDL.LU R210, [R1+0xce8] ;  /* 0x000ce80001d27983 */ /* 0x000ee80000300800 */
[----:B------:R-:W3:Y:S04]  /*ac2f0*/  LDL.LU R201, [R1+0xce4] ;  /* 0x000ce40001c97983 */ /* 0x000ee80000300800 */
[----:B------:R-:W3:Y:S04]  /*ac300*/  LDL.LU R212, [R1+0xcd4] ;  /* 0x000cd40001d47983 */ /* 0x000ee80000300800 */
[----:B------:R-:W3:Y:S04]  /*ac310*/  LDL.LU R164, [R1+0xcb0] ;  /* 0x000cb00001a47983 */ /* 0x000ee80000300800 */
[----:B------:R-:W3:Y:S04]  /*ac320*/  LDL.LU R165, [R1+0xcac] ;  /* 0x000cac0001a57983 */ /* 0x000ee80000300800 */
[----:B------:R-:W3:Y:S01]  /*ac330*/  LDL.LU R166, [R1+0xca8] ;  /* 0x000ca80001a67983 */ /* 0x000ee20000300800 */
[----:B----4-:R-:W-:-:S03]  /*ac340*/  PRMT R181, R182, 0x5410, R181 ;  /* 0x00005410b6b57816 */ /* 0x010fc600000000b5 */
[----:B------:R-:W4:Y:S01]  /*ac350*/  LDL.LU R182, [R1+0x54e8] ;  /* 0x0054e80001b67983 */ /* 0x000f220000300800 */
[----:B------:R-:W-:Y:S02]  /*ac360*/  PRMT R172, R172, 0x5410, R202 ;  /* 0x00005410acac7816 */ /* 0x000fe400000000ca */
[----:B--2---:R-:W-:Y:S02]  /*ac370*/  PRMT R173, R173, 0x5410, R203 ;  /* 0x00005410adad7816 */ /* 0x004fe400000000cb */
[----:B------:R-:W-:Y:S02]  /*ac380*/  PRMT R174, R174, 0x5410, R199 ;  /* 0x00005410aeae7816 */ /* 0x000fe400000000c7 */
[----:B------:R-:W-:Y:S02]  /*ac390*/  PRMT R171, R171, 0x5410, R179 ;  /* 0x00005410abab7816 */ /* 0x000fe400000000b3 */
[----:B----4-:R-:W-:Y:S02]  /*ac3a0*/  PRMT R182, R206, 0x5410, R182 ;  /* 0x00005410ceb67816 */ /* 0x010fe400000000b6 */
[----:B------:R-:W2:Y:S04]  /*ac3b0*/  LDL.LU R206, [R1+0x54e4] ;  /* 0x0054e40001ce7983 */ /* 0x000ea80000300800 */
[----:B------:R-:W3:Y:S04]  /*ac3c0*/  LDL.LU R202, [R1+0x54e0] ;  /* 0x0054e00001ca7983 */ /* 0x000ee80000300800 */
[----:B------:R-:W4:Y:S04]  /*ac3d0*/  LDL.LU R203, [R1+0x54dc] ;  /* 0x0054dc0001cb7983 */ /* 0x000f280000300800 */
[----:B------:R-:W2:Y:S04]  /*ac3e0*/  LDL.LU R199, [R1+0x54d8] ;  /* 0x0054d80001c77983 */ /* 0x000ea80000300800 */
[----:B------:R-:W3:Y:S02]  /*ac3f0*/  LDL.LU R179, [R1+0x54d4] ;  /* 0x0054d40001b37983 */ /* 0x000ee40000300800 */
[----:B---3--:R-:W-:-:S02]  /*ac400*/  PRMT R179, R183, 0x5410, R179 ;  /* 0x00005410b7b37816 */ /* 0x008fc400000000b3 */
[----:B------:R-:W3:Y:S02]  /*ac410*/  LDL.LU R183, [R1+0x54d0] ;  /* 0x0054d00001b77983 */ /* 0x000ee40000300800 */
[----:B---3--:R-:W-:Y:S02]  /*ac420*/  PRMT R183, R215, 0x5410, R183 ;  /* 0x00005410d7b77816 */ /* 0x008fe400000000b7 */
[----:B------:R-:W3:Y:S02]  /*ac430*/  LDL.LU R215, [R1+0x54cc] ;  /* 0x0054cc0001d77983 */ /* 0x000ee40000300800 */
[----:B---3--:R-:W-:Y:S02]  /*ac440*/  PRMT R215, R187, 0x5410, R215 ;  /* 0x00005410bbd77816 */ /* 0x008fe400000000d7 */
[----:B------:R-:W3:Y:S04]  /*ac450*/  LDL.LU R187, [R1+0x54c8] ;  /* 0x0054c80001bb7983 */ /* 0x000ee80000300800 */
[----:B------:R0:W-:Y:S04]  /*ac460*/  STL [R1+0xd5c], R215 ;  /* 0x000d5cd701007387 */ /* 0x0001e80000100800 */
[----:B0-----:R-:W4:Y:S01]  /*ac470*/  LDL R215, [R1+0x400] ;  /* 0x0004000001d77983 */ /* 0x001f220000100800 */
[----:B---3--:R-:W-:-:S03]  /*ac480*/  PRMT R187, R195, 0x5410, R187 ;  /* 0x00005410c3bb7816 */ /* 0x008fc600000000bb */
[----:B------:R-:W3:Y:S01]  /*ac490*/  LDL.LU R195, [R1+0x54c4] ;  /* 0x0054c40001c37983 */ /* 0x000ee20000300800 */
[----:B------:R-:W-:Y:S02]  /*ac4a0*/  LOP3.LUT R207, R207, 0xffff, RZ, 0xc0, !PT ;  /* 0x0000ffffcfcf7812 */ /* 0x000fe400078ec0ff */
[----:B---3--:R-:W-:Y:S02]  /*ac4b0*/  PRMT R195, R191, 0x5410, R195 ;  /* 0x00005410bfc37816 */ /* 0x008fe400000000c3 */
[----:B------:R-:W3:Y:S01]  /*ac4c0*/  LDL.LU R191, [R1+0x54c0] ;  /* 0x0054c00001bf7983 */ /* 0x000ee20000300800 */
[----:B------:R-:W-:Y:S02]  /*ac4d0*/  PRMT R207, R207, 0x3340, R0 ;  /* 0x00003340cfcf7816 */ /* 0x000fe40000000000 */
[----:B--2---:R-:W-:Y:S02]  /*ac4e0*/  PRMT R199, R162, 0x5410, R199 ;  /* 0x00005410a2c77816 */ /* 0x004fe400000000c7 */
[----:B----4-:R-:W-:-:S02]  /*ac4f0*/  PRMT R203, R161, 0x5410, R203 ;  /* 0x00005410a1cb7816 */ /* 0x010fc400000000cb */
[----:B------:R-:W-:Y:S02]  /*ac500*/  PRMT R202, R160, 0x5410, R202 ;  /* 0x00005410a0ca7816 */ /* 0x000fe400000000ca */
[----:B------:R-:W-:Y:S02]  /*ac510*/  PRMT R206, R159, 0x5410, R206 ;  /* 0x000054109fce7816 */ /* 0x000fe400000000ce */
[----:B------:R-:W-:Y:S02]  /*ac520*/  PRMT R207, R208, 0x5410, R207 ;  /* 0x00005410d0cf7816 */ /* 0x000fe400000000cf */
[----:B---3--:R-:W-:Y:S02]  /*ac530*/  PRMT R191, R163, 0x5410, R191 ;  /* 0x00005410a3bf7816 */ /* 0x008fe400000000bf */
[----:B------:R-:W2:Y:S04]  /*ac540*/  LDL.LU R163, [R1+0xc98] ;  /* 0x000c980001a37983 */ /* 0x000ea80000300800 */
[----:B------:R-:W3:Y:S04]  /*ac550*/  LDL.LU R162, [R1+0xc94] ;  /* 0x000c940001a27983 */ /* 0x000ee80000300800 */
[----:B------:R-:W4:Y:S04]  /*ac560*/  LDL.LU R161, [R1+0xc8c] ;  /* 0x000c8c0001a17983 */ /* 0x000f280000300800 */
[----:B------:R-:W4:Y:S04]  /*ac570*/  LDL.LU R160, [R1+0xc90] ;  /* 0x000c900001a07983 */ /* 0x000f280000300800 */
[----:B------:R-:W4:Y:S04]  /*ac580*/  LDL.LU R159, [R1+0xc84] ;  /* 0x000c8400019f7983 */ /* 0x000f280000300800 */
[----:B------:R-:W2:Y:S02]  /*ac590*/  LDL.LU R208, [R1+0x54bc] ;  /* 0x0054bc0001d07983 */ /* 0x000ea40000300800 */
[----:B--2---:R-:W-:-:S02]  /*ac5a0*/  PRMT R208, R209, 0x5410, R208 ;  /* 0x00005410d1d07816 */ /* 0x004fc400000000d0 */
[----:B------:R-:W2:Y:S02]  /*ac5b0*/  LDL.LU R209, [R1+0x54b8] ;  /* 0x0054b80001d17983 */ /* 0x000ea40000300800 */
[----:B--2---:R-:W-:Y:S02]  /*ac5c0*/  PRMT R209, R211, 0x5410, R209 ;  /* 0x00005410d3d17816 */ /* 0x004fe400000000d1 */
[----:B------:R-:W2:Y:S02]  /*ac5d0*/  LDL.LU R211, [R1+0x54b4] ;  /* 0x0054b40001d37983 */ /* 0x000ea40000300800 */
[----:B--2---:R-:W-:Y:S02]  /*ac5e0*/  PRMT R211, R210, 0x5410, R211 ;  /* 0x00005410d2d37816 */ /* 0x004fe400000000d3 */
[----:B------:R-:W2:Y:S02]  /*ac5f0*/  LDL.LU R210, [R1+0x54b0] ;  /* 0x0054b00001d27983 */ /* 0x000ea40000300800 */
[----:B--2---:R-:W-:-:S02]  /*ac600*/  PRMT R210, R201, 0x5410, R210 ;  /* 0x00005410c9d27816 */ /* 0x004fc400000000d2 */
[----:B------:R-:W2:Y:S01]  /*ac610*/  LDL.LU R201, [R1+0x54ac] ;  /* 0x0054ac0001c97983 */ /* 0x000ea20000300800 */
[----:B------:R-:W-:-:S04]  /*ac620*/  LOP3.LUT R213, R213, 0xffff, RZ, 0xc0, !PT ;  /* 0x0000ffffd5d57812 */ /* 0x000fc800078ec0ff */
[----:B------:R-:W-:-:S04]  /*ac630*/  PRMT R213, R213, 0x3340, R0 ;  /* 0x00003340d5d57816 */ /* 0x000fc80000000000 */
[----:B------:R-:W-:Y:S02]  /*ac640*/  PRMT R213, R166, 0x5410, R213 ;  /* 0x00005410a6d57816 */ /* 0x000fe400000000d5 */
[----:B--2---:R-:W-:Y:S02]  /*ac650*/  PRMT R201, R212, 0x5410, R201 ;  /* 0x00005410d4c97816 */ /* 0x004fe400000000c9 */
[----:B------:R-:W2:Y:S04]  /*ac660*/  LDL.LU R212, [R1+0x54a8] ;  /* 0x0054a80001d47983 */ /* 0x000ea80000300800 */
[----:B------:R-:W-:Y:S04]  /*ac670*/  STL [R1+0xd58], R201 ;  /* 0x000d58c901007387 */ /* 0x000fe80000100800 */
[----:B------:R-:W2:Y:S01]  /*ac680*/  LDL.LU R166, [R1+0xc80] ;  /* 0x000c800001a67983 */ /* 0x000ea20000300800 */
[----:B------:R-:W-:-:S02]  /*ac690*/  LOP3.LUT R176, R176, 0xffff, RZ, 0xc0, !PT ;  /* 0x0000ffffb0b07812 */ /* 0x000fc400078ec0ff */
[----:B------:R-:W-:Y:S02]  /*ac6a0*/  LOP3.LUT R214, R214, 0xffff, RZ, 0xc0, !PT ;  /* 0x0000ffffd6d67812 */ /* 0x000fe400078ec0ff */
[----:B------:R-:W-:Y:S02]  /*ac6b0*/  LOP3.LUT R175, R175, 0xffff, RZ, 0xc0, !PT ;  /* 0x0000ffffafaf7812 */ /* 0x000fe400078ec0ff */
[--C-:B------:R-:W-:Y:S02]  /*ac6c0*/  PRMT R176, R176, 0x3340, R0.reuse ;  /* 0x00003340b0b07816 */ /* 0x100fe40000000000 */
[----:B------:R-:W-:Y:S02]  /*ac6d0*/  LOP3.LUT R170, R170, 0xffff, RZ, 0xc0, !PT ;  /* 0x0000ffffaaaa7812 */ /* 0x000fe400078ec0ff */
[--C-:B------:R-:W-:Y:S02]  /*ac6e0*/  PRMT R214, R214, 0x3340, R0.reuse ;  /* 0x00003340d6d67816 */ /* 0x100fe40000000000 */
[----:B------:R-:W-:-:S02]  /*ac6f0*/  PRMT R175, R175, 0x3340, R0 ;  /* 0x00003340afaf7816 */ /* 0x000fc40000000000 */
[----:B------:R-:W-:Y:S02]  /*ac700*/  LOP3.LUT R169, R169, 0xffff, RZ, 0xc0, !PT ;  /* 0x0000ffffa9a97812 */ /* 0x000fe400078ec0ff */
[----:B------:R-:W-:Y:S02]  /*ac710*/  PRMT R170, R170, 0x3340, R0 ;  /* 0x00003340aaaa7816 */ /* 0x000fe40000000000 */
[----:B------:R-:W-:Y:S02]  /*ac720*/  LOP3.LUT R168, R168, 0xffff, RZ, 0xc0, !PT ;  /* 0x0000ffffa8a87812 */ /* 0x000fe400078ec0ff */
[----:B------:R-:W-:Y:S02]  /*ac730*/  PRMT R176, R163, 0x5410, R176 ;  /* 0x00005410a3b07816 */ /* 0x000fe400000000b0 */
[----:B------:R-:W-:Y:S02]  /*ac740*/  PRMT R214, R165, 0x5410, R214 ;  /* 0x00005410a5d67816 */ /* 0x000fe400000000d6 */
[----:B------:R-:W-:Y:S01]  /*ac750*/  PRMT R169, R169, 0x3340, R0 ;  /* 0x00003340a9a97816 */ /* 0x000fe20000000000 */
[----:B------:R-:W2:Y:S01]  /*ac760*/  LDL.LU R165, [R1+0x404] ;  /* 0x0004040001a57983 */ /* 0x000ea20000300800 */
[----:B---3--:R-:W-:-:S02]  /*ac770*/  PRMT R175, R162, 0x5410, R175 ;  /* 0x00005410a2af7816 */ /* 0x008fc400000000af */
[----:B------:R-:W-:Y:S02]  /*ac780*/  PRMT R168, R168, 0x3340, R0 ;  /* 0x00003340a8a87816 */ /* 0x000fe40000000000 */
[----:B----4-:R-:W-:Y:S02]  /*ac790*/  PRMT R170, R161, 0x5410, R170 ;  /* 0x00005410a1aa7816 */ /* 0x010fe400000000aa */
[----:B------:R-:W-:Y:S02]  /*ac7a0*/  PRMT R169, R160, 0x5410, R169 ;  /* 0x00005410a0a97816 */ /* 0x000fe400000000a9 */
[----:B------:R-:W-:Y:S02]  /*ac7b0*/  SHF.R.U32.HI R185, RZ, 0x8, R185 ;  /* 0x00000008ffb97819 */ /* 0x000fe400000116b9 */
[----:B------:R-:W-:Y:S02]  /*ac7c0*/  PRMT R168, R159, 0x5410, R168 ;  /* 0x000054109fa87816 */ /* 0x000fe400000000a8 */
[----:B------:R-:W-:-:S02]  /*ac7d0*/  LOP3.LUT R177, R177, 0xffff, RZ, 0xc0, !PT ;  /* 0x0000ffffb1b17812 */ /* 0x000fc400078ec0ff */
[----:B------:R-:W-:Y:S02]  /*ac7e0*/  LOP3.LUT R178, R178, 0xffff, RZ, 0xc0, !PT ;  /* 0x0000ffffb2b27812 */ /* 0x000fe400078ec0ff */
[----:B------:R-:W-:Y:S02]  /*ac7f0*/  LOP3.LUT R184, R184, 0xffff, RZ, 0xc0, !PT ;  /* 0x0000ffffb8b87812 */ /* 0x000fe400078ec0ff */
[----:B------:R-:W-:Y:S02]  /*ac800*/  LOP3.LUT R185, R185, 0xffff, RZ, 0xc0, !PT ;  /* 0x0000ffffb9b97812 */ /* 0x000fe400078ec0ff */
[----:B------:R-:W-:Y:S02]  /*ac810*/  LOP3.LUT R186, R186, 0xffff, RZ, 0xc0, !PT ;  /* 0x0000ffffbaba7812 */ /* 0x000fe400078ec0ff */
[----:B------:R-:W-:Y:S02]  /*ac820*/  PRMT R177, R177, 0x3340, R0 ;  /* 0x00003340b1b17816 */ /* 0x000fe40000000000 */
[----:B------:R-:W-:-:S02]  /*ac830*/  LOP3.LUT R192, R192, 0xffff, RZ, 0xc0, !PT ;  /* 0x0000ffffc0c07812 */ /* 0x000fc400078ec0ff */
[--C-:B------:R-:W-:Y:S02]  /*ac840*/  PRMT R178, R178, 0x3340, R0.reuse ;  /* 0x00003340b2b27816 */ /* 0x100fe40000000000 */
[----:B------:R-:W-:Y:S02]  /*ac850*/  LOP3.LUT R193, R193, 0xffff, RZ, 0xc0, !PT ;  /* 0x0000ffffc1c17812 */ /* 0x000fe400078ec0ff */
[--C-:B------:R-:W-:Y:S02]  /*ac860*/  PRMT R184, R184, 0x3340, R0.reuse ;  /* 0x00003340b8b87816 */ /* 0x100fe40000000000 */
[----:B------:R-:W-:Y:S02]  /*ac870*/  LOP3.LUT R194, R194, 0xffff, RZ, 0xc0, !PT ;  /* 0x0000ffffc2c27812 */ /* 0x000fe400078ec0ff */
[----:B------:R-:W-:Y:S02]  /*ac880*/  PRMT R185, R185, 0x3340, R0 ;  /* 0x00003340b9b97816 */ /* 0x000fe40000000000 */
[----:B------:R-:W-:-:S02]  /*ac890*/  LOP3.LUT R200, R200, 0xffff, RZ, 0xc0, !PT ;  /* 0x0000ffffc8c87812 */ /* 0x000fc400078ec0ff */
[--C-:B------:R-:W-:Y:S02]  /*ac8a0*/  PRMT R186, R186, 0x3340, R0.reuse ;  /* 0x00003340baba7816 */ /* 0x100fe40000000000 */
[--C-:B------:R-:W-:Y:S02]  /*ac8b0*/  PRMT R192, R192, 0x3340, R0.reuse ;  /* 0x00003340c0c07816 */ /* 0x100fe40000000000 */
[----:B------:R-:W-:Y:S02]  /*ac8c0*/  PRMT R23, R23, 0x5410, R177 ;  /* 0x0000541017177816 */ /* 0x000fe400000000b1 */
[----:B------:R-:W-:Y:S02]  /*ac8d0*/  PRMT R193, R193, 0x3340, R0 ;  /* 0x00003340c1c17816 */ /* 0x000fe40000000000 */
[----:B------:R-:W-:Y:S02]  /*ac8e0*/  PRMT R217, R217, 0x5410, R178 ;  /* 0x00005410d9d97816 */ /* 0x000fe400000000b2 */
[----:B------:R-:W-:-:S02]  /*ac8f0*/  PRMT R194, R194, 0x3340, R0 ;  /* 0x00003340c2c27816 */ /* 0x000fc40000000000 */
[----:B------:R-:W-:Y:S02]  /*ac900*/  LOP3.LUT R167, R167, 0xffff, RZ, 0xc0, !PT ;  /* 0x0000ffffa7a77812 */ /* 0x000fe400078ec0ff */
[----:B------:R-:W-:Y:S02]  /*ac910*/  PRMT R219, R219, 0x5410, R184 ;  /* 0x00005410dbdb7816 */ /* 0x000fe400000000b8 */
        /* <DEDUP_REMOVED lines=8> */
[----:B--2---:R-:W-:Y:S02]  /*ac9a0*/  PRMT R212, R164, 0x5410, R212 ;  /* 0x00005410a4d47816 */ /* 0x004fe400000000d4 */
[----:B------:R-:W2:Y:S04]  /*ac9b0*/  LDL.LU R164, [R1+0x344] ;  /* 0x0003440001a47983 */ /* 0x000ea80000300800 */
[----:B------:R-:W3:Y:S04]  /*ac9c0*/  LDL.LU R163, [R1+0x34c] ;  /* 0x00034c0001a37983 */ /* 0x000ee80000300800 */
[----:B------:R-:W-:Y:S04]  /*ac9d0*/  STL [R1+0xd50], R176 ;  /* 0x000d50b001007387 */ /* 0x000fe80000100800 */
[----:B------:R-:W4:Y:S04]  /*ac9e0*/  LDL.LU R162, [R1+0x340] ;  /* 0x0003400001a27983 */ /* 0x000f280000300800 */
[----:B------:R-:W-:Y:S04]  /*ac9f0*/  STL [R1+0xd44], R175 ;  /* 0x000d44af01007387 */ /* 0x000fe80000100800 */
[----:B------:R-:W4:Y:S04]  /*aca00*/  LDL.LU R161, [R1+0x33c] ;  /* 0x00033c0001a17983 */ /* 0x000f280000300800 */
[----:B------:R-:W-:Y:S04]  /*aca10*/  STL [R1+0xd48], R170 ;  /* 0x000d48aa01007387 */ /* 0x000fe80000100800 */
[----:B------:R-:W4:Y:S04]  /*aca20*/  LDL.LU R160, [R1+0x338] ;  /* 0x0003380001a07983 */ /* 0x000f280000300800 */
[----:B------:R-:W-:Y:S04]  /*aca30*/  STL [R1+0xd40], R169 ;  /* 0x000d40a901007387 */ /* 0x000fe80000100800 */
[----:B------:R-:W4:Y:S04]  /*aca40*/  LDL.LU R159, [R1+0x334] ;  /* 0x00033400019f7983 */ /* 0x000f280000300800 */
[----:B------:R0:W-:Y:S04]  /*aca50*/  STL [R1+0xd34], R168 ;  /* 0x000d34a801007387 */ /* 0x0001e80000100800 */
        /* <DEDUP_REMOVED lines=12> */
[----:B------:R-:W4:Y:S04]  /*acb20*/  LDL.LU R193, [R1+0x210] ;  /* 0x0002100001c17983 */ /* 0x000f280000300800 */
[----:B------:R-:W4:Y:S04]  /*acb30*/  LDL.LU R194, [R1+0x20c] ;  /* 0x00020c0001c27983 */ /* 0x000f280000300800 */
[----:B------:R-:W4:Y:S04]  /*acb40*/  LDL.LU R200, [R1+0x204] ;  /* 0x0002040001c87983 */ /* 0x000f280000300800 */
[----:B------:R-:W4:Y:S04]  /*acb50*/  LDL.LU R201, [R1+0x208] ;  /* 0x0002080001c97983 */ /* 0x000f280000300800 */
[----:B------:R-:W2:Y:S04]  /*acb60*/  LDL.LU R166, [R1+0x54a4] ;  /* 0x0054a40001a67983 */ /* 0x000ea80000300800 */
[----:B------:R0:W-:Y:S04]  /*acb70*/  STL [R1+0xd38], R167 ;  /* 0x000d38a701007387 */ /* 0x0001e80000100800 */
[----:B0-----:R-:W4:Y:S01]  /*acb80*/  LDL.LU R167, [R1+0x24c] ;  /* 0x00024c0001a77983 */ /* 0x001f220000300800 */
[----:B--2---:R-:W-:-:S03]  /*acb90*/  PRMT R166, R165, 0x5410, R166 ;  /* 0x00005410a5a67816 */ /* 0x004fc600000000a6 */
[----:B------:R-:W2:Y:S04]  /*acba0*/  LDL.LU R165, [R1+0x54a0] ;  /* 0x0054a00001a57983 */ /* 0x000ea80000300800 */
[----:B------:R0:W-:Y:S04]  /*acbb0*/  STL [R1+0xd30], R166 ;  /* 0x000d30a601007387 */ /* 0x0001e80000100800 */
[----:B0-----:R-:W4:Y:S01]  /*acbc0*/  LDL.LU R166, [R1+0x248] ;  /* 0x0002480001a67983 */ /* 0x001f220000300800 */
[----:B--2---:R-:W-:-:S03]  /*acbd0*/  PRMT R165, R164, 0x5410, R165 ;  /* 0x00005410a4a57816 */ /* 0x004fc600000000a5 */
[----:B------:R-:W3:Y:S04]  /*acbe0*/  LDL.LU R164, [R1+0x549c] ;  /* 0x00549c0001a47983 */ /* 0x000ee80000300800 */
[----:B------:R0:W-:Y:S04]  /*acbf0*/  STL [R1+0xd24], R165 ;  /* 0x000d24a501007387 */ /* 0x0001e80000100800 */
[----:B0-----:R-:W2:Y:S01]  /*acc00*/  LDL.LU R165, [R1+0x250] ;  /* 0x0002500001a57983 */ /* 0x001ea20000300800 */
[----:B---3--:R-:W-:-:S03]  /*acc10*/  PRMT R164, R163, 0x5410, R164 ;  /* 0x00005410a3a47816 */ /* 0x008fc600000000a4 */
[----:B------:R-:W4:Y:S04]  /*acc20*/  LDL.LU R163, [R1+0x5498] ;  /* 0x0054980001a37983 */ /* 0x000f280000300800 */
[----:B------:R0:W-:Y:S04]  /*acc30*/  STL [R1+0xd20], R164 ;  /* 0x000d20a401007387 */ /* 0x0001e80000100800 */
[----:B0-----:R-:W3:Y:S01]  /*acc40*/  LDL.LU R164, [R1+0x254] ;  /* 0x0002540001a47983 */ /* 0x001ee20000300800 */
[----:B----4-:R-:W-:-:S03]  /*acc50*/  PRMT R163, R162, 0x5410, R163 ;  /* 0x00005410a2a37816 */ /* 0x010fc600000000a3 */
[----:B------:R-:W4:Y:S04]  /*acc60*/  LDL.LU R162, [R1+0x5494] ;  /* 0x0054940001a27983 */ /* 0x000f280000300800 */
[----:B------:R0:W-:Y:S04]  /*acc70*/  STL [R1+0xd1c], R163 ;  /* 0x000d1ca301007387 */ /* 0x0001e80000100800 */
[----:B0-----:R-:W2:Y:S01]  /*acc80*/  LDL.LU R163, [R1+0x258] ;  /* 0x0002580001a37983 */ /* 0x001ea20000300800 */
[----:B----4-:R-:W-:-:S03]  /*acc90*/  PRMT R162, R161, 0x5410, R162 ;  /* 0x00005410a1a27816 */ /* 0x010fc600000000a2 */
        /* <DEDUP_REMOVED lines=8> */
[----:B------:R-:W4:Y:S01]  /*acd20*/  LDL.LU R159, [R1+0x5488] ;  /* 0x00548800019f7983 */ /* 0x000f220000300800 */
        /* <DEDUP_REMOVED lines=10> */
[--C-:B------:R-:W-:Y:S02]  /*acdd0*/  PRMT R155, R155, 0x3340, R0.reuse ;  /* 0x000033409b9b7816 */ /* 0x100fe40000000000 */
[----:B------:R-:W-:-:S02]  /*acde0*/  PRMT R154, R154, 0x3340, R0 ;  /* 0x000033409a9a7816 */ /* 0x000fc40000000000 */
[----:B---3--:R-:W-:Y:S02]  /*acdf0*/  PRMT R158, R162, 0x5410, R158 ;  /* 0x00005410a29e7816 */ /* 0x008fe4000000009e */
[--C-:B------:R-:W-:Y:S02]  /*ace00*/  PRMT R153, R153, 0x3340, R0.reuse ;  /* 0x0000334099997816 */ /* 0x100fe40000000000 */
[----:B--2---:R-:W-:Y:S01]  /*ace10*/  PRMT R157, R163, 0x5410, R157 ;  /* 0x00005410a39d7816 */ /* 0x004fe2000000009d */
[----:B------:R-:W-:Y:S01]  /*ace20*/  STL [R1+0xd08], R160 ;  /* 0x000d08a001007387 */ /* 0x000fe20000100800 */
[----:B------:R-:W-:Y:S02]  /*ace30*/  PRMT R152, R152, 0x3340, R0 ;  /* 0x0000334098987816 */ /* 0x000fe40000000000 */
[----:B------:R-:W-:Y:S02]  /*ace40*/  LOP3.LUT R148, R148, 0xffff, RZ, 0xc0, !PT ;  /* 0x0000ffff94947812 */ /* 0x000fe400078ec0ff */
[----:B------:R-:W-:-:S02]  /*ace50*/  PRMT R156, R164, 0x5410, R156 ;  /* 0x00005410a49c7816 */ /* 0x000fc4000000009c */
[----:B------:R-:W-:Y:S02]  /*ace60*/  PRMT R155, R165, 0x5410, R155 ;  /* 0x00005410a59b7816 */ /* 0x000fe4000000009b */
[----:B------:R-:W-:Y:S02]  /*ace70*/  PRMT R154, R166, 0x5410, R154 ;  /* 0x00005410a69a7816 */ /* 0x000fe4000000009a */
[----:B------:R-:W-:Y:S02]  /*ace80*/  PRMT R153, R167, 0x5410, R153 ;  /* 0x00005410a7997816 */ /* 0x000fe40000000099 */
        /* <DEDUP_REMOVED lines=18> */
[----:B----4-:R-:W-:-:S05]  /*acfb0*/  PRMT R159, R161, 0x5410, R159 ;  /* 0x00005410a19f7816 */ /* 0x010fca000000009f */
        /* <DEDUP_REMOVED lines=20> */
[----:B0-----:R-:W2:Y:S04]  /*ad100*/  LDL.LU R153, [R1+0x200] ;  /* 0x0002000001997983 */ /* 0x001ea80000300800 */
[----:B------:R-:W-:Y:S04]  /*ad110*/  STL [R1+0xc94], R108 ;  /* 0x000c946c01007387 */ /* 0x000fe80000100800 */
[----:B------:R-:W3:Y:S04]  /*ad120*/  LDL.LU R154, [R1+0x1fc] ;  /* 0x0001fc00019a7983 */ /* 0x000ee80000300800 */
        /* <DEDUP_REMOVED lines=29> */
[----:B------:R-:W-:-:S04]  /*ad300*/  LOP3.LUT R24, R24, 0xffff, RZ, 0xc0, !PT ;  /* 0x0000ffff18187812 */ /* 0x000fc800078ec0ff */
[--C-:B------:R-:W-:Y:S02]  /*ad310*/  PRMT R24, R24, 0x3340, R0.reuse ;  /* 0x0000334018187816 */ /* 0x100fe40000000000 */
[----:B------:R-:W-:Y:S02]  /*ad320*/  LOP3.LUT R28, R28, 0xffff, RZ, 0xc0, !PT ;  /* 0x0000ffff1c1c7812 */ /* 0x000fe400078ec0ff */
[----:B------:R-:W-:Y:S02]  /*ad330*/  LOP3.LUT R29, R29, 0xffff, RZ, 0xc0, !PT ;  /* 0x0000ffff1d1d7812 */ /* 0x000fe400078ec0ff */
[--C-:B------:R-:W-:Y:S02]  /*ad340*/  PRMT R28, R28, 0x3340, R0.reuse ;  /* 0x000033401c1c7816 */ /* 0x100fe40000000000 */
[----:B------:R-:W-:Y:S02]  /*ad350*/  LOP3.LUT R31, R31, 0xffff, RZ, 0xc0, !PT ;  /* 0x0000ffff1f1f7812 */ /* 0x000fe400078ec0ff */
[----:B------:R-:W-:-:S02]  /*ad360*/  PRMT R29, R29, 0x3340, R0 ;  /* 0x000033401d1d7816 */ /* 0x000fc40000000000 */
[--C-:B------:R-:W-:Y:S02]  /*ad370*/  PRMT R30, R30, 0x3340, R0.reuse ;  /* 0x000033401e1e7816 */ /* 0x100fe40000000000 */
[--C-:B------:R-:W-:Y:S02]  /*ad380*/  PRMT R31, R31, 0x3340, R0.reuse ;  /* 0x000033401f1f7816 */ /* 0x100fe40000000000 */
[----:B------:R-:W-:Y:S02]  /*ad390*/  LOP3.LUT R32, R32, 0xffff, RZ, 0xc0, !PT ;  /* 0x0000ffff20207812 */ /* 0x000fe400078ec0ff */
[----:B------:R-:W-:Y:S02]  /*ad3a0*/  LOP3.LUT R34, R34, 0xffff, RZ, 0xc0, !PT ;  /* 0x0000ffff22227812 */ /* 0x000fe400078ec0ff */
[--C-:B------:R-:W-:Y:S02]  /*ad3b0*/  PRMT R32, R32, 0x3340, R0.reuse ;  /* 0x0000334020207816 */ /* 0x100fe40000000000 */
[----:B------:R-:W-:-:S02]  /*ad3c0*/  PRMT R34, R34, 0x3340, R0 ;  /* 0x0000334022227816 */ /* 0x000fc40000000000 */
[----:B------:R-:W-:Y:S02]  /*ad3d0*/  LOP3.LUT R35, R35, 0xffff, RZ, 0xc0, !PT ;  /* 0x0000ffff23237812 */ /* 0x000fe400078ec0ff */
[----:B------:R-:W-:Y:S02]  /*ad3e0*/  LOP3.LUT R36, R36, 0xffff, RZ, 0xc0, !PT ;  /* 0x0000ffff24247812 */ /* 0x000fe400078ec0ff */
[----:B------:R-:W-:Y:S02]  /*ad3f0*/  LOP3.LUT R37, R37, 0xffff, RZ, 0xc0, !PT ;  /* 0x0000ffff25257812 */ /* 0x000fe400078ec0ff */
[--C-:B------:R-:W-:Y:S02]  /*ad400*/  PRMT R35, R35, 0x3340, R0.reuse ;  /* 0x0000334023237816 */ /* 0x100fe40000000000 */
[--C-:B------:R-:W-:Y:S02]  /*ad410*/  PRMT R36, R36, 0x3340, R0.reuse ;  /* 0x0000334024247816 */ /* 0x100fe40000000000 */
[----:B------:R-:W-:-:S02]  /*ad420*/  PRMT R37, R37, 0x3340, R0 ;  /* 0x0000334025257816 */ /* 0x000fc40000000000 */
[----:B------:R-:W-:Y:S02]  /*ad430*/  LOP3.LUT R39, R39, 0xffff, RZ, 0xc0, !PT ;  /* 0x0000ffff27277812 */ /* 0x000fe400078ec0ff */
[----:B------:R-:W-:Y:S02]  /*ad440*/  LOP3.LUT R40, R40, 0xffff, RZ, 0xc0, !PT ;  /* 0x0000ffff28287812 */ /* 0x000fe400078ec0ff */
[--C-:B------:R-:W-:Y:S02]  /*ad450*/  PRMT R39, R39, 0x3340, R0.reuse ;  /* 0x0000334027277816 */ /* 0x100fe40000000000 */
[----:B------:R-:W-:Y:S02]  /*ad460*/  PRMT R40, R40, 0x3340, R0 ;  /* 0x0000334028287816 */ /* 0x000fe40000000000 */
[----:B------:R-:W-:Y:S02]  /*ad470*/  LOP3.LUT R41, R41, 0xffff, RZ, 0xc0, !PT ;  /* 0x0000ffff29297812 */ /* 0x000fe400078ec0ff */
[----:B------:R-:W-:-:S02]  /*ad480*/  LOP3.LUT R43, R43, 0xffff, RZ, 0xc0, !PT ;  /* 0x0000ffff2b2b7812 */ /* 0x000fc400078ec0ff */
[--C-:B------:R-:W-:Y:S02]  /*ad490*/  PRMT R41, R41, 0x3340, R0.reuse ;  /* 0x0000334029297816 */ /* 0x100fe40000000000 */
[--C-:B------:R-:W-:Y:S02]  /*ad4a0*/  PRMT R45, R45, 0x3340, R0.reuse ;  /* 0x000033402d2d7816 */ /* 0x100fe40000000000 */
[----:B------:R-:W-:Y:S02]  /*ad4b0*/  PRMT R43, R43, 0x3340, R0 ;  /* 0x000033402b2b7816 */ /* 0x000fe40000000000 */
[----:B--2---:R-:W-:Y:S02]  /*ad4c0*/  PRMT R107, R153, 0x5410, R106 ;  /* 0x00005410996b7816 */ /* 0x004fe4000000006a */
[----:B---3--:R-:W-:-:S03]  /*ad4d0*/  PRMT R106, R154, 0x5410, R105 ;  /* 0x000054109a6a7816 */ /* 0x008fc60000000069 */
[----:B------:R-:W-:Y:S01]  /*ad4e0*/  STL [R1+0xc8c], R107 ;  /* 0x000c8c6b01007387 */ /* 0x000fe20000100800 */
[----:B----4-:R-:W-:-:S03]  /*ad4f0*/  PRMT R105, R155, 0x5410, R104 ;  /* 0x000054109b697816 */ /* 0x010fc60000000068 */
[----:B------:R-:W-:Y:S01]  /*ad500*/  STL [R1+0xc80], R106 ;  /* 0x000c806a01007387 */ /* 0x000fe20000100800 */
[----:B------:R-:W-:-:S03]  /*ad510*/  PRMT R104, R156, 0x5410, R103 ;  /* 0x000054109c687816 */ /* 0x000fc60000000067 */
        /* <DEDUP_REMOVED lines=18> */
[----:B------:R0:W-:Y:S01]  /*ad640*/  STL [R1+0x24c], R24 ;  /* 0x00024c1801007387 */ /* 0x0001e20000100800 */
[----:B------:R-:W-:-:S03]  /*ad650*/  PRMT R25, R166, 0x5410, R27 ;  /* 0x00005410a6197816 */ /* 0x000fc6000000001b */
[----:B------:R1:W-:Y:S01]  /*ad660*/  STL [R1+0x248], R26 ;  /* 0x0002481a01007387 */ /* 0x0003e20000100800 */
[----:B0-----:R-:W-:-:S03]  /*ad670*/  PRMT R24, R167, 0x5410, R28 ;  /* 0x00005410a7187816 */ /* 0x001fc6000000001c */
[----:B------:R0:W-:Y:S01]  /*ad680*/  STL [R1+0x244], R25 ;  /* 0x0002441901007387 */ /* 0x0001e20000100800 */
[----:B-1----:R-:W-:-:S03]  /*ad690*/  PRMT R26, R168, 0x5410, R29 ;  /* 0x00005410a81a7816 */ /* 0x002fc6000000001d */
[----:B------:R1:W-:Y:S01]  /*ad6a0*/  STL [R1+0x240], R24 ;  /* 0x0002401801007387 */ /* 0x0003e20000100800 */
[----:B0-----:R-:W-:-:S03]  /*ad6b0*/  PRMT R25, R169, 0x5410, R30 ;  /* 0x00005410a9197816 */ /* 0x001fc6000000001e */
[----:B------:R0:W-:Y:S01]  /*ad6c0*/  STL [R1+0x23c], R26 ;  /* 0x00023c1a01007387 */ /* 0x0001e20000100800 */
[----:B-1----:R-:W-:-:S03]  /*ad6d0*/  PRMT R24, R170, 0x5410, R31 ;  /* 0x00005410aa187816 */ /* 0x002fc6000000001f */
[----:B------:R1:W-:Y:S04]  /*ad6e0*/  STL [R1+0x238], R25 ;  /* 0x0002381901007387 */ /* 0x0003e80000100800 */
[----:B------:R2:W-:Y:S01]  /*ad6f0*/  STL [R1+0x234], R24 ;  /* 0x0002341801007387 */ /* 0x0005e20000100800 */
[----:B0-----:R-:W-:Y:S02]  /*ad700*/  PRMT R26, R175, 0x5410, R32 ;  /* 0x00005410af1a7816 */ /* 0x001fe40000000020 */
[----:B-1----:R-:W-:-:S03]  /*ad710*/  PRMT R25, R176, 0x5410, R33 ;  /* 0x00005410b0197816 */ /* 0x002fc60000000021 */
[----:B------:R0:W-:Y:S01]  /*ad720*/  STL [R1+0x22c], R26 ;  /* 0x00022c1a01007387 */ /* 0x0001e20000100800 */
[----:B--2---:R-:W-:-:S03]  /*ad730*/  PRMT R24, R177, 0x5410, R34 ;  /* 0x00005410b1187816 */ /* 0x004fc60000000022 */
        /* <DEDUP_REMOVED lines=10> */
[----:B------:R-:W-:Y:S01]  /*ad7e0*/  STL [R1+0x210], R26 ;  /* 0x0002101a01007387 */ /* 0x000fe20000100800 */
[----:B--2---:R-:W-:-:S03]  /*ad7f0*/  PRMT R24, R193, 0x5410, R40 ;  /* 0x00005410c1187816 */ /* 0x004fc60000000028 */
[----:B------:R-:W-:Y:S04]  /*ad800*/  STL [R1+0x20c], R25 ;  /* 0x00020c1901007387 */ /* 0x000fe80000100800 */
[----:B------:R0:W-:Y:S04]  /*ad810*/  STL [R1+0x208], R24 ;  /* 0x0002081801007387 */ /* 0x0001e80000100800 */
[----:B------:R-:W2:Y:S04]  /*ad820*/  LDL.LU R153, [R1+0x11c] ;  /* 0x00011c0001997983 */ /* 0x000ea80000300800 */
[----:B------:R-:W3:Y:S04]  /*ad830*/  LDL.LU R154, [R1+0x118] ;  /* 0x00011800019a7983 */ /* 0x000ee80000300800 */
[----:B------:R-:W4:Y:S04]  /*ad840*/  LDL.LU R155, [R1+0x114] ;  /* 0x00011400019b7983 */ /* 0x000f280000300800 */
[----:B------:R-:W2:Y:S04]  /*ad850*/  LDL.LU R156, [R1+0x10c] ;  /* 0x00010c00019c7983 */ /* 0x000ea80000300800 */
[----:B------:R-:W3:Y:S04]  /*ad860*/  LDL.LU R157, [R1+0x108] ;  /* 0x00010800019d7983 */ /* 0x000ee80000300800 */
[----:B------:R-:W4:Y:S04]  /*ad870*/  LDL.LU R158, [R1+0x100] ;  /* 0x00010000019e7983 */ /* 0x000f280000300800 */
[----:B------:R-:W2:Y:S04]  /*ad880*/  LDL.LU R159, [R1+0x104] ;  /* 0x00010400019f7983 */ /* 0x000ea80000300800 */
        /* <DEDUP_REMOVED lines=11> */
[----:B------:R-:W4:Y:S04]  /*ad940*/  LDL.LU R175, [R1+0xc0] ;  /* 0x0000c00001af7983 */ /* 0x000f280000300800 */
[----:B------:R-:W3:Y:S04]  /*ad950*/  LDL.LU R176, [R1+0xb8] ;  /* 0x0000b80001b07983 */ /* 0x000ee80000300800 */
[----:B------:R-:W3:Y:S04]  /*ad960*/  LDL.LU R177, [R1+0xa4] ;  /* 0x0000a40001b17983 */ /* 0x000ee80000300800 */
[----:B------:R-:W3:Y:S04]  /*ad970*/  LDL.LU R178, [R1+0xac] ;  /* 0x0000ac0001b27983 */ /* 0x000ee80000300800 */
[----:B------:R-:W2:Y:S04]  /*ad980*/  LDL.LU R184, [R1+0xa0] ;  /* 0x0000a00001b87983 */ /* 0x000ea80000300800 */
[----:B------:R-:W4:Y:S04]  /*ad990*/  LDL.LU R185, [R1+0x8c] ;  /* 0x00008c0001b97983 */ /* 0x000f280000300800 */
[----:B------:R-:W3:Y:S04]  /*ad9a0*/  LDL.LU R186, [R1+0x88] ;  /* 0x0000880001ba7983 */ /* 0x000ee80000300800 */
[----:B------:R-:W3:Y:S01]  /*ad9b0*/  LDL.LU R192, [R1+0x84] ;  /* 0x0000840001c07983 */ /* 0x000ee20000300800 */
[----:B------:R-:W-:-:S02]  /*ad9c0*/  PRMT R41, R194, 0x5410, R41 ;  /* 0x00005410c2297816 */ /* 0x000fc40000000029 */
[----:B------:R-:W-:Y:S01]  /*ad9d0*/  PRMT R45, R200, 0x5410, R45 ;  /* 0x00005410c82d7816 */ /* 0x000fe2000000002d */
[----:B------:R-:W3:Y:S01]  /*ad9e0*/  LDL.LU R193, [R1+0x80] ;  /* 0x0000800001c17983 */ /* 0x000ee20000300800 */
[----:B------:R-:W-:-:S03]  /*ad9f0*/  PRMT R43, R201, 0x5410, R43 ;  /* 0x00005410c92b7816 */ /* 0x000fc6000000002b */
[----:B------:R-:W3:Y:S04]  /*ada00*/  LDL.LU R194, [R1+0x6c] ;  /* 0x00006c0001c27983 */ /* 0x000ee80000300800 */
[----:B------:R-:W3:Y:S04]  /*ada10*/  LDL.LU R200, [R1+0x68] ;  /* 0x0000680001c87983 */ /* 0x000ee80000300800 */
[----:B------:R-:W3:Y:S01]  /*ada20*/  LDL.LU R201, [R1+0x64] ;  /* 0x0000640001c97983 */ /* 0x000ee20000300800 */
[----:B------:R-:W-:Y:S02]  /*ada30*/  LOP3.LUT R71, R71, 0xffff, RZ, 0xc0, !PT ;  /* 0x0000ffff47477812 */ /* 0x000fe400078ec0ff */
[----:B------:R-:W-:-:S02]  /*ada40*/  LOP3.LUT R72, R72, 0xffff, RZ, 0xc0, !PT ;  /* 0x0000ffff48487812 */ /* 0x000fc400078ec0ff */
[----:B------:R-:W-:Y:S02]  /*ada50*/  LOP3.LUT R73, R73, 0xffff, RZ, 0xc0, !PT ;  /* 0x0000ffff49497812 */ /* 0x000fe400078ec0ff */
[----:B------:R-:W-:Y:S02]  /*ada60*/  LOP3.LUT R74, R74, 0xffff, RZ, 0xc0, !PT ;  /* 0x0000ffff4a4a7812 */ /* 0x000fe400078ec0ff */
[--C-:B------:R-:W-:Y:S02]  /*ada70*/  PRMT R71, R71, 0x3340, R0.reuse ;  /* 0x0000334047477816 */ /* 0x100fe40000000000 */
[----:B------:R-:W-:Y:S02]  /*ada80*/  LOP3.LUT R75, R75, 0xffff, RZ, 0xc0, !PT ;  /* 0x0000ffff4b4b7812 */ /* 0x000fe400078ec0ff */
[----:B------:R-:W-:Y:S02]  /*ada90*/  PRMT R72, R72, 0x3340, R0 ;  /* 0x0000334048487816 */ /* 0x000fe40000000000 */
[----:B------:R-:W-:-:S02]  /*adaa0*/  LOP3.LUT R65, R65, 0xffff, RZ, 0xc0, !PT ;  /* 0x0000ffff41417812 */ /* 0x000fc400078ec0ff */
[--C-:B------:R-:W-:Y:S02]  /*adab0*/  PRMT R73, R73, 0x3340, R0.reuse ;  /* 0x0000334049497816 */ /* 0x100fe40000000000 */
[----:B------:R-:W-:Y:S02]  /*adac0*/  LOP3.LUT R69, R69, 0xffff, RZ, 0xc0, !PT ;  /* 0x0000ffff45457812 */ /* 0x000fe400078ec0ff */
[--C-:B------:R-:W-:Y:S02]  /*adad0*/  PRMT R74, R74, 0x3340, R0.reuse ;  /* 0x000033404a4a7816 */ /* 0x100fe40000000000 */
[----:B------:R-:W-:Y:S02]  /*adae0*/  PRMT R32, R17, 0x5410, R7 ;  /* 0x0000541011207816 */ /* 0x000fe40000000007 */
[----:B------:R-:W-:Y:S01]  /*adaf0*/  PRMT R75, R75, 0x3340, R0 ;  /* 0x000033404b4b7816 */ /* 0x000fe20000000000 */
[----:B------:R-:W3:Y:S01]  /*adb00*/  LDL.LU R17, [R1+0x5484] ;  /* 0x0054840001117983 */ /* 0x000ee20000300800 */
[----:B------:R-:W-:-:S02]  /*adb10*/  LOP3.LUT R76, R76, 0xffff, RZ, 0xc0, !PT ;  /* 0x0000ffff4c4c7812 */ /* 0x000fc400078ec0ff */
[----:B------:R-:W-:Y:S02]  /*adb20*/  PRMT R71, R216, 0x5410, R71 ;  /* 0x00005410d8477816 */ /* 0x000fe40000000047 */
[----:B------:R-:W-:Y:S01]  /*adb30*/  LOP3.LUT R77, R77, 0xffff, RZ, 0xc0, !PT ;  /* 0x0000ffff4d4d7812 */ /* 0x000fe200078ec0ff */
[----:B------:R-:W3:Y:S01]  /*adb40*/  LDL.LU R216, [R1+0x5480] ;  /* 0x0054800001d87983 */ /* 0x000ee20000300800 */
[----:B------:R-:W-:Y:S02]  /*adb50*/  PRMT R72, R3, 0x5410, R72 ;  /* 0x0000541003487816 */ /* 0x000fe40000000048 */
[--C-:B------:R-:W-:Y:S01]  /*adb60*/  PRMT R65, R65, 0x3340, R0.reuse ;  /* 0x0000334041417816 */ /* 0x100fe20000000000 */
[----:B------:R-:W3:Y:S01]  /*adb70*/  LDL.LU R3, [R1+0x547c] ;  /* 0x00547c0001037983 */ /* 0x000ee20000300800 */
[----:B------:R-:W-:Y:S02]  /*adb80*/  PRMT R73, R18, 0x5410, R73 ;  /* 0x0000541012497816 */ /* 0x000fe40000000049 */
[----:B------:R-:W-:Y:S01]  /*adb90*/  PRMT R69, R69, 0x3340, R0 ;  /* 0x0000334045457816 */ /* 0x000fe20000000000 */
[----:B------:R-:W3:Y:S01]  /*adba0*/  LDL.LU R18, [R1+0x5478] ;  /* 0x0054780001127983 */ /* 0x000ee20000300800 */
[----:B------:R-:W-:-:S02]  /*adbb0*/  PRMT R74, R13, 0x5410, R74 ;  /* 0x000054100d4a7816 */ /* 0x000fc4000000004a */
[--C-:B------:R-:W-:Y:S01]  /*adbc0*/  PRMT R76, R76, 0x3340, R0.reuse ;  /* 0x000033404c4c7816 */ /* 0x100fe20000000000 */
[----:B------:R-:W3:Y:S01]  /*adbd0*/  LDL.LU R13, [R1+0x5474] ;  /* 0x00547400010d7983 */ /* 0x000ee20000300800 */
[----:B------:R-:W-:Y:S02]  /*adbe0*/  PRMT R75, R2, 0x5410, R75 ;  /* 0x00005410024b7816 */ /* 0x000fe4000000004b */
[----:B------:R-:W-:Y:S01]  /*adbf0*/  PRMT R77, R77, 0x3340, R0 ;  /* 0x000033404d4d7816 */ /* 0x000fe20000000000 */
[----:B------:R-:W3:Y:S01]  /*adc00*/  LDL.LU R2, [R1+0x5470] ;  /* 0x0054700001027983 */ /* 0x000ee20000300800 */
[----:B------:R-:W-:Y:S02]  /*adc10*/  LOP3.LUT R81, R81, 0xffff, RZ, 0xc0, !PT ;  /* 0x0000ffff51517812 */ /* 0x000fe400078ec0ff */
[----:B------:R-:W-:Y:S02]  /*adc20*/  LOP3.LUT R142, R142, 0xffff, RZ, 0xc0, !PT ;  /* 0x0000ffff8e8e7812 */ /* 0x000fe400078ec0ff */
[----:B------:R-:W-:-:S02]  /*adc30*/  LOP3.LUT R133, R133, 0xffff, RZ, 0xc0, !PT ;  /* 0x0000ffff85857812 */ /* 0x000fc400078ec0ff */
[----:B------:R-:W-:Y:S02]  /*adc40*/  PRMT R76, R231, 0x5410, R76 ;  /* 0x00005410e74c7816 */ /* 0x000fe4000000004c */
[----:B------:R-:W-:Y:S02]  /*adc50*/  LOP3.LUT R82, R82, 0xffff, RZ, 0xc0, !PT ;  /* 0x0000ffff52527812 */ /* 0x000fe400078ec0ff */
[----:B------:R-:W-:Y:S02]  /*adc60*/  PRMT R77, R225, 0x5410, R77 ;  /* 0x00005410e14d7816 */ /* 0x000fe4000000004d */
[----:B------:R-:W-:Y:S02]  /*adc70*/  LOP3.LUT R4, R4, 0xffff, RZ, 0xc0, !PT ;  /* 0x0000ffff04047812 */ /* 0x000fe400078ec0ff */
[----:B------:R-:W-:Y:S02]  /*adc80*/  PRMT R81, R81, 0x3340, R0 ;  /* 0x0000334051517816 */ /* 0x000fe40000000000 */
        /* <DEDUP_REMOVED lines=10> */
[--C-:B------:R-:W-:Y:S02]  /*add30*/  PRMT R82, R82, 0x3340, R0.reuse ;  /* 0x0000334052527816 */ /* 0x100fe40000000000 */
[--C-:B------:R-:W-:Y:S02]  /*add40*/  PRMT R4, R4, 0x3340, R0.reuse ;  /* 0x0000334004047816 */ /* 0x100fe40000000000 */
[----:B------:R-:W-:-:S02]  /*add50*/  PRMT R83, R83, 0x3340, R0 ;  /* 0x0000334053537816 */ /* 0x000fc40000000000 */
[----:B------:R-:W-:Y:S02]  /*add60*/  PRMT R81, R220, 0x5410, R81 ;  /* 0x00005410dc517816 */ /* 0x000fe40000000051 */
[--C-:B------:R-:W-:Y:S02]  /*add70*/  PRMT R5, R5, 0x3340, R0.reuse ;  /* 0x0000334005057816 */ /* 0x100fe40000000000 */
        /* <DEDUP_REMOVED lines=8> */
[----:B------:R-:W-:Y:S02]  /*ade00*/  PRMT R82, R241, 0x5410, R82 ;  /* 0x00005410f1527816 */ /* 0x000fe40000000052 */
[----:B------:R-:W-:-:S02]  /*ade10*/  LOP3.LUT R91, R91, 0xffff, RZ, 0xc0, !PT ;  /* 0x0000ffff5b5b7812 */ /* 0x000fc400078ec0ff */
[----:B------:R-:W-:Y:S02]  /*ade20*/  PRMT R83, R237, 0x5410, R83 ;  /* 0x00005410ed537816 */ /* 0x000fe40000000053 */
[--C-:B------:R-:W-:Y:S02]  /*ade30*/  PRMT R88, R88, 0x3340, R0.reuse ;  /* 0x0000334058587816 */ /* 0x100fe40000000000 */
[--C-:B------:R-:W-:Y:S02]  /*ade40*/  PRMT R89, R89, 0x3340, R0.reuse ;  /* 0x0000334059597816 */ /* 0x100fe40000000000 */
        /* <DEDUP_REMOVED lines=10> */
[----:B--2---:R-:W-:Y:S02]  /*adef0*/  PRMT R66, R184, 0x5410, R66 ;  /* 0x00005410b8427816 */ /* 0x004fe40000000042 */
[----:B------:R-:W2:Y:S01]  /*adf00*/  LDL.LU R184, [R1+0x16c] ;  /* 0x00016c0001b87983 */ /* 0x000ea20000300800 */
[----:B----4-:R-:W-:-:S03]  /*adf10*/  PRMT R65, R185, 0x5410, R65 ;  /* 0x00005410b9417816 */ /* 0x010fc60000000041 */
[----:B------:R-:W4:Y:S01]  /*adf20*/  LDL.LU R185, [R1+0x17c] ;  /* 0x00017c0001b97983 */ /* 0x000f220000300800 */
[----:B---3--:R-:W-:-:S03]  /*adf30*/  PRMT R69, R186, 0x5410, R69 ;  /* 0x00005410ba457816 */ /* 0x008fc60000000045 */
[----:B------:R-:W3:Y:S04]  /*adf40*/  LDL.LU R186, [R1+0x1a4] ;  /* 0x0001a40001ba7983 */ /* 0x000ee80000300800 */
[----:B------:R-:W3:Y:S01]  /*adf50*/  LDL.LU R231, [R1+0x546c] ;  /* 0x00546c0001e77983 */ /* 0x000ee20000300800 */
[----:B------:R-:W-:-:S03]  /*adf60*/  PRMT R68, R192, 0x5410, R68 ;  /* 0x00005410c0447816 */ /* 0x000fc60000000044 */
[----:B------:R-:W3:Y:S01]  /*adf70*/  LDL.LU R225, [R1+0x5468] ;  /* 0x0054680001e17983 */ /* 0x000ee20000300800 */
[----:B------:R-:W-:-:S03]  /*adf80*/  IMAD.MOV.U32 R192, RZ, RZ, R215 ;  /* 0x000000ffffc07224 */ /* 0x000fc600078e00d7 */
[----:B------:R-:W3:Y:S04]  /*adf90*/  LDL.LU R228, [R1+0x5464] ;  /* 0x0054640001e47983 */ /* 0x000ee80000300800 */
[----:B------:R-:W2:Y:S04]  /*adfa0*/  LDL.LU R11, [R1+0x5460] ;  /* 0x00546000010b7983 */ /* 0x000ea80000300800 */
[----:B------:R-:W3:Y:S04]  /*adfb0*/  LDL.LU R244, [R1+0x545c] ;  /* 0x00545c0001f47983 */ /* 0x000ee80000300800 */
[----:B------:R-:W3:Y:S01]  /*adfc0*/  LDL.LU R215, [R1+0x1ec] ;  /* 0x0001ec0001d77983 */ /* 0x000ee20000300800 */
[----:B------:R-:W-:-:S03]  /*adfd0*/  PRMT R34, R194, 0x5410, R4 ;  /* 0x00005410c2227816 */ /* 0x000fc60000000004 */
[----:B------:R-:W3:Y:S01]  /*adfe0*/  LDL.LU R220, [R1+0x5458] ;  /* 0x0054580001dc7983 */ /* 0x000ee20000300800 */
[----:B------:R-:W-:-:S03]  /*adff0*/  PRMT R35, R200, 0x5410, R5 ;  /* 0x00005410c8237816 */ /* 0x000fc60000000005 */
[----:B------:R-:W3:Y:S01]  /*ae000*/  LDL.LU R240, [R1+0x5454] ;  /* 0x0054540001f07983 */ /* 0x000ee20000300800 */
[----:B------:R-:W-:-:S03]  /*ae010*/  PRMT R4, R248, 0x5410, R84 ;  /* 0x00005410f8047816 */ /* 0x000fc60000000054 */
[----:B------:R-:W3:Y:S01]  /*ae020*/  LDL.LU R234, [R1+0x5450] ;  /* 0x0054500001ea7983 */ /* 0x000ee20000300800 */
[----:B------:R-:W-:-:S03]  /*ae030*/  PRMT R33, R201, 0x5410, R6 ;  /* 0x00005410c9217816 */ /* 0x000fc60000000006 */
[----:B------:R-:W4:Y:S01]  /*ae040*/  LDL.LU R241, [R1+0x544c] ;  /* 0x00544c0001f17983 */ /* 0x000f220000300800 */
[----:B------:R-:W-:-:S03]  /*ae050*/  PRMT R5, R246, 0x5410, R85 ;  /* 0x00005410f6057816 */ /* 0x000fc60000000055 */
[----:B------:R-:W3:Y:S01]  /*ae060*/  LDL.LU R237, [R1+0x5448] ;  /* 0x0054480001ed7983 */ /* 0x000ee20000300800 */
[----:B------:R-:W-:-:S03]  /*ae070*/  PRMT R6, R9, 0x5410, R86 ;  /* 0x0000541009067816 */ /* 0x000fc60000000056 */
        /* <DEDUP_REMOVED lines=10> */
[----:B------:R-:W-:-:S02]  /*ae120*/  SHF.R.U32.HI R139, RZ, 0x8, R139 ;  /* 0x00000008ff8b7819 */ /* 0x000fc4000001168b */
[----:B------:R-:W-:Y:S02]  /*ae130*/  LOP3.LUT R70, R70, 0xffff, RZ, 0xc0, !PT ;  /* 0x0000ffff46467812 */ /* 0x000fe400078ec0ff */
[----:B------:R-:W-:Y:S02]  /*ae140*/  SHF.R.U32.HI R138, RZ, 0x8, R138 ;  /* 0x00000008ff8a7819 */ /* 0x000fe4000001168a */
[----:B------:R-:W-:Y:S02]  /*ae150*/  SHF.R.U32.HI R137, RZ, 0x8, R137 ;  /* 0x00000008ff897819 */ /* 0x000fe40000011689 */
[----:B------:R-:W-:Y:S02]  /*ae160*/  SHF.R.U32.HI R132, RZ, 0x8, R132 ;  /* 0x00000008ff847819 */ /* 0x000fe40000011684 */
[----:B------:R-:W-:Y:S02]  /*ae170*/  LOP3.LUT R139, R139, 0xffff, RZ, 0xc0, !PT ;  /* 0x0000ffff8b8b7812 */ /* 0x000fe400078ec0ff */
[----:B------:R-:W-:-:S02]  /*ae180*/  PRMT R70, R70, 0x3340, R0 ;  /* 0x0000334046467816 */ /* 0x000fc40000000000 */
[----:B------:R-:W-:Y:S02]  /*ae190*/  LOP3.LUT R138, R138, 0xffff, RZ, 0xc0, !PT ;  /* 0x0000ffff8a8a7812 */ /* 0x000fe400078ec0ff */
[----:B------:R-:W-:Y:S02]  /*ae1a0*/  LOP3.LUT R64, R64, 0xffff, RZ, 0xc0, !PT ;  /* 0x0000ffff40407812 */ /* 0x000fe400078ec0ff */
[----:B------:R-:W-:Y:S02]  /*ae1b0*/  LOP3.LUT R137, R137, 0xffff, RZ, 0xc0, !PT ;  /* 0x0000ffff89897812 */ /* 0x000fe400078ec0ff */
[----:B------:R-:W-:Y:S02]  /*ae1c0*/  LOP3.LUT R132, R132, 0xffff, RZ, 0xc0, !PT ;  /* 0x0000ffff84847812 */ /* 0x000fe400078ec0ff */
[--C-:B------:R-:W-:Y:S02]  /*ae1d0*/  PRMT R139, R139, 0x3340, R0.reuse ;  /* 0x000033408b8b7816 */ /* 0x100fe40000000000 */
[----:B------:R-:W-:-:S02]  /*ae1e0*/  PRMT R138, R138, 0x3340, R0 ;  /* 0x000033408a8a7816 */ /* 0x000fc40000000000 */
[----:B------:R-:W-:Y:S02]  /*ae1f0*/  PRMT R70, R193, 0x5410, R70 ;  /* 0x00005410c1467816 */ /* 0x000fe40000000046 */
[--C-:B------:R-:W-:Y:S01]  /*ae200*/  PRMT R64, R64, 0x3340, R0.reuse ;  /* 0x0000334040407816 */ /* 0x100fe20000000000 */
[----:B------:R-:W3:Y:S01]  /*ae210*/  LDL.LU R193, [R1+0x274] ;  /* 0x0002740001c17983 */ /* 0x000ee20000300800 */
[--C-:B------:R-:W-:Y:S02]  /*ae220*/  PRMT R137, R137, 0x3340, R0.reuse ;  /* 0x0000334089897816 */ /* 0x100fe40000000000 */
[----:B------:R-:W-:Y:S01]  /*ae230*/  PRMT R132, R132, 0x3340, R0 ;  /* 0x0000334084847816 */ /* 0x000fe20000000000 */
[----:B------:R-:W3:Y:S01]  /*ae240*/  LDL.LU R200, [R1+0x288] ;  /* 0x0002880001c87983 */ /* 0x000ee20000300800 */
[----:B------:R-:W-:-:S03]  /*ae250*/  PRMT R64, R175, 0x5410, R64 ;  /* 0x00005410af407816 */ /* 0x000fc60000000040 */
[----:B------:R-:W3:Y:S01]  /*ae260*/  LDL.LU R201, [R1+0x29c] ;  /* 0x00029c0001c97983 */ /* 0x000ee20000300800 */
[----:B--2---:R-:W-:-:S03]  /*ae270*/  PRMT R139, R11, 0x5410, R139 ;  /* 0x000054100b8b7816 */ /* 0x004fc6000000008b */
[----:B------:R-:W2:Y:S01]  /*ae280*/  LDL.LU R11, [R1+0x5420] ;  /* 0x00542000010b7983 */ /* 0x000ea20000300800 */
[----:B----4-:R-:W-:-:S03]  /*ae290*/  PRMT R138, R241, 0x5410, R138 ;  /* 0x00005410f18a7816 */ /* 0x010fc6000000008a */
[----:B------:R-:W4:Y:S01]  /*ae2a0*/  LDL.LU R241, [R1+0x541c] ;  /* 0x00541c0001f17983 */ /* 0x000f220000300800 */
[----:B---3--:R-:W-:-:S03]  /*ae2b0*/  PRMT R137, R232, 0x5410, R137 ;  /* 0x00005410e8897816 */ /* 0x008fc60000000089 */
[----:B------:R-:W3:Y:S01]  /*ae2c0*/  LDL.LU R232, [R1+0x5418] ;  /* 0x0054180001e87983 */ /* 0x000ee20000300800 */
[----:B------:R-:W-:-:S03]  /*ae2d0*/  PRMT R175, R222, 0x5410, R132 ;  /* 0x00005410deaf7816 */ /* 0x000fc60000000084 */
[----:B------:R-:W0:Y:S01]  /*ae2e0*/  LDL.LU R222, [R1+0x5414] ;  /* 0x0054140001de7983 */ /* 0x000e220000300800 */
[----:B------:R-:W-:Y:S02]  /*ae2f0*/  LOP3.LUT R51, R51, 0xffff, RZ, 0xc0, !PT ;  /* 0x0000ffff33337812 */ /* 0x000fe400078ec0ff */
[----:B------:R-:W-:Y:S02]  /*ae300*/  LOP3.LUT R49, R49, 0xffff, RZ, 0xc0, !PT ;  /* 0x0000ffff31317812 */ /* 0x000fe400078ec0ff */
[--C-:B------:R-:W-:Y:S02]  /*ae310*/  PRMT R51, R51, 0x3340, R0.reuse ;  /* 0x0000334033337816 */ /* 0x100fe40000000000 */
[----:B------:R-:W-:Y:S02]  /*ae320*/  LOP3.LUT R53, R53, 0xffff, RZ, 0xc0, !PT ;  /* 0x0000ffff35357812 */ /* 0x000fe400078ec0ff */
[----:B------:R-:W-:Y:S02]  /*ae330*/  PRMT R49, R49, 0x3340, R0 ;  /* 0x0000334031317816 */ /* 0x000fe40000000000 */
[----:B------:R-:W-:-:S02]  /*ae340*/  LOP3.LUT R52, R52, 0xffff, RZ, 0xc0, !PT ;  /* 0x0000ffff34347812 */ /* 0x000fc400078ec0ff */
[----:B------:R-:W-:Y:S02]  /*ae350*/  LOP3.LUT R58, R58, 0xffff, RZ, 0xc0, !PT ;  /* 0x0000ffff3a3a7812 */ /* 0x000fe400078ec0ff */
[----:B------:R-:W-:Y:S02]  /*ae360*/  SHF.R.U32.HI R130, RZ, 0x8, R130 ;  /* 0x00000008ff827819 */ /* 0x000fe40000011682 */
[--C-:B------:R-:W-:Y:S02]  /*ae370*/  PRMT R53, R53, 0x3340, R0.reuse ;  /* 0x0000334035357816 */ /* 0x100fe40000000000 */
[----:B------:R-:W-:Y:S02]  /*ae380*/  LOP3.LUT R56, R56, 0xffff, RZ, 0xc0, !PT ;  /* 0x0000ffff38387812 */ /* 0x000fe400078ec0ff */
[----:B------:R-:W-:Y:S02]  /*ae390*/  PRMT R51, R158, 0x5410, R51 ;  /* 0x000054109e337816 */ /* 0x000fe40000000033 */
[----:B------:R-:W-:Y:S01]  /*ae3a0*/  PRMT R52, R52, 0x3340, R0 ;  /* 0x0000334034347816 */ /* 0x000fe20000000000 */
[----:B------:R-:W2:Y:S01]  /*ae3b0*/  LDL.LU R158, [R1+0x304] ;  /* 0x00030400019e7983 */ /* 0x000ea20000300800 */
[----:B------:R-:W-:-:S02]  /*ae3c0*/  LOP3.LUT R61, R61, 0xffff, RZ, 0xc0, !PT ;  /* 0x0000ffff3d3d7812 */ /* 0x000fc400078ec0ff */
[----:B------:R-:W-:Y:S02]  /*ae3d0*/  PRMT R49, R159, 0x5410, R49 ;  /* 0x000054109f317816 */ /* 0x000fe40000000031 */
[----:B------:R-:W-:Y:S01]  /*ae3e0*/  PRMT R58, R58, 0x3340, R0 ;  /* 0x000033403a3a7816 */ /* 0x000fe20000000000 */
[----:B------:R-:W4:Y:S01]  /*ae3f0*/  LDL.LU R159, [R1+0x328] ;  /* 0x00032800019f7983 */ /* 0x000f220000300800 */
[----:B------:R-:W-:Y:S02]  /*ae400*/  LOP3.LUT R130, R130, 0xffff, RZ, 0xc0, !PT ;  /* 0x0000ffff82827812 */ /* 0x000fe400078ec0ff */
[----:B------:R-:W-:Y:S02]  /*ae410*/  PRMT R50, R160, 0x5410, R50 ;  /* 0x00005410a0327816 */ /* 0x000fe40000000032 */
[----:B------:R-:W-:Y:S01]  /*ae420*/  PRMT R57, R57, 0x3340, R0 ;  /* 0x0000334039397816 */ /* 0x000fe20000000000 */
[----:B------:R-:W3:Y:S01]  /*ae430*/  LDL.LU R160, [R1+0x348] ;  /* 0x0003480001a07983 */ /* 0x000ee20000300800 */
[----:B------:R-:W-:-:S02]  /*ae440*/  PRMT R54, R161, 0x5410, R54 ;  /* 0x00005410a1367816 */ /* 0x000fc40000000036 */
[--C-:B------:R-:W-:Y:S01]  /*ae450*/  PRMT R56, R56, 0x3340, R0.reuse ;  /* 0x0000334038387816 */ /* 0x100fe20000000000 */
[----:B------:R-:W4:Y:S01]  /*ae460*/  LDL.LU R161, [R1+0xc88] ;  /* 0x000c880001a17983 */ /* 0x000f220000300800 */
[----:B------:R-:W-:Y:S02]  /*ae470*/  PRMT R53, R162, 0x5410, R53 ;  /* 0x00005410a2357816 */ /* 0x000fe40000000035 */
[----:B------:R-:W-:Y:S01]  /*ae480*/  PRMT R61, R61, 0x3340, R0 ;  /* 0x000033403d3d7816 */ /* 0x000fe20000000000 */
[----:B------:R-:W4:Y:S01]  /*ae490*/  LDL.LU R162, [R1+0xccc] ;  /* 0x000ccc0001a27983 */ /* 0x000f220000300800 */
[----:B------:R-:W-:Y:S02]  /*ae4a0*/  PRMT R52, R163, 0x5410, R52 ;  /* 0x00005410a3347816 */ /* 0x000fe40000000034 */
[----:B------:R-:W-:Y:S01]  /*ae4b0*/  PRMT R130, R130, 0x3340, R0 ;  /* 0x0000334082827816 */ /* 0x000fe20000000000 */
[----:B------:R-:W4:Y:S01]  /*ae4c0*/  LDL.LU R163, [R1+0xcdc] ;  /* 0x000cdc0001a37983 */ /* 0x000f220000300800 */
[----:B------:R-:W-:-:S02]  /*ae4d0*/  PRMT R58, R164, 0x5410, R58 ;  /* 0x00005410a43a7816 */ /* 0x000fc4000000003a */
[----:B------:R-:W-:Y:S01]  /*ae4e0*/  PRMT R57, R165, 0x5410, R57 ;  /* 0x00005410a5397816 */ /* 0x000fe20000000039 */
[----:B------:R-:W4:Y:S01]  /*ae4f0*/  LDL.LU R164, [R1+0xce0] ;  /* 0x000ce00001a47983 */ /* 0x000f220000300800 */
[----:B------:R-:W-:Y:S02]  /*ae500*/  PRMT R56, R166, 0x5410, R56 ;  /* 0x00005410a6387816 */ /* 0x000fe40000000038 */
[----:B------:R-:W-:Y:S01]  /*ae510*/  PRMT R61, R168, 0x5410, R61 ;  /* 0x00005410a83d7816 */ /* 0x000fe2000000003d */
[----:B------:R-:W4:Y:S04]  /*ae520*/  LDL.LU R165, [R1+0xcf0] ;  /* 0x000cf00001a57983 */ /* 0x000f280000300800 */
[----:B------:R-:W4:Y:S04]  /*ae530*/  LDL.LU R166, [R1+0xd00] ;  /* 0x000d000001a67983 */ /* 0x000f280000300800 */
[----:B------:R-:W4:Y:S01]  /*ae540*/  LDL.LU R168, [R1+0x4710] ;  /* 0x0047100001a87983 */ /* 0x000f220000300800 */
[----:B0-----:R-:W-:-:S03]  /*ae550*/  PRMT R24, R222, 0x5410, R130 ;  /* 0x00005410de187816 */ /* 0x001fc60000000082 */
[----:B------:R-:W2:Y:S01]  /*ae560*/  LDL.LU R222, [R1+0x5410] ;  /* 0x0054100001de7983 */ /* 0x000ea20000300800 */
[----:B------:R-:W-:Y:S02]  /*ae570*/  LOP3.LUT R59, R59, 0xffff, RZ, 0xc0, !PT ;  /* 0x0000ffff3b3b7812 */ /* 0x000fe400078ec0ff */
[----:B------:R-:W-:Y:S02]  /*ae580*/  SHF.R.U32.HI R136, RZ, 0x8, R136 ;  /* 0x00000008ff887819 */ /* 0x000fe40000011688 */
[----:B------:R-:W-:Y:S02]  /*ae590*/  SHF.R.U32.HI R129, RZ, 0x8, R129 ;  /* 0x00000008ff817819 */ /* 0x000fe40000011681 */
[----:B------:R-:W-:Y:S02]  /*ae5a0*/  LOP3.LUT R60, R60, 0xffff, RZ, 0xc0, !PT ;  /* 0x0000ffff3c3c7812 */ /* 0x000fe400078ec0ff */
[----:B------:R-:W-:Y:S02]  /*ae5b0*/  SHF.R.U32.HI R135, RZ, 0x8, R135 ;  /* 0x00000008ff877819 */ /* 0x000fe40000011687 */
[----:B------:R-:W-:-:S02]  /*ae5c0*/  SHF.R.U32.HI R128, RZ, 0x8, R128 ;  /* 0x00000008ff807819 */ /* 0x000fc40000011680 */
[----:B------:R-:W-:Y:S02]  /*ae5d0*/  SHF.R.U32.HI R134, RZ, 0x8, R134 ;  /* 0x00000008ff867819 */ /* 0x000fe40000011686 */
[----:B------:R-:W-:Y:S02]  /*ae5e0*/  SHF.R.U32.HI R126, RZ, 0x8, R126 ;  /* 0x00000008ff7e7819 */ /* 0x000fe4000001167e */
[--C-:B------:R-:W-:Y:S02]  /*ae5f0*/  PRMT R59, R59, 0x3340, R0.reuse ;  /* 0x000033403b3b7816 */ /* 0x100fe40000000000 */
[----:B------:R-:W-:Y:S02]  /*ae600*/  LOP3.LUT R136, R136, 0xffff, RZ, 0xc0, !PT ;  /* 0x0000ffff88887812 */ /* 0x000fe400078ec0ff */
        /* <DEDUP_REMOVED lines=10> */
[----:B------:R-:W4:Y:S01]  /*ae6b0*/  LDL.LU R169, [R1+0x4778] ;  /* 0x0047780001a97983 */ /* 0x000f220000300800 */
[----:B------:R-:W-:Y:S02]  /*ae6c0*/  PRMT R128, R128, 0x3340, R0 ;  /* 0x0000334080807816 */ /* 0x000fe40000000000 */
[----:B------:R-:W-:Y:S02]  /*ae6d0*/  PRMT R60, R170, 0x5410, R60 ;  /* 0x00005410aa3c7816 */ /* 0x000fe4000000003c */
[--C-:B------:R-:W-:Y:S01]  /*ae6e0*/  PRMT R134, R134, 0x3340, R0.reuse ;  /* 0x0000334086867816 */ /* 0x100fe20000000000 */
[----:B------:R-:W4:Y:S01]  /*ae6f0*/  LDL.LU R170, [R1+0x47d0] ;  /* 0x0047d00001aa7983 */ /* 0x000f220000300800 */
[----:B------:R-:W-:-:S02]  /*ae700*/  PRMT R126, R126, 0x3340, R0 ;  /* 0x000033407e7e7816 */ /* 0x000fc40000000000 */
[----:B------:R-:W-:Y:S01]  /*ae710*/  LOP3.LUT R124, R124, 0xffff, RZ, 0xc0, !PT ;  /* 0x0000ffff7c7c7812 */ /* 0x000fe200078ec0ff */
[----:B------:R0:W-:Y:S01]  /*ae720*/  STL [R1+0x200], R24 ;  /* 0x0002001801007387 */ /* 0x0001e20000100800 */
[----:B------:R-:W-:Y:S02]  /*ae730*/  PRMT R62, R176, 0x5410, R62 ;  /* 0x00005410b03e7816 */ /* 0x000fe4000000003e */
[----:B------:R-:W-:Y:S01]  /*ae740*/  PRMT R136, R184, 0x5410, R136 ;  /* 0x00005410b8887816 */ /* 0x000fe20000000088 */
[----:B------:R-:W4:Y:S01]  /*ae750*/  LDL.LU R176, [R1+0x47d4] ;  /* 0x0047d40001b07983 */ /* 0x000f220000300800 */
[----:B------:R-:W-:Y:S02]  /*ae760*/  PRMT R25, R194, 0x5410, R129 ;  /* 0x00005410c2197816 */ /* 0x000fe40000000081 */
[----:B------:R-:W-:Y:S01]  /*ae770*/  PRMT R135, R185, 0x5410, R135 ;  /* 0x00005410b9877816 */ /* 0x000fe20000000087 */
[----:B------:R-:W4:Y:S01]  /*ae780*/  LDL.LU R184, [R1+0x4c04] ;  /* 0x004c040001b87983 */ /* 0x000f220000300800 */
[----:B------:R-:W-:-:S02]  /*ae790*/  PRMT R134, R186, 0x5410, R134 ;  /* 0x00005410ba867816 */ /* 0x000fc40000000086 */
[----:B0-----:R-:W-:Y:S01]  /*ae7a0*/  PRMT R24, R193, 0x5410, R128 ;  /* 0x00005410c1187816 */ /* 0x001fe20000000080 */
[----:B------:R-:W4:Y:S01]  /*ae7b0*/  LDL.LU R185, [R1+0x4c44] ;  /* 0x004c440001b97983 */ /* 0x000f220000300800 */
[----:B------:R-:W-:Y:S02]  /*ae7c0*/  PRMT R26, R200, 0x5410, R126 ;  /* 0x00005410c81a7816 */ /* 0x000fe4000000007e */
[----:B------:R-:W-:Y:S01]  /*ae7d0*/  PRMT R124, R124, 0x3340, R0 ;  /* 0x000033407c7c7816 */ /* 0x000fe20000000000 */
[----:B------:R-:W4:Y:S04]  /*ae7e0*/  LDL.LU R186, [R1+0x4f30] ;  /* 0x004f300001ba7983 */ /* 0x000f280000300800 */
[----:B------:R-:W4:Y:S04]  /*ae7f0*/  LDL.LU R194, [R1+0x51c4] ;  /* 0x0051c40001c27983 */ /* 0x000f280000300800 */
[----:B------:R-:W-:Y:S04]  /*ae800*/  STL [R1+0x204], R25 ;  /* 0x0002041901007387 */ /* 0x000fe80000100800 */
[----:B------:R2:W-:Y:S04]  /*ae810*/  STL [R1+0x214], R24 ;  /* 0x0002141801007387 */ /* 0x0005e80000100800 */
[----:B------:R-:W-:Y:S01]  /*ae820*/  STL [R1+0x224], R26 ;  /* 0x0002241a01007387 */ /* 0x000fe20000100800 */
[----:B--2---:R-:W-:-:S03]  /*ae830*/  PRMT R24, R222, 0x5410, R124 ;  /* 0x00005410de187816 */ /* 0x004fc6000000007c */
[----:B------:R-:W2:Y:S01]  /*ae840*/  LDL.LU R222, [R1+0x540c] ;  /* 0x00540c0001de7983 */ /* 0x000ea20000300800 */
[----:B------:R-:W-:-:S04]  /*ae850*/  SHF.R.U32.HI R125, RZ, 0x8, R125 ;  /* 0x00000008ff7d7819 */ /* 0x000fc8000001167d */
[----:B------:R-:W-:Y:S02]  /*ae860*/  LOP3.LUT R125, R125, 0xffff, RZ, 0xc0, !PT ;  /* 0x0000ffff7d7d7812 */ /* 0x000fe400078ec0ff */
[----:B------:R-:W-:Y:S02]  /*ae870*/  SHF.R.U32.HI R122, RZ, 0x8, R122 ;  /* 0x00000008ff7a7819 */ /* 0x000fe4000001167a */
[----:B------:R-:W-:Y:S02]  /*ae880*/  PRMT R125, R125, 0x3340, R0 ;  /* 0x000033407d7d7816 */ /* 0x000fe40000000000 */
[----:B------:R-:W-:Y:S02]  /*ae890*/  LOP3.LUT R67, R67, 0xffff, RZ, 0xc0, !PT ;  /* 0x0000ffff43437812 */ /* 0x000fe400078ec0ff */
[----:B------:R-:W-:Y:S02]  /*ae8a0*/  LOP3.LUT R55, R55, 0xffff, RZ, 0xc0, !PT ;  /* 0x0000ffff37377812 */ /* 0x000fe400078ec0ff */
[----:B------:R-:W-:-:S02]  /*ae8b0*/  LOP3.LUT R123, R123, 0xffff, RZ, 0xc0, !PT ;  /* 0x0000ffff7b7b7812 */ /* 0x000fc400078ec0ff */
[----:B------:R-:W-:Y:S02]  /*ae8c0*/  PRMT R25, R201, 0x5410, R125 ;  /* 0x00005410c9197816 */ /* 0x000fe4000000007d */
[----:B------:R-:W-:Y:S02]  /*ae8d0*/  LOP3.LUT R122, R122, 0xffff, RZ, 0xc0, !PT ;  /* 0x0000ffff7a7a7812 */ /* 0x000fe400078ec0ff */
[--C-:B------:R-:W-:Y:S02]  /*ae8e0*/  PRMT R67, R67, 0x3340, R0.reuse ;  /* 0x0000334043437816 */ /* 0x100fe40000000000 */
[----:B------:R-:W-:Y:S02]  /*ae8f0*/  LOP3.LUT R121, R121, 0xffff, RZ, 0xc0, !PT ;  /* 0x0000ffff79797812 */ /* 0x000fe400078ec0ff */
[--C-:B------:R-:W-:Y:S02]  /*ae900*/  PRMT R55, R55, 0x3340, R0.reuse ;  /* 0x0000334037377816 */ /* 0x100fe40000000000 */
[----:B------:R-:W-:Y:S01]  /*ae910*/  SHF.R.U32.HI R119, RZ, 0x8, R119 ;  /* 0x00000008ff777819 */ /* 0x000fe20000011677 */
[----:B------:R0:W-:Y:S01]  /*ae920*/  STL [R1+0x330], R25 ;  /* 0x0003301901007387 */ /* 0x0001e20000100800 */
[----:B------:R-:W-:-:S02]  /*ae930*/  PRMT R123, R123, 0x3340, R0 ;  /* 0x000033407b7b7816 */ /* 0x000fc40000000000 */
[--C-:B------:R-:W-:Y:S02]  /*ae940*/  PRMT R122, R122, 0x3340, R0.reuse ;  /* 0x000033407a7a7816 */ /* 0x100fe40000000000 */
[----:B------:R-:W-:Y:S02]  /*ae950*/  PRMT R63, R177, 0x5410, R63 ;  /* 0x00005410b13f7816 */ /* 0x000fe4000000003f */
[----:B------:R-:W-:Y:S01]  /*ae960*/  PRMT R121, R121, 0x3340, R0 ;  /* 0x0000334079797816 */ /* 0x000fe20000000000 */
[----:B------:R-:W2:Y:S01]  /*ae970*/  LDL.LU R177, [R1+0x51c0] ;  /* 0x0051c00001b17983 */ /* 0x000ea20000300800 */
[----:B------:R-:W-:Y:S02]  /*ae980*/  PRMT R67, R178, 0x5410, R67 ;  /* 0x00005410b2437816 */ /* 0x000fe40000000043 */
[----:B------:R-:W-:Y:S01]  /*ae990*/  LOP3.LUT R119, R119, 0xffff, RZ, 0xc0, !PT ;  /* 0x0000ffff77777812 */ /* 0x000fe200078ec0ff */
[----:B------:R-:W2:Y:S01]  /*ae9a0*/  LDL.LU R178, [R1+0x51bc] ;  /* 0x0051bc0001b27983 */ /* 0x000ea20000300800 */
[----:B------:R-:W-:Y:S01]  /*ae9b0*/  PRMT R55, R167, 0x5410, R55 ;  /* 0x00005410a7377816 */ /* 0x000fe20000000037 */
[----:B------:R-:W-:Y:S01]  /*ae9c0*/  IMAD.MOV.U32 R167, RZ, RZ, R192 ;  /* 0x000000ffffa77224 */ /* 0x000fe200078e00c0 */
[----:B0-----:R-:W-:Y:S01]  /*ae9d0*/  PRMT R25, R158, 0x5410, R123 ;  /* 0x000054109e197816 */ /* 0x001fe2000000007b */
[----:B------:R4:W-:Y:S01]  /*ae9e0*/  STL [R1+0x334], R24 ;  /* 0x0003341801007387 */ /* 0x0009e20000100800 */
[----:B---3--:R-:W-:-:S03]  /*ae9f0*/  PRMT R26, R160, 0x5410, R121 ;  /* 0x00005410a01a7816 */ /* 0x008fc60000000079 */
[----:B------:R-:W3:Y:S01]  /*aea00*/  LDL.LU R192, [R1+0x51b8] ;  /* 0x0051b80001c07983 */ /* 0x000ee20000300800 */
[----:B------:R-:W-:-:S03]  /*aea10*/  PRMT R119, R119, 0x3340, R0 ;  /* 0x0000334077777816 */ /* 0x000fc60000000000 */
[----:B------:R-:W3:Y:S01]  /*aea20*/  LDL.LU R193, [R1+0x499c] ;  /* 0x00499c0001c17983 */ /* 0x000ee20000300800 */
[----:B----4-:R-:W-:-:S03]  /*aea30*/  PRMT R24, R159, 0x5410, R122 ;  /* 0x000054109f187816 */ /* 0x010fc6000000007a */
[----:B------:R-:W4:Y:S04]  /*aea40*/  LDL.LU R200, [R1+0x4998] ;  /* 0x0049980001c87983 */ /* 0x000f280000300800 */
[----:B------:R-:W4:Y:S04]  /*aea50*/  LDL.LU R201, [R1+0x31c] ;  /* 0x00031c0001c97983 */ /* 0x000f280000300800 */
[----:B------:R-:W-:Y:S04]  /*aea60*/  STL [R1+0x338], R25 ;  /* 0x0003381901007387 */ /* 0x000fe80000100800 */
[----:B------:R2:W-:Y:S04]  /*aea70*/  STL [R1+0x344], R24 ;  /* 0x0003441801007387 */ /* 0x0005e80000100800 */
[----:B------:R0:W-:Y:S01]  /*aea80*/  STL [R1+0x348], R26 ;  /* 0x0003481a01007387 */ /* 0x0001e20000100800 */
[----:B------:R-:W-:-:S02]  /*aea90*/  LOP3.LUT R120, R120, 0xffff, RZ, 0xc0, !PT ;  /* 0x0000ffff78787812 */ /* 0x000fc400078ec0ff */
[----:B------:R-:W-:Y:S01]  /*aeaa0*/  LOP3.LUT R118, R118, 0xffff, RZ, 0xc0, !PT ;  /* 0x0000ffff76767812 */ /* 0x000fe200078ec0ff */
[----:B------:R-:W1:Y:S01]  /*aeab0*/  LDS.128 R84, [R167] ;  /* 0x00000000a7547984 */ /* 0x000e620000000c00 */
[----:B--2---:R-:W-:-:S03]  /*aeac0*/  PRMT R24, R222, 0x5410, R119 ;  /* 0x00005410de187816 */ /* 0x004fc60000000077 */
[----:B------:R-:W2:Y:S01]  /*aead0*/  LDL.LU R222, [R1+0x5408] ;  /* 0x0054080001de7983 */ /* 0x000ea20000300800 */
[----:B------:R-:W-:Y:S02]  /*aeae0*/  PRMT R120, R120, 0x3340, R0 ;  /* 0x0000334078787816 */ /* 0x000fe40000000000 */
[----:B------:R-:W-:Y:S02]  /*aeaf0*/  LOP3.LUT R117, R117, 0xffff, RZ, 0xc0, !PT ;  /* 0x0000ffff75757812 */ /* 0x000fe400078ec0ff */
[----:B------:R-:W-:Y:S02]  /*aeb00*/  SHF.R.U32.HI R116, RZ, 0x8, R116 ;  /* 0x00000008ff747819 */ /* 0x000fe40000011674 */
[----:B------:R-:W-:Y:S02]  /*aeb10*/  PRMT R25, R161, 0x5410, R120 ;  /* 0x00005410a1197816 */ /* 0x000fe40000000078 */
[--C-:B------:R-:W-:Y:S02]  /*aeb20*/  PRMT R118, R118, 0x3340, R0.reuse ;  /* 0x0000334076767816 */ /* 0x100fe40000000000 */
[----:B------:R-:W-:-:S02]  /*aeb30*/  PRMT R117, R117, 0x3340, R0 ;  /* 0x0000334075757816 */ /* 0x000fc40000000000 */
[----:B------:R-:W-:Y:S01]  /*aeb40*/  LOP3.LUT R116, R116, 0xffff, RZ, 0xc0, !PT ;  /* 0x0000ffff74747812 */ /* 0x000fe200078ec0ff */
[----:B------:R1:W-:Y:S01]  /*aeb50*/  STL [R1+0xc88], R25 ;  /* 0x000c881901007387 */ /* 0x0003e20000100800 */
[----:B------:R-:W-:Y:S02]  /*aeb60*/  LOP3.LUT R115, R115, 0xffff, RZ, 0xc0, !PT ;  /* 0x0000ffff73737812 */ /* 0x000fe400078ec0ff */
[----:B------:R-:W-:Y:S02]  /*aeb70*/  LOP3.LUT R114, R114, 0xffff, RZ, 0xc0, !PT ;  /* 0x0000ffff72727812 */ /* 0x000fe400078ec0ff */
[----:B------:R-:W-:Y:S02]  /*aeb80*/  PRMT R116, R116, 0x3340, R0 ;  /* 0x0000334074747816 */ /* 0x000fe40000000000 */
[----:B0-----:R-:W-:Y:S02]  /*aeb90*/  PRMT R26, R163, 0x5410, R117 ;  /* 0x00005410a31a7816 */ /* 0x001fe40000000075 */
[----:B-1----:R-:W-:-:S02]  /*aeba0*/  PRMT R25, R162, 0x5410, R118 ;  /* 0x00005410a2197816 */ /* 0x002fc40000000076 */
[--C-:B------:R-:W-:Y:S01]  /*aebb0*/  PRMT R115, R115, 0x3340, R0.reuse ;  /* 0x0000334073737816 */ /* 0x100fe20000000000 */
[----:B------:R0:W-:Y:S01]  /*aebc0*/  STL [R1+0xca4], R24 ;  /* 0x000ca41801007387 */ /* 0x0001e20000100800 */
[----:B------:R-:W-:Y:S02]  /*aebd0*/  PRMT R114, R114, 0x3340, R0 ;  /* 0x0000334072727816 */ /* 0x000fe40000000000 */
[----:B------:R-:W-:Y:S01]  /*aebe0*/  LOP3.LUT R112, R112, 0xffff, RZ, 0xc0, !PT ;  /* 0x0000ffff70707812 */ /* 0x000fe200078ec0ff */
[----:B------:R1:W-:Y:S04]  /*aebf0*/  STL [R1+0xcb4], R25 ;  /* 0x000cb41901007387 */ /* 0x0003e80000100800 */
[----:B------:R1:W-:Y:S01]  /*aec00*/  STL [R1+0xcb8], R26 ;  /* 0x000cb81a01007387 */ /* 0x0003e20000100800 */
[----:B0-----:R-:W-:-:S02]  /*aec10*/  PRMT R24, R164, 0x5410, R116 ;  /* 0x00005410a4187816 */ /* 0x001fc40000000074 */
[----:B------:R-:W-:Y:S02]  /*aec20*/  PRMT R112, R112, 0x3340, R0 ;  /* 0x0000334070707816 */ /* 0x000fe40000000000 */
[----:B-1----:R-:W-:Y:S01]  /*aec30*/  PRMT R25, R165, 0x5410, R115 ;  /* 0x00005410a5197816 */ /* 0x002fe20000000073 */
[----:B------:R-:W-:Y:S01]  /*aec40*/  STL [R1+0xccc], R24 ;  /* 0x000ccc1801007387 */ /* 0x000fe20000100800 */
[----:B------:R-:W-:-:S03]  /*aec50*/  PRMT R26, R166, 0x5410, R114 ;  /* 0x00005410a61a7816 */ /* 0x000fc60000000072 */
[----:B------:R2:W-:Y:S04]  /*aec60*/  STL [R1+0xcdc], R25 ;  /* 0x000cdc1901007387 */ /* 0x0005e80000100800 */
[----:B------:R0:W-:Y:S01]  /*aec70*/  STL [R1+0xce0], R26 ;  /* 0x000ce01a01007387 */ /* 0x0001e20000100800 */
        /* <DEDUP_REMOVED lines=11> */
[----:B---3--:R-:W-:Y:S02]  /*aed30*/  PRMT R7, R7, 0x5210, R192 ;  /* 0x0000521007077816 */ /* 0x008fe400000000c0 */
[----:B------:R-:W-:Y:S02]  /*aed40*/  LOP3.LUT R29, R193, 0xffff, RZ, 0xc0, !PT ;  /* 0x0000ffffc11d7812 */ /* 0x000fe400078ec0ff */
[----:B----4-:R-:W-:Y:S02]  /*aed50*/  LOP3.LUT R30, R200, 0xffff, RZ, 0xc0, !PT ;  /* 0x0000ffffc81e7812 */ /* 0x010fe400078ec0ff */
[----:B------:R-:W-:Y:S01]  /*aed60*/  LOP3.LUT R31, R201, 0xffff, RZ, 0xc0, !PT ;  /* 0x0000ffffc91f7812 */ /* 0x000fe200078ec0ff */
[----:B------:R-:W-:Y:S01]  /*aed70*/  BAR.SYNC.DEFER_BLOCKING 0x0 ;  /* 0x0000000000007b1d */ /* 0x000fe20000010000 */
[----:B--2---:R-:W-:-:S05]  /*aed80*/  PRMT R25, R222, 0x5410, R112 ;  /* 0x00005410de197816 */ /* 0x004fca0000000070 */
[----:B------:R-:W2:Y:S01]  /*aed90*/  LDL.LU R222, [R1+0x5404] ;  /* 0x0054040001de7983 */ /* 0x000ea20000300800 */
[--C-:B------:R-:W-:Y:S02]  /*aeda0*/  PRMT R113, R113, 0x3340, R0.reuse ;  /* 0x0000334071717816 */ /* 0x100fe40000000000 */
[--C-:B------:R-:W-:Y:S02]  /*aedb0*/  PRMT R111, R111, 0x3340, R0.reuse ;  /* 0x000033406f6f7816 */ /* 0x100fe40000000000 */
[----:B------:R-:W-:Y:S02]  /*aedc0*/  PRMT R24, R168, 0x5410, R113 ;  /* 0x00005410a8187816 */ /* 0x000fe40000000071 */
[----:B------:R-:W-:-:S03]  /*aedd0*/  PRMT R110, R110, 0x3340, R0 ;  /* 0x000033406e6e7816 */ /* 0x000fc60000000000 */
[----:B------:R1:W-:Y:S01]  /*aede0*/  STL [R1+0xcf0], R24 ;  /* 0x000cf01801007387 */ /* 0x0003e20000100800 */
[----:B------:R-:W-:Y:S02]  /*aedf0*/  PRMT R92, R92, 0x3340, R0 ;  /* 0x000033405c5c7816 */ /* 0x000fe40000000000 */
[----:B0-----:R-:W-:Y:S02]  /*aee00*/  PRMT R26, R170, 0x5410, R110 ;  /* 0x00005410aa1a7816 */ /* 0x001fe4000000006e */
[--C-:B------:R-:W-:Y:S01]  /*aee10*/  PRMT R93, R93, 0x3340, R0.reuse ;  /* 0x000033405d5d7816 */ /* 0x100fe20000000000 */
[----:B------:R0:W-:Y:S01]  /*aee20*/  STL [R1+0xd00], R25 ;  /* 0x000d001901007387 */ /* 0x0001e20000100800 */
[--C-:B------:R-:W-:Y:S02]  /*aee30*/  PRMT R94, R94, 0x3340, R0.reuse ;  /* 0x000033405e5e7816 */ /* 0x100fe40000000000 */
[----:B-1----:R-:W-:Y:S02]  /*aee40*/  PRMT R24, R169, 0x5410, R111 ;  /* 0x00005410a9187816 */ /* 0x002fe4000000006f */
[----:B------:R-:W-:-:S03]  /*aee50*/  PRMT R96, R96, 0x3340, R0 ;  /* 0x0000334060607816 */ /* 0x000fc60000000000 */
[----:B------:R1:W-:Y:S01]  /*aee60*/  STL [R1+0xd04], R24 ;  /* 0x000d041801007387 */ /* 0x0003e20000100800 */
[----:B0-----:R-:W-:-:S03]  /*aee70*/  PRMT R25, R176, 0x5410, R92 ;  /* 0x00005410b0197816 */ /* 0x001fc6000000005c */
[----:B------:R0:W-:Y:S01]  /*aee80*/  STL [R1+0xd18], R26 ;  /* 0x000d181a01007387 */ /* 0x0001e20000100800 */
[----:B-1----:R-:W-:-:S03]  /*aee90*/  PRMT R24, R184, 0x5410, R93 ;  /* 0x00005410b8187816 */ /* 0x002fc6000000005d */
[----:B------:R-:W-:Y:S01]  /*aeea0*/  STL [R1+0xd28], R25 ;  /* 0x000d281901007387 */ /* 0x000fe20000100800 */
[----:B0-----:R-:W-:-:S03]  /*aeeb0*/  PRMT R26, R185, 0x5410, R94 ;  /* 0x00005410b91a7816 */ /* 0x001fc6000000005e */
[----:B------:R2:W-:Y:S04]  /*aeec0*/  STL [R1+0xd2c], R24 ;  /* 0x000d2c1801007387 */ /* 0x0005e80000100800 */
[----:B------:R-:W-:Y:S01]  /*aeed0*/  STL [R1+0xd3c], R26 ;  /* 0x000d3c1a01007387 */ /* 0x000fe20000100800 */
[----:B--2---:R-:W-:-:S03]  /*aeee0*/  PRMT R24, R222, 0x5410, R96 ;  /* 0x00005410de187816 */ /* 0x004fc60000000060 */
[----:B------:R-:W2:Y:S01]  /*aeef0*/  LDL.LU R222, [R1+0x5400] ;  /* 0x0054000001de7983 */ /* 0x000ea20000300800 */
[----:B------:R-:W-:-:S04]  /*aef00*/  PRMT R95, R95, 0x3340, R0 ;  /* 0x000033405f5f7816 */ /* 0x000fc80000000000 */
[----:B------:R-:W-:-:S05]  /*aef10*/  PRMT R25, R186, 0x5410, R95 ;  /* 0x00005410ba197816 */ /* 0x000fca000000005f */
[----:B------:R-:W-:Y:S04]  /*aef20*/  STL [R1+0xd4c], R25 ;  /* 0x000d4c1901007387 */ /* 0x000fe80000100800 */
[----:B------:R-:W3:Y:S04]  /*aef30*/  LDL.LU R184, [R1+0x49b8] ;  /* 0x0049b80001b87983 */ /* 0x000ee80000300800 */
[----:B------:R0:W-:Y:S04]  /*aef40*/  STL [R1+0xd54], R24 ;  /* 0x000d541801007387 */ /* 0x0001e80000100800 */
[----:B------:R-:W4:Y:S04]  /*aef50*/  LDL.LU R185, [R1+0x49b0] ;  /* 0x0049b00001b97983 */ /* 0x000f280000300800 */
[----:B------:R-:W4:Y:S04]  /*aef60*/  LDL.LU R186, [R1+0x324] ;  /* 0x0003240001ba7983 */ /* 0x000f280000300800 */
[----:B------:R-:W4:Y:S01]  /*aef70*/  LDL.LU R194, [R1+0x320] ;  /* 0x0003200001c27983 */ /* 0x000f220000300800 */
[----:B--2---:R-:W-:-:S03]  /*aef80*/  LOP3.LUT R36, R222, 0xffff, RZ, 0xc0, !PT ;  /* 0x0000ffffde247812 */ /* 0x004fc600078ec0ff */
[----:B------:R-:W2:Y:S01]  /*aef90*/  LDL.LU R222, [R1+0x53fc] ;  /* 0x0053fc0001de7983 */ /* 0x000ea20000300800 */
[----:B0-----:R-:W-:Y:S02]  /*aefa0*/  PRMT R24, R21, 0x4210, R29 ;  /* 0x0000421015187816 */ /* 0x001fe4000000001d */
[----:B------:R-:W-:Y:S01]  /*aefb0*/  PRMT R25, R223, 0x4210, R30 ;  /* 0x00004210df197816 */ /* 0x000fe2000000001e */
[----:B------:R-:W4:Y:S01]  /*aefc0*/  LDL.LU R21, [R1+0x53f8] ;  /* 0x0053f80001157983 */ /* 0x000f220000300800 */
[----:B------:R-:W-:Y:S02]  /*aefd0*/  PRMT R26, R243, 0x4210, R31 ;  /* 0x00004210f31a7816 */ /* 0x000fe4000000001f */
[----:B------:R-:W-:Y:S01]  /*aefe0*/  PRMT R27, R22, 0x4210, R36 ;  /* 0x00004210161b7816 */ /* 0x000fe20000000024 */
[----:B------:R-:W4:Y:S04]  /*aeff0*/  LDL.LU R223, [R1+0x53f4] ;  /* 0x0053f40001df7983 */ /* 0x000f280000300800 */
[----:B------:R-:W4:Y:S04]  /*af000*/  LDL.LU R243, [R1+0x53f0] ;  /* 0x0053f00001f37983 */ /* 0x000f280000300800 */
[----:B------:R-:W4:Y:S04]  /*af010*/  LDL.LU R22, [R1+0x53ec] ;  /* 0x0053ec0001167983 */ /* 0x000f280000300800 */
[----:B------:R-:W-:Y:S04]  /*af020*/  STL.64 [R1+0x40], R84 ;  /* 0x0000405401007387 */ /* 0x000fe80000100a00 */
[----:B------:R-:W-:Y:S04]  /*af030*/  STL.64 [R1+0x48], R86 ;  /* 0x0000485601007387 */ /* 0x000fe80000100a00 */
[----:B------:R-:W4:Y:S04]  /*af040*/  LDL.LU R192, [R1+0x49c0] ;  /* 0x0049c00001c07983 */ /* 0x000f280000300800 */
[----:B------:R-:W4:Y:S04]  /*af050*/  LDL.LU R193, [R1+0x49bc] ;  /* 0x0049bc0001c17983 */ /* 0x000f280000300800 */
[----:B--2---:R-:W-:Y:S01]  /*af060*/  STSM.16.M88.4 [R222], R4 ;  /* 0x00000004de007844 */ /* 0x004fe20000000200 */
[----:B------:R-:W-:Y:S06]  /*af070*/  BAR.SYNC.DEFER_BLOCKING 0x0 ;  /* 0x0000000000007b1d */ /* 0x000fec0000010000 */
[----:B------:R-:W0:Y:S02]  /*af080*/  LDS.128 R4, [R167] ;  /* 0x00000000a7047984 */ /* 0x000e240000000c00 */
[----:B------:R-:W-:Y:S06]  /*af090*/  BAR.SYNC.DEFER_BLOCKING 0x0 ;  /* 0x0000000000007b1d */ /* 0x000fec0000010000 */
[----:B0-----:R0:W-:Y:S04]  /*af0a0*/  STL.64 [R1+0x30], R4 ;  /* 0x0000300401007387 */ /* 0x0011e80000100a00 */
[----:B------:R1:W-:Y:S04]  /*af0b0*/  STL.64 [R1+0x38], R6 ;  /* 0x0000380601007387 */ /* 0x0003e80000100a00 */
[----:B------:R-:W2:Y:S04]  /*af0c0*/  LDL.LU R200, [R1+0x4818] ;  /* 0x0048180001c87983 */ /* 0x000ea80000300800 */
[----:B------:R-:W2:Y:S04]  /*af0d0*/  LDL.LU R201, [R1+0x32c] ;  /* 0x00032c0001c97983 */ /* 0x000ea80000300800 */
[----:B------:R4:W-:Y:S01]  /*af0e0*/  STSM.16.M88.4 [R222], R24 ;  /* 0x00000018de007844 */ /* 0x0009e20000000200 */
[----:B------:R-:W-:Y:S01]  /*af0f0*/  BAR.SYNC.DEFER_BLOCKING 0x0 ;  /* 0x0000000000007b1d */ /* 0x000fe20000010000 */
[----:B0-----:R-:W-:-:S02]  /*af100*/  PRMT R4, R133, 0x5210, R29 ;  /* 0x0000521085047816 */ /* 0x001fc4000000001d */
[----:B------:R-:W-:-:S03]  /*af110*/  PRMT R5, R83, 0x5210, R30 ;  /* 0x0000521053057816 */ /* 0x000fc6000000001e */
[----:B------:R-:W0:Y:S01]  /*af120*/  LDS.128 R84, [R167] ;  /* 0x00000000a7547984 */ /* 0x000e220000000c00 */
[----:B-1----:R-:W-:Y:S02]  /*af130*/  PRMT R6, R82, 0x5210, R31 ;  /* 0x0000521052067816 */ /* 0x002fe4000000001f */
[----:B------:R-:W-:Y:S01]  /*af140*/  PRMT R7, R88, 0x5210, R36 ;  /* 0x0000521058077816 */ /* 0x000fe20000000024 */
[----:B------:R-:W-:Y:S06]  /*af150*/  BAR.SYNC.DEFER_BLOCKING 0x0 ;  /* 0x0000000000007b1d */ /* 0x000fec0000010000 */
[----:B------:R-:W-:Y:S02]  /*af160*/  STSM.16.M88.4 [R222], R4 ;  /* 0x00000004de007844 */ /* 0x000fe40000000200 */
[----:B------:R-:W-:Y:S06]  /*af170*/  BAR.SYNC.DEFER_BLOCKING 0x0 ;  /* 0x0000000000007b1d */ /* 0x000fec0000010000 */
[----:B------:R-:W1:Y:S01]  /*af180*/  LDS.128 R4, [R167] ;  /* 0x00000000a7047984 */ /* 0x000e620000000c00 */
[----:B---3--:R-:W-:-:S02]  /*af190*/  LOP3.LUT R29, R184, 0xffff, RZ, 0xc0, !PT ;  /* 0x0000ffffb81d7812 */ /* 0x008fc400078ec0ff */
[----:B----4-:R-:W-:Y:S02]  /*af1a0*/  LOP3.LUT R30, R185, 0xffff, RZ, 0xc0, !PT ;  /* 0x0000ffffb91e7812 */ /* 0x010fe400078ec0ff */
[----:B------:R-:W-:Y:S02]  /*af1b0*/  LOP3.LUT R31, R186, 0xffff, RZ, 0xc0, !PT ;  /* 0x0000ffffba1f7812 */ /* 0x000fe400078ec0ff */
[----:B------:R-:W-:Y:S02]  /*af1c0*/  LOP3.LUT R36, R194, 0xffff, RZ, 0xc0, !PT ;  /* 0x0000ffffc2247812 */ /* 0x000fe400078ec0ff */
[----:B------:R-:W-:Y:S02]  /*af1d0*/  PRMT R24, R14, 0x4210, R29 ;  /* 0x000042100e187816 */ /* 0x000fe4000000001d */
[----:B------:R-:W3:Y:S01]  /*af1e0*/  LDL.LU R14, [R1+0x53e8] ;  /* 0x0053e800010e7983 */ /* 0x000ee20000300800 */
[----:B------:R-:W-:Y:S02]  /*af1f0*/  PRMT R25, R247, 0x4210, R30 ;  /* 0x00004210f7197816 */ /* 0x000fe4000000001e */
[----:B------:R-:W-:Y:S01]  /*af200*/  PRMT R26, R229, 0x4210, R31 ;  /* 0x00004210e51a7816 */ /* 0x000fe2000000001f */
[----:B------:R-:W4:Y:S01]  /*af210*/  LDL.LU R247, [R1+0x53e4] ;  /* 0x0053e40001f77983 */ /* 0x000f220000300800 */
[----:B------:R-:W-:-:S03]  /*af220*/  PRMT R27, R19, 0x4210, R36 ;  /* 0x00004210131b7816 */ /* 0x000fc60000000024 */
[----:B------:R-:W3:Y:S04]  /*af230*/  LDL.LU R229, [R1+0x53e0] ;  /* 0x0053e00001e57983 */ /* 0x000ee80000300800 */
[----:B------:R-:W3:Y:S04]  /*af240*/  LDL.LU R19, [R1+0x53dc] ;  /* 0x0053dc0001137983 */ /* 0x000ee80000300800 */
[----:B0-----:R-:W-:Y:S04]  /*af250*/  STL.64 [R1+0x20], R84 ;  /* 0x0000205401007387 */ /* 0x001fe80000100a00 */
[----:B------:R-:W-:Y:S04]  /*af260*/  STL.64 [R1+0x28], R86 ;  /* 0x0000285601007387 */ /* 0x000fe80000100a00 */
[----:B------:R-:W4:Y:S04]  /*af270*/  LDL.LU R184, [R1+0x49d4] ;  /* 0x0049d40001b87983 */ /* 0x000f280000300800 */
[----:B------:R-:W3:Y:S04]  /*af280*/  LDL.LU R185, [R1+0x49d0] ;  /* 0x0049d00001b97983 */ /* 0x000ee80000300800 */
[----:B-1----:R-:W-:Y:S04]  /*af290*/  STL.64 [R1+0x10], R4 ;  /* 0x0000100401007387 */ /* 0x002fe80000100a00 */
[----:B------:R-:W-:Y:S04]  /*af2a0*/  STL.64 [R1+0x18], R6 ;  /* 0x0000180601007387 */ /* 0x000fe80000100a00 */
[----:B------:R-:W3:Y:S04]  /*af2b0*/  LDL.LU R186, [R1+0x4860] ;  /* 0x0048600001ba7983 */ /* 0x000ee80000300800 */
[----:B------:R-:W3:Y:S01]  /*af2c0*/  LDL.LU R194, [R1+0x4830] ;  /* 0x0048300001c27983 */ /* 0x000ee20000300800 */
[----:B------:R-:W-:Y:S06]  /*af2d0*/  BAR.SYNC.DEFER_BLOCKING 0x0 ;  /* 0x0000000000007b1d */ /* 0x000fec0000010000 */
[----:B------:R0:W-:Y:S02]  /*af2e0*/  STSM.16.M88.4 [R222], R24 ;  /* 0x00000018de007844 */ /* 0x0001e40000000200 */
[----:B------:R-:W-:Y:S06]  /*af2f0*/  BAR.SYNC.DEFER_BLOCKING 0x0 ;  /* 0x0000000000007b1d */ /* 0x000fec0000010000 */
[----:B------:R-:W1:Y:S01]  /*af300*/  LDS.128 R4, [R167] ;  /* 0x00000000a7047984 */ /* 0x000e620000000c00 */
[----:B0-----:R-:W-:-:S02]  /*af310*/  PRMT R24, R80, 0x5210, R29 ;  /* 0x0000521050187816 */ /* 0x001fc4000000001d */
[----:B------:R-:W-:Y:S02]  /*af320*/  PRMT R25, R28, 0x5210, R30 ;  /* 0x000052101c197816 */ /* 0x000fe4000000001e */
[----:B------:R-:W-:Y:S02]  /*af330*/  PRMT R26, R81, 0x5210, R31 ;  /* 0x00005210511a7816 */ /* 0x000fe4000000001f */
[----:B------:R-:W-:Y:S01]  /*af340*/  PRMT R27, R89, 0x5210, R36 ;  /* 0x00005210591b7816 */ /* 0x000fe20000000024 */
[----:B------:R-:W-:Y:S01]  /*af350*/  BAR.SYNC.DEFER_BLOCKING 0x0 ;  /* 0x0000000000007b1d */ /* 0x000fe20000010000 */
[----:B------:R-:W-:Y:S02]  /*af360*/  LOP3.LUT R36, R192, 0xffff, RZ, 0xc0, !PT ;  /* 0x0000ffffc0247812 */ /* 0x000fe400078ec0ff */
[----:B------:R-:W-:Y:S02]  /*af370*/  LOP3.LUT R37, R193, 0xffff, RZ, 0xc0, !PT ;  /* 0x0000ffffc1257812 */ /* 0x000fe400078ec0ff */
[----:B------:R-:W-:-:S02]  /*af380*/  PRMT R28, R12, 0x4210, R36 ;  /* 0x000042100c1c7816 */ /* 0x000fc40000000024 */
[----:B------:R-:W-:Y:S01]  /*af390*/  PRMT R29, R226, 0x4210, R37 ;  /* 0x00004210e21d7816 */ /* 0x000fe20000000025 */
[----:B------:R-:W3:Y:S04]  /*af3a0*/  LDL.LU R12, [R1+0x53d8] ;  /* 0x0053d800010c7983 */ /* 0x000ee80000300800 */
[----:B------:R-:W3:Y:S04]  /*af3b0*/  LDL.LU R226, [R1+0x53d4] ;  /* 0x0053d40001e27983 */ /* 0x000ee80000300800 */
[----:B------:R0:W-:Y:S01]  /*af3c0*/  STSM.16.M88.4 [R222], R24 ;  /* 0x00000018de007844 */ /* 0x0001e20000000200 */
[----:B--2---:R-:W-:-:S02]  /*af3d0*/  LOP3.LUT R38, R200, 0xffff, RZ, 0xc0, !PT ;  /* 0x0000ffffc8267812 */ /* 0x004fc400078ec0ff */
[----:B------:R-:W-:Y:S02]  /*af3e0*/  LOP3.LUT R39, R201, 0xffff, RZ, 0xc0, !PT ;  /* 0x0000ffffc9277812 */ /* 0x000fe400078ec0ff */
[----:B------:R-:W-:Y:S02]  /*af3f0*/  PRMT R30, R251, 0x4210, R38 ;  /* 0x00004210fb1e7816 */ /* 0x000fe40000000026 */
[----:B------:R-:W2:Y:S01]  /*af400*/  LDL.LU R251, [R1+0x53d0] ;  /* 0x0053d00001fb7983 */ /* 0x000ea20000300800 */
[----:B------:R-:W-:Y:S01]  /*af410*/  PRMT R31, R245, 0x4210, R39 ;  /* 0x00004210f51f7816 */ /* 0x000fe20000000027 */
[----:B------:R-:W-:Y:S06]  /*af420*/  BAR.SYNC.DEFER_BLOCKING 0x0 ;  /* 0x0000000000007b1d */ /* 0x000fec0000010000 */
[----:B------:R-:W2:Y:S04]  /*af430*/  LDL.LU R245, [R1+0x53cc] ;  /* 0x0053cc0001f57983 */ /* 0x000ea80000300800 */
[----:B------:R-:W2:Y:S04]  /*af440*/  LDL.LU R192, [R1+0x49e0] ;  /* 0x0049e00001c07983 */ /* 0x000ea80000300800 */
[----:B------:R-:W2:Y:S04]  /*af450*/  LDL.LU R193, [R1+0x49dc] ;  /* 0x0049dc0001c17983 */ /* 0x000ea80000300800 */
[----:B-1----:R-:W-:Y:S04]  /*af460*/  STL.64 [R1], R4 ;  /* 0x0000000401007387 */ /* 0x002fe80000100a00 */
[----:B------:R-:W-:Y:S04]  /*af470*/  STL.64 [R1+0x8], R6 ;  /* 0x0000080601007387 */ /* 0x000fe80000100a00 */
[----:B------:R-:W-:Y:S01]  /*af480*/  LDS.128 R4, [R167] ;  /* 0x00000000a7047984 */ /* 0x000fe20000000c00 */
[----:B------:R-:W-:Y:S06]  /*af490*/  BAR.SYNC.DEFER_BLOCKING 0x0 ;  /* 0x0000000000007b1d */ /* 0x000fec0000010000 */
[----:B------:R-:W2:Y:S04]  /*af4a0*/  LDL.LU R200, [R1+0x4874] ;  /* 0x0048740001c87983 */ /* 0x000ea80000300800 */
[----:B------:R-:W2:Y:S04]  /*af4b0*/  LDL.LU R201, [R1+0x4864] ;  /* 0x0048640001c97983 */ /* 0x000ea80000300800 */
[----:B------:R1:W-:Y:S01]  /*af4c0*/  STSM.16.M88.4 [R222], R28 ;  /* 0x0000001cde007844 */ /* 0x0003e20000000200 */
[----:B0-----:R-:W-:-:S02]  /*af4d0*/  PRMT R24, R76, 0x5210, R36 ;  /* 0x000052104c187816 */ /* 0x001fc40000000024 */
[----:B------:R-:W-:Y:S02]  /*af4e0*/  PRMT R25, R77, 0x5210, R37 ;  /* 0x000052104d197816 */ /* 0x000fe40000000025 */
[----:B------:R-:W-:Y:S02]  /*af4f0*/  PRMT R26, R78, 0x5210, R38 ;  /* 0x000052104e1a7816 */ /* 0x000fe40000000026 */
[----:B------:R-:W-:Y:S01]  /*af500*/  PRMT R27, R79, 0x5210, R39 ;  /* 0x000052104f1b7816 */ /* 0x000fe20000000027 */
[----:B------:R-:W-:Y:S06]  /*af510*/  BAR.SYNC.DEFER_BLOCKING 0x0 ;  /* 0x0000000000007b1d */ /* 0x000fec0000010000 */
[----:B------:R-:W0:Y:S02]  /*af520*/  LDS.128 R76, [R167] ;  /* 0x00000000a74c7984 */ /* 0x000e240000000c00 */
[----:B------:R-:W-:Y:S06]  /*af530*/  BAR.SYNC.DEFER_BLOCKING 0x0 ;  /* 0x0000000000007b1d */ /* 0x000fec0000010000 */
[----:B------:R-:W-:Y:S02]  /*af540*/  STSM.16.M88.4 [R222], R24 ;  /* 0x00000018de007844 */ /* 0x000fe40000000200 */
[----:B------:R-:W-:Y:S06]  /*af550*/  BAR.SYNC.DEFER_BLOCKING 0x0 ;  /* 0x0000000000007b1d */ /* 0x000fec0000010000 */
[----:B------:R-:W0:Y:S01]  /*af560*/  LDS.128 R24, [R167] ;  /* 0x00000000a7187984 */ /* 0x000e220000000c00 */
[----:B----4-:R-:W-:-:S02]  /*af570*/  LOP3.LUT R36, R184, 0xffff, RZ, 0xc0, !PT ;  /* 0x0000ffffb8247812 */ /* 0x010fc400078ec0ff */
[----:B---3--:R-:W-:Y:S02]  /*af580*/  LOP3.LUT R37, R185, 0xffff, RZ, 0xc0, !PT ;  /* 0x0000ffffb9257812 */ /* 0x008fe400078ec0ff */
[----:B------:R-:W-:Y:S02]  /*af590*/  LOP3.LUT R38, R186, 0xffff, RZ, 0xc0, !PT ;  /* 0x0000ffffba267812 */ /* 0x000fe400078ec0ff */
[----:B------:R-:W-:Y:S02]  /*af5a0*/  LOP3.LUT R39, R194, 0xffff, RZ, 0xc0, !PT ;  /* 0x0000ffffc2277812 */ /* 0x000fe400078ec0ff */
[----:B-1----:R-:W-:Y:S02]  /*af5b0*/  PRMT R28, R10, 0x4210, R36 ;  /* 0x000042100a1c7816 */ /* 0x002fe40000000024 */
        /* <DEDUP_REMOVED lines=11> */
[----:B------:R0:W-:Y:S04]  /*af670*/  STL.64 [R1+0x70], R24 ;  /* 0x0000701801007387 */ /* 0x0001e80000100a00 */
[----:B------:R1:W-:Y:S04]  /*af680*/  STL.64 [R1+0x78], R26 ;  /* 0x0000781a01007387 */ /* 0x0003e80000100a00 */
[----:B------:R-:W3:Y:S04]  /*af690*/  LDL.LU R186, [R1+0x48a0] ;  /* 0x0048a00001ba7983 */ /* 0x000ee80000300800 */
[----:B------:R-:W3:Y:S01]  /*af6a0*/  LDL.LU R194, [R1+0x489c] ;  /* 0x00489c0001c27983 */ /* 0x000ee20000300800 */
[----:B------:R-:W-:Y:S06]  /*af6b0*/  BAR.SYNC.DEFER_BLOCKING 0x0 ;  /* 0x0000000000007b1d */ /* 0x000fec0000010000 */
[----:B------:R2:W-:Y:S02]  /*af6c0*/  STSM.16.M88.4 [R222], R28 ;  /* 0x0000001cde007844 */ /* 0x0005e40000000200 */
        /* <DEDUP_REMOVED lines=10> */
[----:B--2---:R-:W-:-:S02]  /*af770*/  LOP3.LUT R36, R192, 0xffff, RZ, 0xc0, !PT ;  /* 0x0000ffffc0247812 */ /* 0x004fc400078ec0ff */
[----:B------:R-:W-:Y:S02]  /*af780*/  LOP3.LUT R37, R193, 0xffff, RZ, 0xc0, !PT ;  /* 0x0000ffffc1257812 */ /* 0x000fe400078ec0ff */
[----:B------:R-:W-:Y:S02]  /*af790*/  PRMT R28, R249, 0x4210, R36 ;  /* 0x00004210f91c7816 */ /* 0x000fe40000000024 */
[----:B------:R-:W2:Y:S01]  /*af7a0*/  LDL.LU R249, [R1+0x53b8] ;  /* 0x0053b80001f97983 */ /* 0x000ea20000300800 */
[----:B------:R-:W-:-:S03]  /*af7b0*/  PRMT R29, R15, 0x4210, R37 ;  /* 0x000042100f1d7816 */ /* 0x000fc60000000025 */
[----:B------:R-:W2:Y:S01]  /*af7c0*/  LDL.LU R15, [R1+0x53b4] ;  /* 0x0053b400010f7983 */ /* 0x000ea20000300800 */
[----:B------:R-:W-:Y:S02]  /*af7d0*/  LOP3.LUT R38, R200, 0xffff, RZ, 0xc0, !PT ;  /* 0x0000ffffc8267812 */ /* 0x000fe400078ec0ff */
[----:B------:R-:W-:Y:S02]  /*af7e0*/  LOP3.LUT R39, R201, 0xffff, RZ, 0xc0, !PT ;  /* 0x0000ffffc9277812 */ /* 0x000fe400078ec0ff */
[----:B------:R-:W-:Y:S02]  /*af7f0*/  PRMT R30, R235, 0x4210, R38 ;  /* 0x00004210eb1e7816 */ /* 0x000fe40000000026 */
[----:B------:R-:W2:Y:S01]  /*af800*/  LDL.LU R235, [R1+0x53b0] ;  /* 0x0053b00001eb7983 */ /* 0x000ea20000300800 */
[----:B------:R-:W-:Y:S01]  /*af810*/  PRMT R31, R16, 0x4210, R39 ;  /* 0x00004210101f7816 */ /* 0x000fe20000000027 */
[----:B------:R-:W-:Y:S06]  /*af820*/  BAR.SYNC.DEFER_BLOCKING 0x0 ;  /* 0x0000000000007b1d */ /* 0x000fec0000010000 */
[----:B------:R-:W2:Y:S04]  /*af830*/  LDL.LU R16, [R1+0x53ac] ;  /* 0x0053ac0001107983 */ /* 0x000ea80000300800 */
[----:B0-----:R-:W-:Y:S04]  /*af840*/  STL.64 [R1+0x60], R76 ;  /* 0x0000604c01007387 */ /* 0x001fe80000100a00 */
[----:B------:R-:W-:Y:S04]  /*af850*/  STL.64 [R1+0x68], R78 ;  /* 0x0000684e01007387 */ /* 0x000fe80000100a00 */
[----:B------:R-:W2:Y:S04]  /*af860*/  LDL.LU R192, [R1+0x4a14] ;  /* 0x004a140001c07983 */ /* 0x000ea80000300800 */
[----:B------:R-:W2:Y:S04]  /*af870*/  LDL.LU R193, [R1+0x4a10] ;  /* 0x004a100001c17983 */ /* 0x000ea80000300800 */
[----:B------:R-:W-:Y:S04]  /*af880*/  STSM.16.M88.4 [R222], R28 ;  /* 0x0000001cde007844 */ /* 0x000fe80000000200 */
[----:B-1----:R0:W-:Y:S04]  /*af890*/  STL.64 [R1+0x50], R24 ;  /* 0x0000501801007387 */ /* 0x0021e80000100a00 */
[----:B------:R1:W-:Y:S04]  /*af8a0*/  STL.64 [R1+0x58], R26 ;  /* 0x0000581a01007387 */ /* 0x0003e80000100a00 */
[----:B------:R-:W2:Y:S04]  /*af8b0*/  LDL.LU R200, [R1+0x48d8] ;  /* 0x0048d80001c87983 */ /* 0x000ea80000300800 */
[----:B------:R-:W2:Y:S01]  /*af8c0*/  LDL.LU R201, [R1+0x48a8] ;  /* 0x0048a80001c97983 */ /* 0x000ea20000300800 */
[----:B0-----:R-:W-:Y:S01]  /*af8d0*/  PRMT R25, R72, 0x5210, R37 ;  /* 0x0000521048197816 */ /* 0x001fe20000000025 */
[----:B------:R-:W-:Y:S01]  /*af8e0*/  BAR.SYNC.DEFER_BLOCKING 0x0 ;  /* 0x0000000000007b1d */ /* 0x000fe20000010000 */
[----:B------:R-:W-:-:S02]  /*af8f0*/  PRMT R24, R32, 0x5210, R36 ;  /* 0x0000521020187816 */ /* 0x000fc40000000024 */
[----:B-1----:R-:W-:-:S03]  /*af900*/  PRMT R26, R71, 0x5210, R38 ;  /* 0x00005210471a7816 */ /* 0x002fc60000000026 */
[----:B------:R-:W0:Y:S01]  /*af910*/  LDS.128 R72, [R167] ;  /* 0x00000000a7487984 */ /* 0x000e220000000c00 */
[----:B------:R-:W-:Y:S01]  /*af920*/  PRMT R27, R91, 0x5210, R39 ;  /* 0x000052105b1b7816 */ /* 0x000fe20000000027 */
[----:B------:R-:W-:Y:S06]  /*af930*/  BAR.SYNC.DEFER_BLOCKING 0x0 ;  /* 0x0000000000007b1d */ /* 0x000fec0000010000 */
[----:B------:R-:W-:Y:S02]  /*af940*/  STSM.16.M88.4 [R222], R24 ;  /* 0x00000018de007844 */ /* 0x000fe40000000200 */
[----:B------:R-:W-:Y:S06]  /*af950*/  BAR.SYNC.DEFER_BLOCKING 0x0 ;  /* 0x0000000000007b1d */ /* 0x000fec0000010000 */
[----:B------:R-:W1:Y:S01]  /*af960*/  LDS.128 R24, [R167] ;  /* 0x00000000a7187984 */ /* 0x000e620000000c00 */
[----:B----4-:R-:W-:-:S02]  /*af970*/  LOP3.LUT R32, R184, 0xffff, RZ, 0xc0, !PT ;  /* 0x0000ffffb8207812 */ /* 0x010fc400078ec0ff */
[----:B---3--:R-:W-:Y:S02]  /*af980*/  LOP3.LUT R36, R185, 0xffff, RZ, 0xc0, !PT ;  /* 0x0000ffffb9247812 */ /* 0x008fe400078ec0ff */
[----:B------:R-:W-:Y:S02]  /*af990*/  PRMT R28, R18, 0x4210, R32 ;  /* 0x00004210121c7816 */ /* 0x000fe40000000020 */
[----:B------:R-:W3:Y:S01]  /*af9a0*/  LDL.LU R18, [R1+0x53a8] ;  /* 0x0053a80001127983 */ /* 0x000ee20000300800 */
[----:B------:R-:W-:-:S03]  /*af9b0*/  PRMT R29, R17, 0x4210, R36 ;  /* 0x00004210111d7816 */ /* 0x000fc60000000024 */
[----:B------:R-:W4:Y:S01]  /*af9c0*/  LDL.LU R17, [R1+0x53a4] ;  /* 0x0053a40001117983 */ /* 0x000f220000300800 */
[----:B------:R-:W-:Y:S02]  /*af9d0*/  LOP3.LUT R37, R186, 0xffff, RZ, 0xc0, !PT ;  /* 0x0000ffffba257812 */ /* 0x000fe400078ec0ff */
[----:B------:R-:W-:Y:S02]  /*af9e0*/  LOP3.LUT R38, R194, 0xffff, RZ, 0xc0, !PT ;  /* 0x0000ffffc2267812 */ /* 0x000fe400078ec0ff */
[----:B------:R-:W-:Y:S02]  /*af9f0*/  PRMT R30, R216, 0x4210, R37 ;  /* 0x00004210d81e7816 */ /* 0x000fe40000000025 */
[----:B------:R-:W3:Y:S01]  /*afa00*/  LDL.LU R216, [R1+0x53a0] ;  /* 0x0053a00001d87983 */ /* 0x000ee20000300800 */
[----:B------:R-:W-:-:S03]  /*afa10*/  PRMT R31, R218, 0x4210, R38 ;  /* 0x00004210da1f7816 */ /* 0x000fc60000000026 */
[----:B------:R-:W4:Y:S04]  /*afa20*/  LDL.LU R218, [R1+0x539c] ;  /* 0x00539c0001da7983 */ /* 0x000f280000300800 */
[----:B0-----:R-:W-:Y:S04]  /*afa30*/  STL.64 [R1+0xd0], R72 ;  /* 0x0000d04801007387 */ /* 0x001fe80000100a00 */
[----:B------:R-:W-:Y:S04]  /*afa40*/  STL.64 [R1+0xd8], R74 ;  /* 0x0000d84a01007387 */ /* 0x000fe80000100a00 */
[----:B------:R-:W3:Y:S04]  /*afa50*/  LDL.LU R184, [R1+0x4a28] ;  /* 0x004a280001b87983 */ /* 0x000ee80000300800 */
[----:B------:R-:W4:Y:S04]  /*afa60*/  LDL.LU R185, [R1+0x4a24] ;  /* 0x004a240001b97983 */ /* 0x000f280000300800 */
[----:B-1----:R0:W-:Y:S04]  /*afa70*/  STL.64 [R1+0xc0], R24 ;  /* 0x0000c01801007387 */ /* 0x0021e80000100a00 */
[----:B------:R1:W-:Y:S04]  /*afa80*/  STL.64 [R1+0xc8], R26 ;  /* 0x0000c81a01007387 */ /* 0x0003e80000100a00 */
[----:B------:R-:W4:Y:S04]  /*afa90*/  LDL.LU R186, [R1+0x48e8] ;  /* 0x0048e80001ba7983 */ /* 0x000f280000300800 */
[----:B------:R-:W4:Y:S01]  /*afaa0*/  LDL.LU R194, [R1+0x48e4] ;  /* 0x0048e40001c27983 */ /* 0x000f220000300800 */
[----:B------:R-:W-:Y:S06]  /*afab0*/  BAR.SYNC.DEFER_BLOCKING 0x0 ;  /* 0x0000000000007b1d */ /* 0x000fec0000010000 */
[----:B------:R2:W-:Y:S01]  /*afac0*/  STSM.16.M88.4 [R222], R28 ;  /* 0x0000001cde007844 */ /* 0x0005e20000000200 */
[----:B0-----:R-:W-:-:S02]  /*afad0*/  PRMT R25, R33, 0x5210, R36 ;  /* 0x0000521021197816 */ /* 0x001fc40000000024 */
[----:B-1----:R-:W-:Y:S02]  /*afae0*/  PRMT R26, R35, 0x5210, R37 ;  /* 0x00005210231a7816 */ /* 0x002fe40000000025 */
[----:B------:R-:W-:Y:S01]  /*afaf0*/  PRMT R27, R140, 0x5210, R38 ;  /* 0x000052108c1b7816 */ /* 0x000fe20000000026 */
[----:B------:R-:W-:Y:S01]  /*afb00*/  BAR.SYNC.DEFER_BLOCKING 0x0 ;  /* 0x0000000000007b1d */ /* 0x000fe20000010000 */
[----:B------:R-:W-:-:S05]  /*afb10*/  PRMT R24, R34, 0x5210, R32 ;  /* 0x0000521022187816 */ /* 0x000fca0000000020 */
[----:B------:R-:W0:Y:S02]  /*afb20*/  LDS.128 R36, [R167] ;  /* 0x00000000a7247984 */ /* 0x000e240000000c00 */
        /* <DEDUP_REMOVED lines=22> */
[----:B-1----:R0:W-:Y:S01]  /*afc90*/  STL.64 [R1+0xa0], R24 ;  /* 0x0000a01801007387 */ /* 0x0021e20000100a00 */
[----:B------:R-:W-:Y:S06]  /*afca0*/  BAR.SYNC.DEFER_BLOCKING 0x0 ;  /* 0x0000000000007b1d */ /* 0x000fec0000010000 */
[----:B------:R1:W-:Y:S04]  /*afcb0*/  STL.64 [R1+0xa8], R26 ;  /* 0x0000a81a01007387 */ /* 0x0003e80000100a00 */
[----:B------:R-:W2:Y:S04]  /*afcc0*/  LDL.LU R200, [R1+0x48f8] ;  /* 0x0048f80001c87983 */ /* 0x000ea80000300800 */
[----:B------:R-:W2:Y:S04]  /*afcd0*/  LDL.LU R201, [R1+0x48ec] ;  /* 0x0048ec0001c97983 */ /* 0x000ea80000300800 */
[----:B------:R-:W4:Y:S01]  /*afce0*/  LDS.128 R36, [R167] ;  /* 0x00000000a7247984 */ /* 0x000f220000000c00 */
[----:B0-----:R-:W-:-:S02]  /*afcf0*/  PRMT R24, R65, 0x5210, R32 ;  /* 0x0000521041187816 */ /* 0x001fc40000000020 */
[----:B------:R-:W-:Y:S02]  /*afd00*/  PRMT R25, R68, 0x5210, R33 ;  /* 0x0000521044197816 */ /* 0x000fe40000000021 */
[----:B-1----:R-:W-:Y:S02]  /*afd10*/  PRMT R26, R69, 0x5210, R34 ;  /* 0x00005210451a7816 */ /* 0x002fe40000000022 */
[----:B------:R-:W-:Y:S01]  /*afd20*/  PRMT R27, R70, 0x5210, R35 ;  /* 0x00005210461b7816 */ /* 0x000fe20000000023 */
[----:B------:R-:W-:Y:S06]  /*afd30*/  BAR.SYNC.DEFER_BLOCKING 0x0 ;  /* 0x0000000000007b1d */ /* 0x000fec0000010000 */
[----:B------:R-:W-:Y:S02]  /*afd40*/  STSM.16.M88.4 [R222], R24 ;  /* 0x00000018de007844 */ /* 0x000fe40000000200 */
[----:B------:R-:W-:Y:S06]  /*afd50*/  BAR.SYNC.DEFER_BLOCKING 0x0 ;  /* 0x0000000000007b1d */ /* 0x000fec0000010000 */
[----:B------:R-:W0:Y:S01]  /*afd60*/  LDS.128 R24, [R167] ;  /* 0x00000000a7187984 */ /* 0x000e220000000c00 */
[----:B---3--:R-:W-:-:S02]  /*afd70*/  LOP3.LUT R32, R184, 0xffff, RZ, 0xc0, !PT ;  /* 0x0000ffffb8207812 */ /* 0x008fc400078ec0ff */
[----:B----4-:R-:W-:Y:S02]  /*afd80*/  LOP3.LUT R33, R185, 0xffff, RZ, 0xc0, !PT ;  /* 0x0000ffffb9217812 */ /* 0x010fe400078ec0ff */
[----:B------:R-:W-:Y:S02]  /*afd90*/  PRMT R28, R234, 0x4210, R32 ;  /* 0x00004210ea1c7816 */ /* 0x000fe40000000020 */
[----:B------:R-:W3:Y:S01]  /*afda0*/  LDL.LU R234, [R1+0x5388] ;  /* 0x0053880001ea7983 */ /* 0x000ee20000300800 */
[----:B------:R-:W-:Y:S02]  /*afdb0*/  PRMT R29, R237, 0x4210, R33 ;  /* 0x00004210ed1d7816 */ /* 0x000fe40000000021 */
[----:B------:R-:W-:Y:S01]  /*afdc0*/  LOP3.LUT R34, R186, 0xffff, RZ, 0xc0, !PT ;  /* 0x0000ffffba227812 */ /* 0x000fe200078ec0ff */
[----:B------:R-:W4:Y:S01]  /*afdd0*/  LDL.LU R237, [R1+0x5384] ;  /* 0x0053840001ed7983 */ /* 0x000f220000300800 */
[----:B------:R-:W-:Y:S02]  /*afde0*/  LOP3.LUT R35, R194, 0xffff, RZ, 0xc0, !PT ;  /* 0x0000ffffc2237812 */ /* 0x000fe400078ec0ff */
[----:B------:R-:W-:-:S02]  /*afdf0*/  PRMT R30, R240, 0x4210, R34 ;  /* 0x00004210f01e7816 */ /* 0x000fc40000000022 */
[----:B------:R-:W3:Y:S01]  /*afe00*/  LDL.LU R240, [R1+0x5380] ;  /* 0x0053800001f07983 */ /* 0x000ee20000300800 */
[----:B------:R-:W-:-:S03]  /*afe10*/  PRMT R31, R244, 0x4210, R35 ;  /* 0x00004210f41f7816 */ /* 0x000fc60000000023 */
[----:B------:R-:W4:Y:S04]  /*afe20*/  LDL.LU R244, [R1+0x537c] ;  /* 0x00537c0001f47983 */ /* 0x000f280000300800 */
[----:B------:R-:W-:Y:S04]  /*afe30*/  STL.64 [R1+0x130], R36 ;  /* 0x0001302401007387 */ /* 0x000fe80000100a00 */
[----:B------:R-:W-:Y:S04]  /*afe40*/  STL.64 [R1+0x138], R38 ;  /* 0x0001382601007387 */ /* 0x000fe80000100a00 */
[----:B------:R-:W3:Y:S04]  /*afe50*/  LDL.LU R184, [R1+0x4a5c] ;  /* 0x004a5c0001b87983 */ /* 0x000ee80000300800 */
[----:B------:R-:W4:Y:S04]  /*afe60*/  LDL.LU R185, [R1+0x4a54] ;  /* 0x004a540001b97983 */ /* 0x000f280000300800 */
[----:B0-----:R0:W-:Y:S04]  /*afe70*/  STL.64 [R1+0x120], R24 ;  /* 0x0001201801007387 */ /* 0x0011e80000100a00 */
[----:B------:R1:W-:Y:S04]  /*afe80*/  STL.64 [R1+0x128], R26 ;  /* 0x0001281a01007387 */ /* 0x0003e80000100a00 */
[----:B------:R-:W4:Y:S04]  /*afe90*/  LDL.LU R186, [R1+0x4910] ;  /* 0x0049100001ba7983 */ /* 0x000f280000300800 */
[----:B------:R-:W4:Y:S01]  /*afea0*/  LDL.LU R194, [R1+0x490c] ;  /* 0x00490c0001c27983 */ /* 0x000f220000300800 */
        /* <DEDUP_REMOVED lines=15> */
[----:B------:R-:W-:Y:S01]  /*affa0*/  PRMT R29, R246, 0x4210, R33 ;  /* 0x00004210f61d7816 */ /* 0x000fe20000000021 */
[----:B------:R-:W2:Y:S04]  /*affb0*/  LDL.LU R242, [R1+0x5378] ;  /* 0x0053780001f27983 */ /* 0x000ea80000300800 */
[----:B------:R-:W2:Y:S01]  /*affc0*/  LDL.LU R246, [R1+0x5374] ;  /* 0x0053740001f67983 */ /* 0x000ea20000300800 */
[----:B------:R-:W-:-:S02]  /*affd0*/  LOP3.LUT R34, R200, 0xffff, RZ, 0xc0, !PT ;  /* 0x0000ffffc8227812 */ /* 0x000fc400078ec0ff */
[----:B------:R-:W-:Y:S02]  /*affe0*/  LOP3.LUT R35, R201, 0xffff, RZ, 0xc0, !PT ;  /* 0x0000ffffc9237812 */ /* 0x000fe400078ec0ff */
[----:B------:R-:W-:Y:S02]  /*afff0*/  PRMT R30, R9, 0x4210, R34 ;  /* 0x00004210091e7816 */ /* 0x000fe40000000022 */
[----:B------:R-:W-:Y:S01]  /*b0000*/  PRMT R31, R248, 0x4210, R35 ;  /* 0x00004210f81f7816 */ /* 0x000fe20000000023 */
[----:B------:R-:W-:Y:S06]  /*b0010*/  BAR.SYNC.DEFER_BLOCKING 0x0 ;  /* 0x0000000000007b1d */ /* 0x000fec0000010000 */
[----:B------:R-:W2:Y:S04]  /*b0020*/  LDL.LU R9, [R1+0x5370] ;  /* 0x0053700001097983 */ /* 0x000ea80000300800 */
[----:B------:R-:W2:Y:S04]  /*b0030*/  LDL.LU R248, [R1+0x536c] ;  /* 0x00536c0001f87983 */ /* 0x000ea80000300800 */
[----:B------:R-:W-:Y:S04]  /*b0040*/  STSM.16.M88.4 [R222], R28 ;  /* 0x0000001cde007844 */ /* 0x000fe80000000200 */
[----:B0-----:R-:W-:Y:S04]  /*b0050*/  STL.64 [R1+0x110], R36 ;  /* 0x0001102401007387 */ /* 0x001fe80000100a00 */
[----:B------:R-:W-:Y:S01]  /*b0060*/  STL.64 [R1+0x118], R38 ;  /* 0x0001182601007387 */ /* 0x000fe20000100a00 */
[----:B------:R-:W-:Y:S06]  /*b0070*/  BAR.SYNC.DEFER_BLOCKING 0x0 ;  /* 0x0000000000007b1d */ /* 0x000fec0000010000 */
[----:B------:R-:W2:Y:S04]  /*b0080*/  LDL.LU R192, [R1+0x4a78] ;  /* 0x004a780001c07983 */ /* 0x000ea80000300800 */
[----:B------:R-:W2:Y:S04]  /*b0090*/  LDL.LU R193, [R1+0x4a70] ;  /* 0x004a700001c17983 */ /* 0x000ea80000300800 */
[----:B-1----:R0:W-:Y:S04]  /*b00a0*/  STL.64 [R1+0x100], R24 ;  /* 0x0001001801007387 */ /* 0x0021e80000100a00 */
[----:B------:R-:W1:Y:S04]  /*b00b0*/  LDS.128 R36, [R167] ;  /* 0x00000000a7247984 */ /* 0x000e680000000c00 */
[----:B------:R0:W-:Y:S04]  /*b00c0*/  STL.64 [R1+0x108], R26 ;  /* 0x0001081a01007387 */ /* 0x0001e80000100a00 */
[----:B------:R-:W2:Y:S04]  /*b00d0*/  LDL.LU R200, [R1+0x492c] ;  /* 0x00492c0001c87983 */ /* 0x000ea80000300800 */
[----:B------:R-:W2:Y:S01]  /*b00e0*/  LDL.LU R201, [R1+0x4924] ;  /* 0x0049240001c97983 */ /* 0x000ea20000300800 */
[----:B0-----:R-:W-:-:S02]  /*b00f0*/  PRMT R24, R60, 0x5210, R32 ;  /* 0x000052103c187816 */ /* 0x001fc40000000020 */
[----:B------:R-:W-:Y:S02]  /*b0100*/  PRMT R25, R62, 0x5210, R33 ;  /* 0x000052103e197816 */ /* 0x000fe40000000021 */
[----:B------:R-:W-:Y:S02]  /*b0110*/  PRMT R26, R64, 0x5210, R34 ;  /* 0x00005210401a7816 */ /* 0x000fe40000000022 */
[----:B------:R-:W-:Y:S01]  /*b0120*/  PRMT R27, R138, 0x5210, R35 ;  /* 0x000052108a1b7816 */ /* 0x000fe20000000023 */
[----:B------:R-:W-:Y:S06]  /*b0130*/  BAR.SYNC.DEFER_BLOCKING 0x0 ;  /* 0x0000000000007b1d */ /* 0x000fec0000010000 */
[----:B------:R-:W-:Y:S02]  /*b0140*/  STSM.16.M88.4 [R222], R24 ;  /* 0x00000018de007844 */ /* 0x000fe40000000200 */
[----:B------:R-:W-:Y:S06]  /*b0150*/  BAR.SYNC.DEFER_BLOCKING 0x0 ;  /* 0x0000000000007b1d */ /* 0x000fec0000010000 */
[----:B------:R-:W0:Y:S01]  /*b0160*/  LDS.128 R24, [R167] ;  /* 0x00000000a7187984 */ /* 0x000e220000000c00 */
        /* <DEDUP_REMOVED lines=12> */
[----:B-1----:R-:W-:Y:S04]  /*b0230*/  STL.64 [R1+0xf0], R36 ;  /* 0x0000f02401007387 */ /* 0x002fe80000100a00 */
[----:B------:R-:W-:Y:S04]  /*b0240*/  STL.64 [R1+0xf8], R38 ;  /* 0x0000f82601007387 */ /* 0x000fe80000100a00 */
[----:B------:R-:W4:Y:S04]  /*b0250*/  LDL.LU R184, [R1+0x4a8c] ;  /* 0x004a8c0001b87983 */ /* 0x000f280000300800 */
[----:B------:R-:W3:Y:S04]  /*b0260*/  LDL.LU R185, [R1+0x4a88] ;  /* 0x004a880001b97983 */ /* 0x000ee80000300800 */
[----:B0-----:R0:W-:Y:S04]  /*b0270*/  STL.64 [R1+0xe0], R24 ;  /* 0x0000e01801007387 */ /* 0x0011e80000100a00 */
        /* <DEDUP_REMOVED lines=25> */
[----:B------:R-:W-:-:S03]  /*b0410*/  PRMT R31, R241, 0x4210, R35 ;  /* 0x00004210f11f7816 */ /* 0x000fc60000000023 */
[----:B------:R-:W2:Y:S04]  /*b0420*/  LDL.LU R241, [R1+0x534c] ;  /* 0x00534c0001f17983 */ /* 0x000ea80000300800 */
[----:B0-----:R-:W-:Y:S04]  /*b0430*/  STL.64 [R1+0x170], R36 ;  /* 0x0001702401007387 */ /* 0x001fe80000100a00 */
[----:B------:R-:W-:Y:S04]  /*b0440*/  STL.64 [R1+0x178], R38 ;  /* 0x0001782601007387 */ /* 0x000fe80000100a00 */
[----:B------:R-:W2:Y:S04]  /*b0450*/  LDL.LU R193, [R1+0x4aac] ;  /* 0x004aac0001c17983 */ /* 0x000ea80000300800 */
[----:B------:R-:W2:Y:S04]  /*b0460*/  LDL.LU R200, [R1+0x4aa4] ;  /* 0x004aa40001c87983 */ /* 0x000ea80000300800 */
[----:B-1----:R0:W-:Y:S04]  /*b0470*/  STL.64 [R1+0x160], R24 ;  /* 0x0001601801007387 */ /* 0x0021e80000100a00 */
[----:B------:R1:W-:Y:S04]  /*b0480*/  STL.64 [R1+0x168], R26 ;  /* 0x0001681a01007387 */ /* 0x0003e80000100a00 */
[----:B------:R-:W2:Y:S04]  /*b0490*/  LDL.LU R201, [R1+0x495c] ;  /* 0x00495c0001c97983 */ /* 0x000ea80000300800 */
[----:B------:R-:W2:Y:S01]  /*b04a0*/  LDL.LU R192, [R1+0x4958] ;  /* 0x0049580001c07983 */ /* 0x000ea20000300800 */
[----:B------:R-:W-:Y:S01]  /*b04b0*/  BAR.SYNC.DEFER_BLOCKING 0x0 ;  /* 0x0000000000007b1d */ /* 0x000fe20000010000 */
[----:B0-----:R-:W-:-:S02]  /*b04c0*/  PRMT R24, R52, 0x5210, R32 ;  /* 0x0000521034187816 */ /* 0x001fc40000000020 */
[----:B------:R-:W-:Y:S02]  /*b04d0*/  PRMT R25, R58, 0x5210, R33 ;  /* 0x000052103a197816 */ /* 0x000fe40000000021 */
[----:B-1----:R-:W-:Y:S02]  /*b04e0*/  PRMT R26, R57, 0x5210, R34 ;  /* 0x00005210391a7816 */ /* 0x002fe40000000022 */
[----:B------:R-:W-:Y:S01]  /*b04f0*/  PRMT R27, R56, 0x5210, R35 ;  /* 0x00005210381b7816 */ /* 0x000fe20000000023 */
[----:B------:R0:W-:Y:S01]  /*b0500*/  STSM.16.M88.4 [R222], R28 ;  /* 0x0000001cde007844 */ /* 0x0001e20000000200 */
[----:B------:R-:W-:Y:S01]  /*b0510*/  BAR.SYNC.DEFER_BLOCKING 0x0 ;  /* 0x0000000000007b1d */ /* 0x000fe20000010000 */
[----:B----4-:R-:W-:-:S05]  /*b0520*/  LOP3.LUT R32, R184, 0xffff, RZ, 0xc0, !PT ;  /* 0x0000ffffb8207812 */ /* 0x010fca00078ec0ff */
[----:B------:R-:W1:Y:S01]  /*b0530*/  LDS.128 R36, [R167] ;  /* 0x00000000a7247984 */ /* 0x000e620000000c00 */
[----:B---3--:R-:W-:Y:S01]  /*b0540*/  LOP3.LUT R33, R185, 0xffff, RZ, 0xc0, !PT ;  /* 0x0000ffffb9217812 */ /* 0x008fe200078ec0ff */
[----:B------:R-:W-:Y:S01]  /*b0550*/  BAR.SYNC.DEFER_BLOCKING 0x0 ;  /* 0x0000000000007b1d */ /* 0x000fe20000010000 */
[----:B0-----:R-:W-:Y:S02]  /*b0560*/  PRMT R28, R247, 0x4210, R32 ;  /* 0x00004210f71c7816 */ /* 0x001fe40000000020 */
[----:B------:R-:W-:-:S03]  /*b0570*/  PRMT R29, R14, 0x4210, R33 ;  /* 0x000042100e1d7816 */ /* 0x000fc60000000021 */
[----:B------:R-:W3:Y:S01]  /*b0580*/  LDL.LU R247, [R1+0x5348] ;  /* 0x0053480001f77983 */ /* 0x000ee20000300800 */
[----:B------:R-:W-:-:S03]  /*b0590*/  LOP3.LUT R34, R186, 0xffff, RZ, 0xc0, !PT ;  /* 0x0000ffffba227812 */ /* 0x000fc600078ec0ff */
[----:B------:R-:W4:Y:S01]  /*b05a0*/  LDL.LU R14, [R1+0x5344] ;  /* 0x00534400010e7983 */ /* 0x000f220000300800 */
[----:B------:R-:W-:Y:S02]  /*b05b0*/  LOP3.LUT R35, R194, 0xffff, RZ, 0xc0, !PT ;  /* 0x0000ffffc2237812 */ /* 0x000fe400078ec0ff */
[----:B------:R-:W-:Y:S02]  /*b05c0*/  PRMT R30, R22, 0x4210, R34 ;  /* 0x00004210161e7816 */ /* 0x000fe40000000022 */
[----:B------:R-:W3:Y:S01]  /*b05d0*/  LDL.LU R22, [R1+0x5340] ;  /* 0x0053400001167983 */ /* 0x000ee20000300800 */
[----:B------:R-:W-:-:S03]  /*b05e0*/  PRMT R31, R243, 0x4210, R35 ;  /* 0x00004210f31f7816 */ /* 0x000fc60000000023 */
[----:B------:R-:W4:Y:S04]  /*b05f0*/  LDL.LU R243, [R1+0x533c] ;  /* 0x00533c0001f37983 */ /* 0x000f280000300800 */
[----:B------:R-:W3:Y:S04]  /*b0600*/  LDL.LU R194, [R1+0x4ac0] ;  /* 0x004ac00001c27983 */ /* 0x000ee80000300800 */
[----:B------:R-:W-:Y:S01]  /*b0610*/  STSM.16.M88.4 [R222], R24 ;  /* 0x00000018de007844 */ /* 0x000fe20000000200 */
[----:B------:R-:W-:Y:S06]  /*b0620*/  BAR.SYNC.DEFER_BLOCKING 0x0 ;  /* 0x0000000000007b1d */ /* 0x000fec0000010000 */
[----:B------:R-:W0:Y:S02]  /*b0630*/  LDS.128 R24, [R167] ;  /* 0x00000000a7187984 */ /* 0x000e240000000c00 */
[----:B------:R-:W-:Y:S06]  /*b0640*/  BAR.SYNC.DEFER_BLOCKING 0x0 ;  /* 0x0000000000007b1d */ /* 0x000fec0000010000 */
[----:B------:R-:W-:Y:S04]  /*b0650*/  STSM.16.M88.4 [R222], R28 ;  /* 0x0000001cde007844 */ /* 0x000fe80000000200 */
[----:B-1----:R-:W-:Y:S04]  /*b0660*/  STL.64 [R1+0x150], R36 ;  /* 0x0001502401007387 */ /* 0x002fe80000100a00 */
[----:B------:R-:W-:Y:S01]  /*b0670*/  STL.64 [R1+0x158], R38 ;  /* 0x0001582601007387 */ /* 0x000fe20000100a00 */
[----:B------:R-:W-:Y:S06]  /*b0680*/  BAR.SYNC.DEFER_BLOCKING 0x0 ;  /* 0x0000000000007b1d */ /* 0x000fec0000010000 */
[----:B------:R-:W1:Y:S04]  /*b0690*/  LDS.128 R36, [R167] ;  /* 0x00000000a7247984 */ /* 0x000e680000000c00 */
[----:B0-----:R0:W-:Y:S04]  /*b06a0*/  STL.64 [R1+0x140], R24 ;  /* 0x0001401801007387 */ /* 0x0011e80000100a00 */
[----:B------:R1:W-:Y:S01]  /*b06b0*/  STL.64 [R1+0x148], R26 ;  /* 0x0001481a01007387 */ /* 0x0003e20000100a00 */
        /* <DEDUP_REMOVED lines=8> */
[----:B--2---:R-:W-:-:S03]  /*b0740*/  LOP3.LUT R32, R193, 0xffff, RZ, 0xc0, !PT ;  /* 0x0000ffffc1207812 */ /* 0x004fc600078ec0ff */
[----:B------:R-:W2:Y:S01]  /*b0750*/  LDL.LU R193, [R1+0x4ac8] ;  /* 0x004ac80001c17983 */ /* 0x000ea20000300800 */
[----:B------:R-:W-:-:S03]  /*b0760*/  LOP3.LUT R33, R200, 0xffff, RZ, 0xc0, !PT ;  /* 0x0000ffffc8217812 */ /* 0x000fc600078ec0ff */
[----:B------:R-:W4:Y:S01]  /*b0770*/  LDL.LU R200, [R1+0x497c] ;  /* 0x00497c0001c87983 */ /* 0x000f220000300800 */
[----:B------:R-:W-:Y:S02]  /*b0780*/  PRMT R28, R226, 0x4210, R32 ;  /* 0x00004210e21c7816 */ /* 0x000fe40000000020 */
[----:B------:R-:W-:Y:S02]  /*b0790*/  PRMT R29, R12, 0x4210, R33 ;  /* 0x000042100c1d7816 */ /* 0x000fe40000000021 */
[----:B------:R-:W-:Y:S02]  /*b07a0*/  LOP3.LUT R34, R201, 0xffff, RZ, 0xc0, !PT ;  /* 0x0000ffffc9227812 */ /* 0x000fe400078ec0ff */
[----:B------:R-:W4:Y:S01]  /*b07b0*/  LDL.LU R201, [R1+0x4978] ;  /* 0x0049780001c97983 */ /* 0x000f220000300800 */
[----:B------:R-:W-:Y:S02]  /*b07c0*/  LOP3.LUT R35, R192, 0xffff, RZ, 0xc0, !PT ;  /* 0x0000ffffc0237812 */ /* 0x000fe400078ec0ff */
[----:B------:R-:W-:Y:S01]  /*b07d0*/  PRMT R30, R19, 0x4210, R34 ;  /* 0x00004210131e7816 */ /* 0x000fe20000000022 */
[----:B------:R-:W4:Y:S01]  /*b07e0*/  LDL.LU R226, [R1+0x5338] ;  /* 0x0053380001e27983 */ /* 0x000f220000300800 */
[----:B------:R-:W-:Y:S01]  /*b07f0*/  PRMT R31, R229, 0x4210, R35 ;  /* 0x00004210e51f7816 */ /* 0x000fe20000000023 */
[----:B------:R-:W-:Y:S01]  /*b0800*/  BAR.SYNC.DEFER_BLOCKING 0x0 ;  /* 0x0000000000007b1d */ /* 0x000fe20000010000 */
[----:B------:R-:W-:-:S05]  /*b0810*/  PRMT R47, R157, 0x5410, R47 ;  /* 0x000054109d2f7816 */ /* 0x000fca000000002f */
[----:B------:R-:W4:Y:S04]  /*b0820*/  LDL.LU R12, [R1+0x5334] ;  /* 0x00533400010c7983 */ /* 0x000f280000300800 */
[----:B------:R-:W4:Y:S04]  /*b0830*/  LDL.LU R19, [R1+0x5330] ;  /* 0x0053300001137983 */ /* 0x000f280000300800 */
[----:B------:R-:W4:Y:S04]  /*b0840*/  LDL.LU R229, [R1+0x532c] ;  /* 0x00532c0001e57983 */ /* 0x000f280000300800 */
[----:B------:R-:W-:Y:S04]  /*b0850*/  STSM.16.M88.4 [R222], R28 ;  /* 0x0000001cde007844 */ /* 0x000fe80000000200 */
[----:B------:R-:W-:Y:S04]  /*b0860*/  STL.64 [R1+0x1e0], R36 ;  /* 0x0001e02401007387 */ /* 0x000fe80000100a00 */
[----:B------:R-:W-:Y:S01]  /*b0870*/  STL.64 [R1+0x1e8], R38 ;  /* 0x0001e82601007387 */ /* 0x000fe20000100a00 */
[----:B------:R-:W-:Y:S06]  /*b0880*/  BAR.SYNC.DEFER_BLOCKING 0x0 ;  /* 0x0000000000007b1d */ /* 0x000fec0000010000 */
[----:B0-----:R0:W-:Y:S04]  /*b0890*/  STL.64 [R1+0x1d0], R24 ;  /* 0x0001d01801007387 */ /* 0x0011e80000100a00 */
[----:B------:R1:W-:Y:S04]  /*b08a0*/  STL.64 [R1+0x1d8], R26 ;  /* 0x0001d81a01007387 */ /* 0x0003e80000100a00 */
[----:B------:R-:W4:Y:S01]  /*b08b0*/  LDL.LU R177, [R1+0x4af0] ;  /* 0x004af00001b17983 */ /* 0x000f220000300800 */
[----:B0-----:R-:W-:-:S03]  /*b08c0*/  PRMT R24, R47, 0x5210, R32 ;  /* 0x000052102f187816 */ /* 0x001fc60000000020 */
[----:B------:R-:W4:Y:S01]  /*b08d0*/  LDL.LU R184, [R1+0x4ae8] ;  /* 0x004ae80001b87983 */ /* 0x000f220000300800 */
[----:B------:R-:W-:Y:S02]  /*b08e0*/  PRMT R25, R49, 0x5210, R33 ;  /* 0x0000521031197816 */ /* 0x000fe40000000021 */
[----:B-1----:R-:W-:Y:S02]  /*b08f0*/  PRMT R26, R51, 0x5210, R34 ;  /* 0x00005210331a7816 */ /* 0x002fe40000000022 */
[----:B------:R-:W-:Y:S02]  /*b0900*/  PRMT R27, R135, 0x5210, R35 ;  /* 0x00005210871b7816 */ /* 0x000fe40000000023 */
[----:B------:R-:W0:Y:S01]  /*b0910*/  LDS.128 R32, [R167] ;  /* 0x00000000a7207984 */ /* 0x000e220000000c00 */
[----:B------:R-:W-:Y:S01]  /*b0920*/  BAR.SYNC.DEFER_BLOCKING 0x0 ;  /* 0x0000000000007b1d */ /* 0x000fe20000010000 */
[----:B---3--:R-:W-:-:S05]  /*b0930*/  LOP3.LUT R29, R194, 0xffff, RZ, 0xc0, !PT ;  /* 0x0000ffffc21d7812 */ /* 0x008fca00078ec0ff */
[----:B0-----:R-:W-:Y:S04]  /*b0940*/  STL.64 [R1+0x1c0], R32 ;  /* 0x0001c02001007387 */ /* 0x001fe80000100a00 */
[----:B------:R-:W-:Y:S04]  /*b0950*/  STL.64 [R1+0x1c8], R34 ;  /* 0x0001c82201007387 */ /* 0x000fe80000100a00 */
[----:B------:R-:W3:Y:S04]  /*b0960*/  LDL.LU R185, [R1+0x498c] ;  /* 0x00498c0001b97983 */ /* 0x000ee80000300800 */
[----:B------:R-:W3:Y:S04]  /*b0970*/  LDL.LU R194, [R1+0x4980] ;  /* 0x0049800001c27983 */ /* 0x000ee80000300800 */
[----:B------:R0:W-:Y:S01]  /*b0980*/  STSM.16.M88.4 [R222], R24 ;  /* 0x00000018de007844 */ /* 0x0001e20000000200 */
[----:B------:R-:W-:Y:S01]  /*b0990*/  BAR.SYNC.DEFER_BLOCKING 0x0 ;  /* 0x0000000000007b1d */ /* 0x000fe20000010000 */
[----:B------:R-:W-:-:S02]  /*b09a0*/  PRMT R42, R154, 0x5410, R42 ;  /* 0x000054109a2a7816 */ /* 0x000fc4000000002a */
[--C-:B------:R-:W-:Y:S02]  /*b09b0*/  PRMT R28, R238, 0x4210, R29.reuse ;  /* 0x00004210ee1c7816 */ /* 0x100fe4000000001d */
[----:B------:R-:W-:Y:S01]  /*b09c0*/  LOP3.LUT R46, R46, 0xffff, RZ, 0xc0, !PT ;  /* 0x0000ffff2e2e7812 */ /* 0x000fe200078ec0ff */
[----:B------:R-:W3:Y:S04]  /*b09d0*/  LDL.LU R238, [R1+0x5328] ;  /* 0x0053280001ee7983 */ /* 0x000ee80000300800 */
[----:B------:R-:W1:Y:S01]  /*b09e0*/  LDS.128 R32, [R167] ;  /* 0x00000000a7207984 */ /* 0x000e620000000c00 */
[----:B0-----:R-:W-:Y:S02]  /*b09f0*/  PRMT R24, R42, 0x5210, R29 ;  /* 0x000052102a187816 */ /* 0x001fe4000000001d */
[----:B------:R-:W-:-:S02]  /*b0a00*/  PRMT R46, R46, 0x3340, R0 ;  /* 0x000033402e2e7816 */ /* 0x000fc40000000000 */
[----:B------:R-:W-:Y:S02]  /*b0a10*/  PRMT R48, R155, 0x5410, R48 ;  /* 0x000054109b307816 */ /* 0x000fe40000000030 */
[----:B------:R-:W-:Y:S02]  /*b0a20*/  PRMT R46, R156, 0x5410, R46 ;  /* 0x000054109c2e7816 */ /* 0x000fe4000000002e */
[----:B--2---:R-:W-:Y:S02]  /*b0a30*/  LOP3.LUT R25, R193, 0xffff, RZ, 0xc0, !PT ;  /* 0x0000ffffc1197812 */ /* 0x004fe400078ec0ff */
[----:B----4-:R-:W-:Y:S02]  /*b0a40*/  LOP3.LUT R26, R200, 0xffff, RZ, 0xc0, !PT ;  /* 0x0000ffffc81a7812 */ /* 0x010fe400078ec0ff */
[----:B------:R-:W-:Y:S02]  /*b0a50*/  PRMT R29, R245, 0x4210, R25 ;  /* 0x00004210f51d7816 */ /* 0x000fe40000000019 */
[----:B------:R-:W-:Y:S01]  /*b0a60*/  PRMT R30, R10, 0x4210, R26 ;  /* 0x000042100a1e7816 */ /* 0x000fe2000000001a */
[----:B------:R-:W2:Y:S04]  /*b0a70*/  LDL.LU R245, [R1+0x5324] ;  /* 0x0053240001f57983 */ /* 0x000ea80000300800 */
[----:B------:R-:W4:Y:S01]  /*b0a80*/  LDL.LU R186, [R1+0x49f4] ;  /* 0x0049f40001ba7983 */ /* 0x000f220000300800 */
[----:B------:R-:W-:-:S03]  /*b0a90*/  LOP3.LUT R27, R201, 0xffff, RZ, 0xc0, !PT ;  /* 0x0000ffffc91b7812 */ /* 0x000fc600078ec0ff */
[----:B------:R-:W2:Y:S01]  /*b0aa0*/  LDL.LU R10, [R1+0x5320] ;  /* 0x00532000010a7983 */ /* 0x000ea20000300800 */
[----:B------:R-:W-:Y:S01]  /*b0ab0*/  PRMT R31, R251, 0x4210, R27 ;  /* 0x00004210fb1f7816 */ /* 0x000fe2000000001b */
[----:B------:R-:W-:Y:S06]  /*b0ac0*/  BAR.SYNC.DEFER_BLOCKING 0x0 ;  /* 0x0000000000007b1d */ /* 0x000fec0000010000 */
[----:B------:R-:W2:Y:S04]  /*b0ad0*/  LDL.LU R251, [R1+0x531c] ;  /* 0x00531c0001fb7983 */ /* 0x000ea80000300800 */
[----:B------:R-:W2:Y:S04]  /*b0ae0*/  LDL.LU R178, [R1+0x49fc] ;  /* 0x0049fc0001b27983 */ /* 0x000ea80000300800 */
[----:B------:R-:W2:Y:S04]  /*b0af0*/  LDL.LU R200, [R1+0x500c] ;  /* 0x00500c0001c87983 */ /* 0x000ea80000300800 */
[----:B------:R-:W-:Y:S01]  /*b0b00*/  STSM.16.M88.4 [R222], R28 ;  /* 0x0000001cde007844 */ /* 0x000fe20000000200 */
[----:B------:R-:W-:Y:S06]  /*b0b10*/  BAR.SYNC.DEFER_BLOCKING 0x0 ;  /* 0x0000000000007b1d */ /* 0x000fec0000010000 */
[----:B------:R-:W0:Y:S04]  /*b0b20*/  LDS.128 R28, [R167] ;  /* 0x00000000a71c7984 */ /* 0x000e280000000c00 */
[----:B-1----:R-:W-:Y:S04]  /*b0b30*/  STL.64 [R1+0x1b0], R32 ;  /* 0x0001b02001007387 */ /* 0x002fe80000100a00 */
[----:B------:R-:W-:Y:S01]  /*b0b40*/  STL.64 [R1+0x1b8], R34 ;  /* 0x0001b82201007387 */ /* 0x000fe20000100a00 */
[----:B------:R-:W-:-:S03]  /*b0b50*/  PRMT R25, R46, 0x5210, R25 ;  /* 0x000052102e197816 */ /* 0x000fc60000000019 */
[----:B------:R-:W2:Y:S01]  /*b0b60*/  LDL.LU R169, [R1+0x4a08] ;  /* 0x004a080001a97983 */ /* 0x000ea20000300800 */
[----:B------:R-:W-:-:S03]  /*b0b70*/  PRMT R26, R48, 0x5210, R26 ;  /* 0x00005210301a7816 */ /* 0x000fc6000000001a */
[----:B------:R-:W2:Y:S01]  /*b0b80*/  LDL.LU R201, [R1+0x5004] ;  /* 0x0050040001c97983 */ /* 0x000ea20000300800 */
[----:B------:R-:W-:Y:S01]  /*b0b90*/  PRMT R27, R134, 0x5210, R27 ;  /* 0x00005210861b7816 */ /* 0x000fe2000000001b */
[----:B------:R-:W-:Y:S06]  /*b0ba0*/  BAR.SYNC.DEFER_BLOCKING 0x0 ;  /* 0x0000000000007b1d */ /* 0x000fec0000010000 */
[----:B------:R-:W2:Y:S04]  /*b0bb0*/  LDL.LU R170, [R1+0x4a0c] ;  /* 0x004a0c0001aa7983 */ /* 0x000ea80000300800 */
[----:B------:R-:W2:Y:S04]  /*b0bc0*/  LDL.LU R192, [R1+0x4ff4] ;  /* 0x004ff40001c07983 */ /* 0x000ea80000300800 */
[----:B0-----:R0:W-:Y:S04]  /*b0bd0*/  STL.64 [R1+0x1a0], R28 ;  /* 0x0001a01c01007387 */ /* 0x0011e80000100a00 */
[----:B------:R1:W-:Y:S04]  /*b0be0*/  STL.64 [R1+0x1a8], R30 ;  /* 0x0001a81e01007387 */ /* 0x0003e80000100a00 */
[----:B------:R-:W2:Y:S01]  /*b0bf0*/  LDL.LU R193, [R1+0x496c] ;  /* 0x00496c0001c17983 */ /* 0x000ea20000300800 */
[----:B0-----:R-:W-:-:S03]  /*b0c00*/  LOP3.LUT R29, R177, 0xffff, RZ, 0xc0, !PT ;  /* 0x0000ffffb11d7812 */ /* 0x001fc600078ec0ff */
[----:B------:R0:W-:Y:S01]  /*b0c10*/  STSM.16.M88.4 [R222], R24 ;  /* 0x00000018de007844 */ /* 0x0001e20000000200 */
[----:B-1----:R-:W-:Y:S01]  /*b0c20*/  LOP3.LUT R30, R184, 0xffff, RZ, 0xc0, !PT ;  /* 0x0000ffffb81e7812 */ /* 0x002fe200078ec0ff */
[----:B------:R-:W-:Y:S01]  /*b0c30*/  BAR.SYNC.DEFER_BLOCKING 0x0 ;  /* 0x0000000000007b1d */ /* 0x000fe20000010000 */
[----:B---3--:R-:W-:Y:S02]  /*b0c40*/  LOP3.LUT R31, R185, 0xffff, RZ, 0xc0, !PT ;  /* 0x0000ffffb91f7812 */ /* 0x008fe400078ec0ff */
[----:B------:R-:W-:-:S03]  /*b0c50*/  LOP3.LUT R32, R194, 0xffff, RZ, 0xc0, !PT ;  /* 0x0000ffffc2207812 */ /* 0x000fc600078ec0ff */
[----:B------:R-:W3:Y:S01]  /*b0c60*/  LDL.LU R194, [R1+0x4a1c] ;  /* 0x004a1c0001c27983 */ /* 0x000ee20000300800 */
[----:B0-----:R-:W-:Y:S02]  /*b0c70*/  PRMT R24, R235, 0x4210, R29 ;  /* 0x00004210eb187816 */ /* 0x001fe4000000001d */
[----:B------:R-:W-:Y:S01]  /*b0c80*/  PRMT R25, R221, 0x4210, R30 ;  /* 0x00004210dd197816 */ /* 0x000fe2000000001e */
[----:B------:R-:W3:Y:S01]  /*b0c90*/  LDL.LU R235, [R1+0x5318] ;  /* 0x0053180001eb7983 */ /* 0x000ee20000300800 */
[----:B------:R-:W-:-:S03]  /*b0ca0*/  PRMT R26, R249, 0x4210, R31 ;  /* 0x00004210f91a7816 */ /* 0x000fc6000000001f */
[----:B------:R-:W3:Y:S01]  /*b0cb0*/  LDL.LU R221, [R1+0x5314] ;  /* 0x0053140001dd7983 */ /* 0x000ee20000300800 */
[----:B------:R-:W-:-:S03]  /*b0cc0*/  PRMT R27, R20, 0x4210, R32 ;  /* 0x00004210141b7816 */ /* 0x000fc60000000020 */
[----:B------:R-:W3:Y:S04]  /*b0cd0*/  LDL.LU R184, [R1+0x4a20] ;  /* 0x004a200001b87983 */ /* 0x000ee80000300800 */
[----:B------:R-:W3:Y:S04]  /*b0ce0*/  LDL.LU R249, [R1+0x5310] ;  /* 0x0053100001f97983 */ /* 0x000ee80000300800 */
[----:B------:R-:W3:Y:S04]  /*b0cf0*/  LDL.LU R20, [R1+0x530c] ;  /* 0x00530c0001147983 */ /* 0x000ee80000300800 */
[----:B------:R-:W0:Y:S01]  /*b0d00*/  LDS.128 R36, [R167] ;  /* 0x00000000a7247984 */ /* 0x000e220000000c00 */
[----:B------:R-:W-:Y:S06]  /*b0d10*/  BAR.SYNC.DEFER_BLOCKING 0x0 ;  /* 0x0000000000007b1d */ /* 0x000fec0000010000 */
[----:B------:R-:W3:Y:S04]  /*b0d20*/  LDL.LU R185, [R1+0x4950] ;  /* 0x0049500001b97983 */ /* 0x000ee80000300800 */
[----:B------:R2:W-:Y:S01]  /*b0d30*/  STSM.16.M88.4 [R222], R24 ;  /* 0x00000018de007844 */ /* 0x0005e20000000200 */
[----:B----4-:R-:W-:-:S03]  /*b0d40*/  LOP3.LUT R28, R186, 0xffff, RZ, 0xc0, !PT ;  /* 0x0000ffffba1c7812 */ /* 0x010fc600078ec0ff */
[----:B------:R-:W4:Y:S04]  /*b0d50*/  LDL.LU R186, [R1+0x4a30] ;  /* 0x004a300001ba7983 */ /* 0x000f280000300800 */
[----:B------:R-:W4:Y:S04]  /*b0d60*/  LDL.LU R176, [R1+0x4a34] ;  /* 0x004a340001b07983 */ /* 0x000f280000300800 */
[----:B0-----:R0:W-:Y:S04]  /*b0d70*/  STL.64 [R1+0x1f0], R36 ;  /* 0x0001f02401007387 */ /* 0x0011e80000100a00 */
[----:B------:R1:W-:Y:S04]  /*b0d80*/  STL.64 [R1+0x1f8], R38 ;  /* 0x0001f82601007387 */ /* 0x0003e80000100a00 */
[----:B------:R-:W4:Y:S01]  /*b0d90*/  LDL.LU R177, [R1+0x4928] ;  /* 0x0049280001b17983 */ /* 0x000f220000300800 */
[----:B--2---:R-:W-:-:S03]  /*b0da0*/  LOP3.LUT R24, R178, 0xffff, RZ, 0xc0, !PT ;  /* 0x0000ffffb2187812 */ /* 0x004fc600078ec0ff */
[----:B------:R-:W2:Y:S01]  /*b0db0*/  LDL.LU R178, [R1+0x4a4c] ;  /* 0x004a4c0001b27983 */ /* 0x000ea20000300800 */
[--C-:B------:R-:W-:Y:S02]  /*b0dc0*/  PRMT R205, R205, 0x5210, R24.reuse ;  /* 0x00005210cdcd7816 */ /* 0x100fe40000000018 */
[----:B------:R-:W-:Y:S02]  /*b0dd0*/  LOP3.LUT R25, R169, 0xffff, RZ, 0xc0, !PT ;  /* 0x0000ffffa9197812 */ /* 0x000fe400078ec0ff */
[----:B------:R-:W2:Y:S01]  /*b0de0*/  LDL.LU R169, [R1+0x4a50] ;  /* 0x004a500001a97983 */ /* 0x000ea20000300800 */
[----:B------:R-:W-:Y:S02]  /*b0df0*/  PRMT R201, R201, 0x4210, R24 ;  /* 0x00004210c9c97816 */ /* 0x000fe40000000018 */
[----:B------:R-:W-:Y:S02]  /*b0e00*/  PRMT R196, R196, 0x5210, R25 ;  /* 0x00005210c4c47816 */ /* 0x000fe40000000019 */
[----:B------:R-:W-:-:S02]  /*b0e10*/  LOP3.LUT R26, R170, 0xffff, RZ, 0xc0, !PT ;  /* 0x0000ffffaa1a7812 */ /* 0x000fc400078ec0ff */
[----:B------:R-:W2:Y:S01]  /*b0e20*/  LDL.LU R170, [R1+0x4a64] ;  /* 0x004a640001aa7983 */ /* 0x000ea20000300800 */
[----:B------:R-:W-:Y:S02]  /*b0e30*/  PRMT R192, R192, 0x4210, R25 ;  /* 0x00004210c0c07816 */ /* 0x000fe40000000019 */
[----:B------:R-:W-:Y:S02]  /*b0e40*/  PRMT R197, R197, 0x5210, R26 ;  /* 0x00005210c5c57816 */ /* 0x000fe4000000001a */
[----:B------:R-:W-:Y:S02]  /*b0e50*/  LOP3.LUT R24, R193, 0xffff, RZ, 0xc0, !PT ;  /* 0x0000ffffc1187812 */ /* 0x000fe400078ec0ff */
[----:B---3--:R-:W-:Y:S02]  /*b0e60*/  LOP3.LUT R25, R194, 0xffff, RZ, 0xc0, !PT ;  /* 0x0000ffffc2197812 */ /* 0x008fe400078ec0ff */
[----:B------:R-:W-:Y:S02]  /*b0e70*/  PRMT R194, R249, 0x4210, R24 ;  /* 0x00004210f9c27816 */ /* 0x000fe40000000018 */
[----:B------:R-:W-:-:S02]  /*b0e80*/  PRMT R193, R20, 0x4210, R26 ;  /* 0x0000421014c17816 */ /* 0x000fc4000000001a */
[----:B------:R-:W3:Y:S01]  /*b0e90*/  LDL.LU R20, [R1+0x5308] ;  /* 0x0053080001147983 */ /* 0x000ee20000300800 */
[----:B------:R-:W-:Y:S02]  /*b0ea0*/  LOP3.LUT R26, R184, 0xffff, RZ, 0xc0, !PT ;  /* 0x0000ffffb81a7812 */ /* 0x000fe400078ec0ff */
[----:B------:R-:W-:Y:S01]  /*b0eb0*/  PRMT R184, R221, 0x4210, R25 ;  /* 0x00004210ddb87816 */ /* 0x000fe20000000019 */
[----:B------:R-:W3:Y:S04]  /*b0ec0*/  LDL.LU R166, [R1+0x4a68] ;  /* 0x004a680001a67983 */ /* 0x000ee80000300800 */
[----:B------:R-:W3:Y:S04]  /*b0ed0*/  LDL.LU R249, [R1+0x5304] ;  /* 0x0053040001f97983 */ /* 0x000ee80000300800 */
[----:B------:R-:W3:Y:S01]  /*b0ee0*/  LDL.LU R221, [R1+0x5300] ;  /* 0x0053000001dd7983 */ /* 0x000ee20000300800 */
[----:B------:R-:W-:-:S02]  /*b0ef0*/  PRMT R198, R198, 0x5210, R24 ;  /* 0x00005210c6c67816 */ /* 0x000fc40000000018 */
[----:B------:R-:W-:Y:S02]  /*b0f00*/  LOP3.LUT R24, R185, 0xffff, RZ, 0xc0, !PT ;  /* 0x0000ffffb9187812 */ /* 0x000fe400078ec0ff */
[----:B------:R-:W-:Y:S02]  /*b0f10*/  PRMT R188, R188, 0x5210, R25 ;  /* 0x00005210bcbc7816 */ /* 0x000fe40000000019 */
[--C-:B------:R-:W-:Y:S02]  /*b0f20*/  PRMT R185, R235, 0x4210, R26.reuse ;  /* 0x00004210ebb97816 */ /* 0x100fe4000000001a */
[----:B------:R-:W-:Y:S01]  /*b0f30*/  PRMT R189, R189, 0x5210, R26 ;  /* 0x00005210bdbd7816 */ /* 0x000fe2000000001a */
[----:B------:R-:W3:Y:S01]  /*b0f40*/  LDL.LU R235, [R1+0x52fc] ;  /* 0x0052fc0001eb7983 */ /* 0x000ee20000300800 */
[----:B------:R-:W-:Y:S02]  /*b0f50*/  PRMT R190, R190, 0x5210, R24 ;  /* 0x00005210bebe7816 */ /* 0x000fe40000000018 */
[----:B----4-:R-:W-:-:S02]  /*b0f60*/  LOP3.LUT R25, R186, 0xffff, RZ, 0xc0, !PT ;  /* 0x0000ffffba197812 */ /* 0x010fc400078ec0ff */
[----:B------:R-:W-:Y:S02]  /*b0f70*/  PRMT R186, R251, 0x4210, R24 ;  /* 0x00004210fbba7816 */ /* 0x000fe40000000018 */
[----:B------:R-:W-:Y:S01]  /*b0f80*/  LOP3.LUT R26, R176, 0xffff, RZ, 0xc0, !PT ;  /* 0x0000ffffb01a7812 */ /* 0x000fe200078ec0ff */
[----:B------:R-:W4:Y:S01]  /*b0f90*/  LDL.LU R251, [R1+0x52f8] ;  /* 0x0052f80001fb7983 */ /* 0x000f220000300800 */
[--C-:B------:R-:W-:Y:S02]  /*b0fa0*/  PRMT R176, R10, 0x4210, R25.reuse ;  /* 0x000042100ab07816 */ /* 0x100fe40000000019 */
[----:B------:R-:W-:Y:S01]  /*b0fb0*/  PRMT R180, R180, 0x5210, R25 ;  /* 0x00005210b4b47816 */ /* 0x000fe20000000019 */
[----:B------:R-:W4:Y:S01]  /*b0fc0*/  LDL.LU R10, [R1+0x52f4] ;  /* 0x0052f400010a7983 */ /* 0x000f220000300800 */
[----:B------:R-:W-:Y:S02]  /*b0fd0*/  PRMT R181, R181, 0x5210, R26 ;  /* 0x00005210b5b57816 */ /* 0x000fe4000000001a */
[----:B------:R-:W-:-:S02]  /*b0fe0*/  LOP3.LUT R24, R177, 0xffff, RZ, 0xc0, !PT ;  /* 0x0000ffffb1187812 */ /* 0x000fc400078ec0ff */
[----:B------:R-:W-:Y:S02]  /*b0ff0*/  PRMT R177, R245, 0x4210, R26 ;  /* 0x00004210f5b17816 */ /* 0x000fe4000000001a */
[----:B--2---:R-:W-:Y:S01]  /*b1000*/  LOP3.LUT R25, R178, 0xffff, RZ, 0xc0, !PT ;  /* 0x0000ffffb2197812 */ /* 0x004fe200078ec0ff */
[----:B------:R-:W2:Y:S01]  /*b1010*/  LDL.LU R245, [R1+0x52f0] ;  /* 0x0052f00001f57983 */ /* 0x000ea20000300800 */
[--C-:B------:R-:W-:Y:S02]  /*b1020*/  PRMT R178, R238, 0x4210, R24.reuse ;  /* 0x00004210eeb27816 */ /* 0x100fe40000000018 */
[----:B------:R-:W-:Y:S01]  /*b1030*/  PRMT R182, R182, 0x5210, R24 ;  /* 0x00005210b6b67816 */ /* 0x000fe20000000018 */
[----:B------:R-:W2:Y:S01]  /*b1040*/  LDL.LU R238, [R1+0x52ec] ;  /* 0x0052ec0001ee7983 */ /* 0x000ea20000300800 */
[----:B------:R-:W-:-:S03]  /*b1050*/  PRMT R168, R229, 0x4210, R25 ;  /* 0x00004210e5a87816 */ /* 0x000fc60000000019 */
[----:B------:R-:W2:Y:S01]  /*b1060*/  LDL.LU R229, [R1+0x52e8] ;  /* 0x0052e80001e57983 */ /* 0x000ea20000300800 */
[----:B------:R-:W-:-:S04]  /*b1070*/  LOP3.LUT R26, R169, 0xffff, RZ, 0xc0, !PT ;  /* 0x0000ffffa91a7812 */ /* 0x000fc800078ec0ff */
[----:B------:R-:W-:Y:S02]  /*b1080*/  PRMT R169, R19, 0x4210, R26 ;  /* 0x0000421013a97816 */ /* 0x000fe4000000001a */
[----:B------:R-:W-:Y:S02]  /*b1090*/  LOP3.LUT R164, R170, 0xffff, RZ, 0xc0, !PT ;  /* 0x0000ffffaaa47812 */ /* 0x000fe400078ec0ff */
[----:B---3--:R-:W-:Y:S02]  /*b10a0*/  LOP3.LUT R24, R221, 0xffff, RZ, 0xc0, !PT ;  /* 0x0000ffffdd187812 */ /* 0x008fe400078ec0ff */
[----:B------:R-:W3:Y:S02]  /*b10b0*/  LDL.LU R221, [R1+0x52e4] ;  /* 0x0052e40001dd7983 */ /* 0x000ee40000300800 */
[----:B------:R-:W-:Y:S02]  /*b10c0*/  PRMT R170, R12, 0x4210, R24 ;  /* 0x000042100caa7816 */ /* 0x000fe40000000018 */
[----:B------:R-:W3:Y:S04]  /*b10d0*/  LDL.LU R19, [R1+0x52e0] ;  /* 0x0052e00001137983 */ /* 0x000ee80000300800 */
[----:B------:R-:W4:Y:S01]  /*b10e0*/  LDL.LU R12, [R1+0x52dc] ;  /* 0x0052dc00010c7983 */ /* 0x000f220000300800 */
[----:B------:R-:W-:-:S03]  /*b10f0*/  PRMT R160, R226, 0x4210, R164 ;  /* 0x00004210e2a07816 */ /* 0x000fc600000000a4 */
[----:B------:R-:W2:Y:S01]  /*b1100*/  LDL.LU R226, [R1+0x52d8] ;  /* 0x0052d80001e27983 */ /* 0x000ea20000300800 */
[----:B------:R-:W-:Y:S02]  /*b1110*/  LOP3.LUT R165, R166, 0xffff, RZ, 0xc0, !PT ;  /* 0x0000ffffa6a57812 */ /* 0x000fe400078ec0ff */
[----:B------:R-:W-:Y:S02]  /*b1120*/  LOP3.LUT R166, R20, 0xffff, RZ, 0xc0, !PT ;  /* 0x0000ffff14a67812 */ /* 0x000fe400078ec0ff */
[----:B------:R-:W3:Y:S01]  /*b1130*/  LDL.LU R20, [R1+0x52d4] ;  /* 0x0052d40001147983 */ /* 0x000ee20000300800 */
[----:B------:R-:W-:-:S03]  /*b1140*/  PRMT R161, R243, 0x4210, R165 ;  /* 0x00004210f3a17816 */ /* 0x000fc600000000a5 */
[----:B------:R-:W3:Y:S01]  /*b1150*/  LDL.LU R243, [R1+0x52d0] ;  /* 0x0052d00001f37983 */ /* 0x000ee20000300800 */
[----:B------:R-:W-:Y:S02]  /*b1160*/  PRMT R162, R22, 0x4210, R166 ;  /* 0x0000421016a27816 */ /* 0x000fe400000000a6 */
[----:B------:R-:W-:Y:S02]  /*b1170*/  LOP3.LUT R158, R249, 0xffff, RZ, 0xc0, !PT ;  /* 0x0000fffff99e7812 */ /* 0x000fe400078ec0ff */
[----:B------:R-:W-:Y:S02]  /*b1180*/  PRMT R44, R153, 0x5410, R44 ;  /* 0x00005410992c7816 */ /* 0x000fe4000000002c */
[----:B------:R-:W-:Y:S02]  /*b1190*/  LOP3.LUT R2, R2, 0x7fffffff, RZ, 0xc0, !PT ;  /* 0x7fffffff02027812 */ /* 0x000fe400078ec0ff */
[----:B------:R-:W-:Y:S02]  /*b11a0*/  LOP3.LUT R3, R3, 0x7fffffff, RZ, 0xc0, !PT ;  /* 0x7fffffff03037812 */ /* 0x000fe400078ec0ff */
[----:B------:R-:W-:-:S02]  /*b11b0*/  SHF.R.U32.HI R131, RZ, 0x8, R131 ;  /* 0x00000008ff837819 */ /* 0x000fc40000011683 */
[----:B------:R-:W-:Y:S01]  /*b11c0*/  LOP3.LUT R13, R13, 0x7fffffff, RZ, 0xc0, !PT ;  /* 0x7fffffff0d0d7812 */ /* 0x000fe200078ec0ff */
[----:B------:R-:W-:Y:S01]  /*b11d0*/  BAR.SYNC.DEFER_BLOCKING 0x0 ;  /* 0x0000000000007b1d */ /* 0x000fe20000010000 */
[----:B----4-:R-:W-:-:S05]  /*b11e0*/  LOP3.LUT R156, R12, 0xffff, RZ, 0xc0, !PT ;  /* 0x0000ffff0c9c7812 */ /* 0x010fca00078ec0ff */
[----:B------:R-:W4:Y:S01]  /*b11f0*/  LDL.LU R12, [R1+0x52cc] ;  /* 0x0052cc00010c7983 */ /* 0x000f220000300800 */
[----:B--2---:R-:W-:-:S03]  /*b1200*/  LOP3.LUT R157, R226, 0xffff, RZ, 0xc0, !PT ;  /* 0x0000ffffe29d7812 */ /* 0x004fc600078ec0ff */
[----:B------:R-:W2:Y:S04]  /*b1210*/  LDL.LU R22, [R1+0x52c8] ;  /* 0x0052c80001167983 */ /* 0x000ea80000300800 */
[----:B------:R-:W2:Y:S01]  /*b1220*/  LDL.LU R226, [R1+0x52c4] ;  /* 0x0052c40001e27983 */ /* 0x000ea20000300800 */
[----:B------:R-:W-:-:S03]  /*b1230*/  PRMT R152, R14, 0x4210, R156 ;  /* 0x000042100e987816 */ /* 0x000fc6000000009c */
[----:B------:R-:W2:Y:S04]  /*b1240*/  LDL.LU R14, [R1+0x52c0] ;  /* 0x0052c000010e7983 */ /* 0x000ea80000300800 */
[----:B------:R-:W2:Y:S01]  /*b1250*/  LDL.LU R249, [R1+0x52bc] ;  /* 0x0052bc0001f97983 */ /* 0x000ea20000300800 */
[----:B------:R-:W-:-:S03]  /*b1260*/  PRMT R153, R247, 0x4210, R157 ;  /* 0x00004210f7997816 */ /* 0x000fc6000000009d */
[----:B------:R-:W2:Y:S01]  /*b1270*/  LDL.LU R247, [R1+0x52b8] ;  /* 0x0052b80001f77983 */ /* 0x000ea20000300800 */
[----:B------:R-:W-:Y:S02]  /*b1280*/  PRMT R154, R241, 0x4210, R158 ;  /* 0x00004210f19a7816 */ /* 0x000fe4000000009e */
[----:B---3--:R-:W-:Y:S02]  /*b1290*/  LOP3.LUT R149, R243, 0xffff, RZ, 0xc0, !PT ;  /* 0x0000fffff3957812 */ /* 0x008fe400078ec0ff */
[----:B------:R-:W-:Y:S02]  /*b12a0*/  LOP3.LUT R150, R235, 0xffff, RZ, 0xc0, !PT ;  /* 0x0000ffffeb967812 */ /* 0x000fe400078ec0ff */
[----:B------:R-:W-:Y:S02]  /*b12b0*/  PRMT R145, R223, 0x4210, R149 ;  /* 0x00004210df917816 */ /* 0x000fe40000000095 */
[----:B------:R-:W-:Y:S02]  /*b12c0*/  PRMT R146, R21, 0x4210, R150 ;  /* 0x0000421015927816 */ /* 0x000fe40000000096 */
[----:B------:R-:W-:-:S04]  /*b12d0*/  LOP3.LUT R142, R251, 0xffff, RZ, 0xc0, !PT ;  /* 0x0000fffffb8e7812 */ /* 0x000fc800078ec0ff */
[----:B------:R-:W-:Y:S02]  /*b12e0*/  PRMT R138, R8, 0x4210, R142 ;  /* 0x00004210088a7816 */ /* 0x000fe4000000008e */
[----:B----4-:R-:W-:Y:S02]  /*b12f0*/  LOP3.LUT R148, R12, 0xffff, RZ, 0xc0, !PT ;  /* 0x0000ffff0c947812 */ /* 0x010fe400078ec0ff */
[----:B------:R-:W3:Y:S02]  /*b1300*/  LDL.LU R12, [R1+0x52b4] ;  /* 0x0052b400010c7983 */ /* 0x000ee40000300800 */
[----:B------:R-:W-:Y:S02]  /*b1310*/  PRMT R144, R232, 0x4210, R148 ;  /* 0x00004210e8907816 */ /* 0x000fe40000000094 */
[----:B------:R-:W4:Y:S01]  /*b1320*/  LDL.LU R241, [R1+0x52b0] ;  /* 0x0052b00001f17983 */ /* 0x000f220000300800 */
[----:B--2---:R-:W-:-:S03]  /*b1330*/  LOP3.LUT R140, R226, 0xffff, RZ, 0xc0, !PT ;  /* 0x0000ffffe28c7812 */ /* 0x004fc600078ec0ff */
[----:B------:R-:W2:Y:S01]  /*b1340*/  LDL.LU R243, [R1+0x52ac] ;  /* 0x0052ac0001f37983 */ /* 0x000ea20000300800 */
[----:B------:R-:W-:-:S03]  /*b1350*/  LOP3.LUT R141, R22, 0xffff, RZ, 0xc0, !PT ;  /* 0x0000ffff168d7812 */ /* 0x000fc600078ec0ff */
[----:B------:R-:W4:Y:S04]  /*b1360*/  LDL.LU R232, [R1+0x52a8] ;  /* 0x0052a80001e87983 */ /* 0x000f280000300800 */
[----:B------:R-:W4:Y:S01]  /*b1370*/  LDL.LU R235, [R1+0x52a4] ;  /* 0x0052a40001eb7983 */ /* 0x000f220000300800 */
[----:B------:R-:W-:-:S03]  /*b1380*/  PRMT R136, R252, 0x4210, R140 ;  /* 0x00004210fc887816 */ /* 0x000fc6000000008c */
[----:B------:R-:W4:Y:S04]  /*b1390*/  LDL.LU R223, [R1+0x52a0] ;  /* 0x0052a00001df7983 */ /* 0x000f280000300800 */
[----:B------:R-:W4:Y:S01]  /*b13a0*/  LDL.LU R226, [R1+0x529c] ;  /* 0x00529c0001e27983 */ /* 0x000f220000300800 */
[----:B------:R-:W-:-:S03]  /*b13b0*/  PRMT R137, R250, 0x4210, R141 ;  /* 0x00004210fa897816 */ /* 0x000fc6000000008d */
[----:B------:R-:W4:Y:S01]  /*b13c0*/  LDL.LU R21, [R1+0x5298] ;  /* 0x0052980001157983 */ /* 0x000f220000300800 */
[----:B------:R-:W-:-:S03]  /*b13d0*/  LOP3.LUT R132, R249, 0xffff, RZ, 0xc0, !PT ;  /* 0x0000fffff9847812 */ /* 0x000fc600078ec0ff */
[----:B------:R-:W4:Y:S04]  /*b13e0*/  LDL.LU R22, [R1+0x5294] ;  /* 0x0052940001167983 */ /* 0x000f280000300800 */
[----:B------:R-:W2:Y:S04]  /*b13f0*/  LDL.LU R252, [R1+0x5290] ;  /* 0x0052900001fc7983 */ /* 0x000ea80000300800 */
[----:B------:R-:W4:Y:S04]  /*b1400*/  LDL.LU R251, [R1+0x528c] ;  /* 0x00528c0001fb7983 */ /* 0x000f280000300800 */
[----:B------:R-:W2:Y:S04]  /*b1410*/  LDL.LU R250, [R1+0x5288] ;  /* 0x0052880001fa7983 */ /* 0x000ea80000300800 */
[----:B------:R-:W4:Y:S04]  /*b1420*/  LDL.LU R249, [R1+0x5284] ;  /* 0x0052840001f97983 */ /* 0x000f280000300800 */
[----:B------:R-:W2:Y:S01]  /*b1430*/  LDL.LU R8, [R1+0x5280] ;  /* 0x0052800001087983 */ /* 0x000ea20000300800 */
[----:B------:R-:W-:-:S03]  /*b1440*/  LOP3.LUT R133, R14, 0xffff, RZ, 0xc0, !PT ;  /* 0x0000ffff0e857812 */ /* 0x000fc600078ec0ff */
[----:B------:R-:W4:Y:S01]  /*b1450*/  LDL.LU R14, [R1+0x527c] ;  /* 0x00527c00010e7983 */ /* 0x000f220000300800 */
[----:B------:R-:W-:-:S03]  /*b1460*/  PRMT R128, R11, 0x4210, R132 ;  /* 0x000042100b807816 */ /* 0x000fc60000000084 */
[----:B------:R-:W4:Y:S01]  /*b1470*/  LDL.LU R11, [R1+0x5278] ;  /* 0x00527800010b7983 */ /* 0x000f220000300800 */
[----:B------:R-:W-:-:S03]  /*b1480*/  LOP3.LUT R134, R10, 0xffff, RZ, 0xc0, !PT ;  /* 0x0000ffff0a867812 */ /* 0x000fc600078ec0ff */
[----:B------:R-:W4:Y:S01]  /*b1490*/  LDL.LU R10, [R1+0x5274] ;  /* 0x00527400010a7983 */ /* 0x000f220000300800 */
[----:B------:R-:W-:-:S03]  /*b14a0*/  PRMT R129, R9, 0x4210, R133 ;  /* 0x0000421009817816 */ /* 0x000fc60000000085 */
[----:B------:R-:W4:Y:S01]  /*b14b0*/  LDL.LU R9, [R1+0x5270] ;  /* 0x0052700001097983 */ /* 0x000f220000300800 */
[----:B---3--:R-:W-:-:S03]  /*b14c0*/  LOP3.LUT R124, R12, 0xffff, RZ, 0xc0, !PT ;  /* 0x0000ffff0c7c7812 */ /* 0x008fc600078ec0ff */
[----:B------:R-:W3:Y:S01]  /*b14d0*/  LDL.LU R12, [R1+0x526c] ;  /* 0x00526c00010c7983 */ /* 0x000ee20000300800 */
[----:B------:R-:W-:Y:S02]  /*b14e0*/  PRMT R27, R44, 0x5210, R32 ;  /* 0x000052102c1b7816 */ /* 0x000fe40000000020 */
[----:B--2---:R-:W-:Y:S02]  /*b14f0*/  ISETP.LT.AND P1, PT, R8, UR21, !P1 ;  /* 0x0000001508007c0c */ /* 0x004fe4000cf21270 */
[----:B----4-:R-:W-:Y:S01]  /*b1500*/  LOP3.LUT R14, R14, 0xfff7ffff, RZ, 0xc0, !PT ;  /* 0xfff7ffff0e0e7812 */ /* 0x010fe200078ec0ff */
[----:B------:R-:W-:Y:S01]  /*b1510*/  VIADD R32, R8, 0x1ad ;  /* 0x000001ad08207836 */ /* 0x000fe20000000000 */
[----:B------:R-:W-:Y:S01]  /*b1520*/  PRMT R174, R174, 0x5210, R24 ;  /* 0x00005210aeae7816 */ /* 0x000fe20000000018 */
[----:B------:R-:W-:Y:S01]  /*b1530*/  VIADD R33, R8, 0x1ae ;  /* 0x000001ae08217836 */ /* 0x000fe20000000000 */
[----:B------:R-:W-:Y:S01]  /*b1540*/  PRMT R172, R172, 0x5210, R25 ;  /* 0x00005210acac7816 */ /* 0x000fe20000000019 */
[C---:B------:R-:W-:Y:S01]  /*b1550*/  VIADD R34, R8.reuse, 0x1af ;  /* 0x000001af08227836 */ /* 0x040fe20000000000 */
[----:B------:R-:W-:Y:S01]  /*b1560*/  PRMT R173, R173, 0x5210, R26 ;  /* 0x00005210adad7816 */ /* 0x000fe2000000001a */
[C---:B------:R-:W-:Y:S01]  /*b1570*/  VIADD R35, R8.reuse, 0x1b0 ;  /* 0x000001b008237836 */ /* 0x040fe20000000000 */
[----:B------:R-:W-:Y:S01]  /*b1580*/  LOP3.LUT R131, R131, 0xffff, RZ, 0xc0, !PT ;  /* 0x0000ffff83837812 */ /* 0x000fe200078ec0ff */
[----:B0-----:R-:W-:-:S02]  /*b1590*/  VIADD R36, R8, 0x1b1 ;  /* 0x000001b108247836 */ /* 0x001fc40000000000 */
[----:B------:R-:W-:Y:S01]  /*b15a0*/  @P1 LOP3.LUT R14, R14, 0x80000, RZ, 0xfc, !PT ;  /* 0x000800000e0e1812 */ /* 0x000fe200078efcff */
[C---:B------:R-:W-:Y:S01]  /*b15b0*/  VIADD R37, R8.reuse, 0x1b2 ;  /* 0x000001b208257836 */ /* 0x040fe20000000000 */
[----:B------:R-:W-:Y:S01]  /*b15c0*/  ISETP.LT.AND P1, PT, R11, UR22, !P0 ;  /* 0x000000160b007c0c */ /* 0x000fe2000c721270 */
[----:B-1----:R-:W-:Y:S01]  /*b15d0*/  VIADD R38, R8, 0x1b3 ;  /* 0x000001b308267836 */ /* 0x002fe20000000000 */
[----:B------:R-:W-:Y:S01]  /*b15e0*/  ISETP.LT.AND P0, PT, R10, UR24, !P0 ;  /* 0x000000180a007c0c */ /* 0x000fe2000c701270 */
[----:B------:R-:W-:Y:S01]  /*b15f0*/  ULDC UR24, c[0x0][0x228] ;  /* 0x00008a0000187ab9 */ /* 0x000fe20000000800 */
[----:B------:R-:W-:Y:S01]  /*b1600*/  LOP3.LUT R14, R14, 0xffffbfff, RZ, 0xc0, !PT ;  /* 0xffffbfff0e0e7812 */ /* 0x000fe200078ec0ff */
[C---:B------:R-:W-:Y:S02]  /*b1610*/  VIADD R39, R8.reuse, 0x1b4 ;  /* 0x000001b408277836 */ /* 0x040fe40000000000 */
[C---:B------:R-:W-:Y:S01]  /*b1620*/  VIADD R40, R8.reuse, 0x1b5 ;  /* 0x000001b508287836 */ /* 0x040fe20000000000 */
[----:B------:R-:W-:Y:S01]  /*b1630*/  PRMT R24, R41, 0x5210, R29 ;  /* 0x0000521029187816 */ /* 0x000fe2000000001d */
[C---:B------:R-:W-:Y:S01]  /*b1640*/  VIADD R42, R8.reuse, 0x1b7 ;  /* 0x000001b7082a7836 */ /* 0x040fe20000000000 */
[----:B------:R-:W-:Y:S01]  /*b1650*/  PRMT R25, R43, 0x5210, R30 ;  /* 0x000052102b197816 */ /* 0x000fe2000000001e */
[C---:B------:R-:W-:Y:S01]  /*b1660*/  VIADD R44, R8.reuse, 0x1b9 ;  /* 0x000001b9082c7836 */ /* 0x040fe20000000000 */
[----:B------:R-:W-:Y:S01]  /*b1670*/  PRMT R26, R45, 0x5210, R31 ;  /* 0x000052102d1a7816 */ /* 0x000fe2000000001f */
[----:B------:R-:W-:Y:S01]  /*b1680*/  VIADD R46, R8, 0x1bb ;  /* 0x000001bb082e7836 */ /* 0x000fe20000000000 */
[----:B------:R-:W-:Y:S01]  /*b1690*/  @P1 LOP3.LUT R14, R14, 0x4000, RZ, 0xfc, !PT ;  /* 0x000040000e0e1812 */ /* 0x000fe200078efcff */
[----:B------:R-:W-:-:S02]  /*b16a0*/  VIADD R47, R8, 0x1bc ;  /* 0x000001bc082f7836 */ /* 0x000fc40000000000 */
[----:B------:R-:W-:Y:S01]  /*b16b0*/  VIADD R48, R8, 0x1bd ;  /* 0x000001bd08307836 */ /* 0x000fe20000000000 */
[----:B------:R-:W-:Y:S01]  /*b16c0*/  LOP3.LUT R14, R14, 0xffffdfff, RZ, 0xc0, !PT ;  /* 0xffffdfff0e0e7812 */ /* 0x000fe200078ec0ff */
[C---:B------:R-:W-:Y:S02]  /*b16d0*/  VIADD R49, R8.reuse, 0x1be ;  /* 0x000001be08317836 */ /* 0x040fe40000000000 */
[----:B------:R-:W-:Y:S01]  /*b16e0*/  VIADD R50, R8, 0x1bf ;  /* 0x000001bf08327836 */ /* 0x000fe20000000000 */
[----:B------:R-:W-:Y:S01]  /*b16f0*/  @P0 LOP3.LUT R14, R14, 0x2000, RZ, 0xfc, !PT ;  /* 0x000020000e0e0812 */ /* 0x000fe200078efcff */
[----:B------:R-:W-:Y:S01]  /*b1700*/  VIADD R51, R8, 0x1c0 ;  /* 0x000001c008337836 */ /* 0x000fe20000000000 */
[----:B------:R-:W-:Y:S01]  /*b1710*/  ISETP.GE.AND P0, PT, R32, UR36, PT ;  /* 0x0000002420007c0c */ /* 0x000fe2000bf06270 */
[----:B------:R-:W-:Y:S01]  /*b1720*/  ULDC.64 UR36, c[0x0][0x228] ;  /* 0x00008a0000247ab9 */ /* 0x000fe20000000a00 */
[----:B------:R-:W-:Y:S02]  /*b1730*/  PRMT R131, R131, 0x3340, R0 ;  /* 0x0000334083837816 */ /* 0x000fe40000000000 */
[----:B------:R-:W-:Y:S01]  /*b1740*/  PRMT R158, R195, 0x5210, R158 ;  /* 0x00005210c39e7816 */ /* 0x000fe2000000009e */
[----:B------:R-:W-:Y:S01]  /*b1750*/  VIADD R163, R8, 0x1fd ;  /* 0x000001fd08a37836 */ /* 0x000fe20000000000 */
[----:B------:R-:W-:Y:S01]  /*b1760*/  ISETP.LT.AND P3, PT, R9, UR26, !P0 ;  /* 0x0000001a09007c0c */ /* 0x000fe2000c761270 */
[----:B------:R-:W-:Y:S01]  /*b1770*/  ULDC UR26, c[0x0][0x228] ;  /* 0x00008a00001a7ab9 */ /* 0x000fe20000000800 */
[----:B------:R-:W-:Y:S01]  /*b1780*/  LOP3.LUT R14, R14, 0xffffefff, RZ, 0xc0, !PT ;  /* 0xffffefff0e0e7812 */ /* 0x000fe200078ec0ff */
[C---:B------:R-:W-:Y:S01]  /*b1790*/  VIADD R159, R8.reuse, 0x1fc ;  /* 0x000001fc089f7836 */ /* 0x040fe20000000000 */
[----:B------:R-:W-:Y:S01]  /*b17a0*/  ISETP.LT.AND P1, PT, R11, UR30, !P0 ;  /* 0x0000001e0b007c0c */ /* 0x000fe2000c721270 */
[----:B------:R-:W-:Y:S01]  /*b17b0*/  ULDC UR30, c[0x0][0x22c] ;  /* 0x00008b00001e7ab9 */ /* 0x000fe20000000800 */
[----:B------:R-:W-:Y:S01]  /*b17c0*/  PRMT R164, R171, 0x5210, R164 ;  /* 0x00005210aba47816 */ /* 0x000fe200000000a4 */
[C---:B------:R-:W-:Y:S01]  /*b17d0*/  VIADD R155, R8.reuse, 0x1fb ;  /* 0x000001fb089b7836 */ /* 0x040fe20000000000 */
[----:B------:R-:W-:Y:S01]  /*b17e0*/  ULDC UR21, c[0x0][0x22c] ;  /* 0x00008b0000157ab9 */ /* 0x000fe20000000800 */
[C---:B------:R-:W-:Y:S01]  /*b17f0*/  VIADD R151, R8.reuse, 0x1fa ;  /* 0x000001fa08977836 */ /* 0x040fe20000000000 */
[----:B------:R-:W-:Y:S01]  /*b1800*/  LOP3.LUT R249, R249, 0x7fffffff, RZ, 0xc0, !PT ;  /* 0x7ffffffff9f97812 */ /* 0x000fe200078ec0ff */
[----:B------:R-:W-:Y:S01]  /*b1810*/  VIADD R147, R8, 0x1f9 ;  /* 0x000001f908937836 */ /* 0x000fe20000000000 */
[----:B------:R-:W-:Y:S01]  /*b1820*/  LOP3.LUT R250, R250, 0x7fffffff, RZ, 0xc0, !PT ;  /* 0x7ffffffffafa7812 */ /* 0x000fe200078ec0ff */
[----:B------:R-:W-:Y:S01]  /*b1830*/  VIADD R143, R8, 0x1f8 ;  /* 0x000001f8088f7836 */ /* 0x000fe20000000000 */
[----:B------:R-:W-:Y:S01]  /*b1840*/  @P3 LOP3.LUT R14, R14, 0x1000, RZ, 0xfc, !PT ;  /* 0x000010000e0e3812 */ /* 0x000fe200078efcff */
[----:B------:R-:W-:Y:S01]  /*b1850*/  VIADD R139, R8, 0x1f7 ;  /* 0x000001f7088b7836 */ /* 0x000fe20000000000 */
[----:B------:R-:W-:-:S02]  /*b1860*/  ULDC UR22, c[0x0][0x22c] ;  /* 0x00008b0000167ab9 */ /* 0x000fc40000000800 */
[----:B------:R-:W-:Y:S02]  /*b1870*/  LOP3.LUT R14, R14, 0xfffff7ff, RZ, 0xc0, !PT ;  /* 0xfffff7ff0e0e7812 */ /* 0x000fe400078ec0ff */
[----:B---3--:R-:W-:Y:S01]  /*b1880*/  ISETP.LT.AND P2, PT, R12, UR28, !P0 ;  /* 0x0000001c0c007c0c */ /* 0x008fe2000c741270 */
[----:B------:R-:W-:Y:S01]  /*b1890*/  ULDC UR28, c[0x0][0x22c] ;  /* 0x00008b00001c7ab9 */ /* 0x000fe20000000800 */
[----:B------:R-:W-:Y:S01]  /*b18a0*/  ISETP.LT.AND P0, PT, R10, UR32, !P0 ;  /* 0x000000200a007c0c */ /* 0x000fe2000c701270 */
[----:B------:R-:W-:-:S10]  /*b18b0*/  ULDC UR32, c[0x0][0x22c] ;  /* 0x00008b0000207ab9 */ /* 0x000fd40000000800 */
[----:B------:R-:W-:-:S04]  /*b18c0*/  @P2 LOP3.LUT R14, R14, 0x800, RZ, 0xfc, !PT ;  /* 0x000008000e0e2812 */ /* 0x000fc800078efcff */
[----:B------:R-:W-:-:S04]  /*b18d0*/  LOP3.LUT R14, R14, 0xfffffbff, RZ, 0xc0, !PT ;  /* 0xfffffbff0e0e7812 */ /* 0x000fc800078ec0ff */
[----:B------:R-:W-:-:S04]  /*b18e0*/  @P1 LOP3.LUT R14, R14, 0x400, RZ, 0xfc, !PT ;  /* 0x000004000e0e1812 */ /* 0x000fc800078efcff */
[----:B------:R-:W-:-:S04]  /*b18f0*/  LOP3.LUT R14, R14, 0xfffffdff, RZ, 0xc0, !PT ;  /* 0xfffffdff0e0e7812 */ /* 0x000fc800078ec0ff */
[----:B------:R-:W-:Y:S02]  /*b1900*/  @P0 LOP3.LUT R14, R14, 0x200, RZ, 0xfc, !PT ;  /* 0x000002000e0e0812 */ /* 0x000fe400078efcff */
[----:B------:R-:W-:Y:S01]  /*b1910*/  ISETP.GE.AND P0, PT, R33, UR42, PT ;  /* 0x0000002a21007c0c */ /* 0x000fe2000bf06270 */
[----:B------:R-:W-:-:S03]  /*b1920*/  ULDC.64 UR42, c[0x0][0x228] ;  /* 0x00008a00002a7ab9 */ /* 0x000fc60000000a00 */
[----:B------:R-:W-:Y:S01]  /*b1930*/  ISETP.LT.AND P3, PT, R9, UR34, !P0 ;  /* 0x0000002209007c0c */ /* 0x000fe2000c761270 */
[----:B------:R-:W-:Y:S01]  /*b1940*/  ULDC UR34, c[0x0][0x22c] ;  /* 0x00008b0000227ab9 */ /* 0x000fe20000000800 */
[----:B------:R-:W-:Y:S01]  /*b1950*/  ISETP.LT.AND P2, PT, R12, UR36, !P0 ;  /* 0x000000240c007c0c */ /* 0x000fe2000c741270 */
[----:B------:R-:W-:Y:S01]  /*b1960*/  ULDC UR36, c[0x0][0x22c] ;  /* 0x00008b0000247ab9 */ /* 0x000fe20000000800 */
[----:B------:R-:W-:Y:S02]  /*b1970*/  LOP3.LUT R14, R14, 0xfffffeff, RZ, 0xc0, !PT ;  /* 0xfffffeff0e0e7812 */ /* 0x000fe400078ec0ff */
[----:B------:R-:W-:Y:S01]  /*b1980*/  ISETP.LT.AND P1, PT, R11, UR38, !P0 ;  /* 0x000000260b007c0c */ /* 0x000fe2000c721270 */
[----:B------:R-:W-:-:S06]  /*b1990*/  ULDC UR38, c[0x0][0x22c] ;  /* 0x00008b0000267ab9 */ /* 0x000fcc0000000800 */
[----:B------:R-:W-:-:S04]  /*b19a0*/  @P3 LOP3.LUT R14, R14, 0x100, RZ, 0xfc, !PT ;  /* 0x000001000e0e3812 */ /* 0x000fc800078efcff */
[----:B------:R-:W-:-:S04]  /*b19b0*/  LOP3.LUT R14, R14, 0xffffff7f, RZ, 0xc0, !PT ;  /* 0xffffff7f0e0e7812 */ /* 0x000fc800078ec0ff */
[----:B------:R-:W-:Y:S02]  /*b19c0*/  @P2 LOP3.LUT R14, R14, 0x80, RZ, 0xfc, !PT ;  /* 0x000000800e0e2812 */ /* 0x000fe400078efcff */
[----:B------:R-:W-:Y:S01]  /*b19d0*/  ISETP.LT.AND P0, PT, R10, UR40, !P0 ;  /* 0x000000280a007c0c */ /* 0x000fe2000c701270 */
[----:B------:R-:W-:Y:S01]  /*b19e0*/  VIADD R41, R8, 0x1b6 ;  /* 0x000001b608297836 */ /* 0x000fe20000000000 */
[----:B------:R-:W-:Y:S01]  /*b19f0*/  LOP3.LUT R14, R14, 0xffffffbf, RZ, 0xc0, !PT ;  /* 0xffffffbf0e0e7812 */ /* 0x000fe200078ec0ff */
[----:B------:R-:W-:-:S03]  /*b1a00*/  ULDC UR40, c[0x0][0x22c] ;  /* 0x00008b0000287ab9 */ /* 0x000fc60000000800 */
[----:B------:R-:W-:-:S04]  /*b1a10*/  @P1 LOP3.LUT R14, R14, 0x40, RZ, 0xfc, !PT ;  /* 0x000000400e0e1812 */ /* 0x000fc800078efcff */
[----:B------:R-:W-:-:S04]  /*b1a20*/  LOP3.LUT R14, R14, 0xffffffdf, RZ, 0xc0, !PT ;  /* 0xffffffdf0e0e7812 */ /* 0x000fc800078ec0ff */
[----:B------:R-:W-:Y:S02]  /*b1a30*/  @P0 LOP3.LUT R14, R14, 0x20, RZ, 0xfc, !PT ;  /* 0x000000200e0e0812 */ /* 0x000fe400078efcff */
[----:B------:R-:W-:Y:S01]  /*b1a40*/  ISETP.GE.AND P0, PT, R34, UR28, PT ;  /* 0x0000001c22007c0c */ /* 0x000fe2000bf06270 */
[----:B------:R-:W-:-:S03]  /*b1a50*/  ULDC UR28, c[0x0][0x228] ;  /* 0x00008a00001c7ab9 */ /* 0x000fc60000000800 */
        /* <DEDUP_REMOVED lines=32> */
[----:B------:R-:W-:Y:S01]  /*b1c60*/  ISETP.GE.AND P0, PT, R36, UR30, PT ;  /* 0x0000001e24007c0c */ /* 0x000fe2000bf06270 */
[----:B------:R-:W-:Y:S01]  /*b1c70*/  ULDC UR30, c[0x0][0x228] ;  /* 0x00008a00001e7ab9 */ /* 0x000fe20000000800 */
[----:B------:R-:W-:Y:S02]  /*b1c80*/  @P3 LOP3.LUT R14, R14, 0x1, RZ, 0xfc, !PT ;  /* 0x000000010e0e3812 */ /* 0x000fe400078efcff */
[----:B------:R-:W-:Y:S01]  /*b1c90*/  ISETP.LT.AND P3, PT, R9, UR20, !P0 ;  /* 0x0000001409007c0c */ /* 0x000fe2000c761270 */
[----:B------:R-:W-:Y:S01]  /*b1ca0*/  VIADD R43, R8, 0x1b8 ;  /* 0x000001b8082b7836 */ /* 0x000fe20000000000 */
[----:B------:R-:W-:Y:S01]  /*b1cb0*/  ISETP.LT.AND P2, PT, R12, UR24, !P0 ;  /* 0x000000180c007c0c */ /* 0x000fe2000c741270 */
[----:B------:R-:W-:Y:S01]  /*b1cc0*/  ULDC UR24, c[0x0][0x228] ;  /* 0x00008a0000187ab9 */ /* 0x000fe20000000800 */
[----:B------:R-:W-:Y:S01]  /*b1cd0*/  LOP3.LUT R2, R2, 0xefffffff, RZ, 0xc0, !PT ;  /* 0xefffffff02027812 */ /* 0x000fe200078ec0ff */
[----:B------:R-:W-:Y:S01]  /*b1ce0*/  VIADD R45, R8, 0x1ba ;  /* 0x000001ba082d7836 */ /* 0x000fe20000000000 */
[----:B------:R-:W-:Y:S01]  /*b1cf0*/  ISETP.LT.AND P1, PT, R11, UR26, !P0 ;  /* 0x0000001a0b007c0c */ /* 0x000fe2000c721270 */
[----:B------:R-:W-:Y:S01]  /*b1d00*/  ULDC UR26, c[0x0][0x228] ;  /* 0x00008a00001a7ab9 */ /* 0x000fe20000000800 */
[----:B------:R-:W-:Y:S01]  /*b1d10*/  PRMT R215, R215, 0x5410, R131 ;  /* 0x00005410d7d77816 */ /* 0x000fe20000000083 */
[----:B------:R-:W-:Y:S01]  /*b1d20*/  IMAD.MOV.U32 R195, RZ, RZ, R167 ;  /* 0x000000ffffc37224 */ /* 0x000fe200078e00a7 */
[----:B------:R-:W-:-:S03]  /*b1d30*/  ULDC UR20, c[0x0][0x22c] ;  /* 0x00008b0000147ab9 */ /* 0x000fc60000000800 */
[----:B------:R-:W-:Y:S02]  /*b1d40*/  @P3 LOP3.LUT R2, R2, 0x10000000, RZ, 0xfc, !PT ;  /* 0x1000000002023812 */ /* 0x000fe400078efcff */
[----:B------:R-:W-:Y:S01]  /*b1d50*/  ISETP.LT.AND P0, PT, R10, UR28, !P0 ;  /* 0x0000001c0a007c0c */ /* 0x000fe2000c701270 */
[----:B------:R-:W-:Y:S01]  /*b1d60*/  ULDC UR28, c[0x0][0x228] ;  /* 0x00008a00001c7ab9 */ /* 0x000fe20000000800 */
[----:B------:R-:W-:Y:S01]  /*b1d70*/  LOP3.LUT R2, R2, 0xf7ffffff, RZ, 0xc0, !PT ;  /* 0xf7ffffff02027812 */ /* 0x000fe200078ec0ff */
[C---:B------:R-:W-:Y:S02]  /*b1d80*/  VIADD R171, R8.reuse, 0x1ff ;  /* 0x000001ff08ab7836 */ /* 0x040fe40000000000 */
[----:B------:R-:W-:Y:S01]  /*b1d90*/  VIADD R135, R8, 0x1f6 ;  /* 0x000001f608877836 */ /* 0x000fe20000000000 */
[----:B------:R-:W-:Y:S01]  /*b1da0*/  @P2 LOP3.LUT R2, R2, 0x8000000, RZ, 0xfc, !PT ;  /* 0x0800000002022812 */ /* 0x000fe200078efcff */
[C---:B------:R-:W-:Y:S02]  /*b1db0*/  VIADD R167, R8.reuse, 0x1fe ;  /* 0x000001fe08a77836 */ /* 0x040fe40000000000 */
[----:B------:R-:W-:Y:S01]  /*b1dc0*/  VIADD R127, R8, 0x1f4 ;  /* 0x000001f4087f7836 */ /* 0x000fe20000000000 */
[----:B------:R-:W-:Y:S01]  /*b1dd0*/  LOP3.LUT R2, R2, 0xfbffffff, RZ, 0xc0, !PT ;  /* 0xfbffffff02027812 */ /* 0x000fe200078ec0ff */
[----:B------:R-:W-:-:S02]  /*b1de0*/  VIADD R131, R8, 0x1f5 ;  /* 0x000001f508837836 */ /* 0x000fc40000000000 */
[----:B------:R-:W-:Y:S01]  /*b1df0*/  VIADD R123, R8, 0x1f3 ;  /* 0x000001f3087b7836 */ /* 0x000fe20000000000 */
[----:B------:R-:W-:Y:S01]  /*b1e00*/  @P1 LOP3.LUT R2, R2, 0x4000000, RZ, 0xfc, !PT ;  /* 0x0400000002021812 */ /* 0x000fe200078efcff */
[C---:B------:R-:W-:Y:S02]  /*b1e10*/  VIADD R119, R8.reuse, 0x1f2 ;  /* 0x000001f208777836 */ /* 0x040fe40000000000 */
[----:B------:R-:W-:Y:S01]  /*b1e20*/  VIADD R115, R8, 0x1f1 ;  /* 0x000001f108737836 */ /* 0x000fe20000000000 */
[----:B------:R-:W-:Y:S01]  /*b1e30*/  LOP3.LUT R2, R2, 0xfdffffff, RZ, 0xc0, !PT ;  /* 0xfdffffff02027812 */ /* 0x000fe200078ec0ff */
[C---:B------:R-:W-:Y:S02]  /*b1e40*/  VIADD R111, R8.reuse, 0x1f0 ;  /* 0x000001f0086f7836 */ /* 0x040fe40000000000 */
[----:B------:R-:W-:Y:S01]  /*b1e50*/  VIADD R107, R8, 0x1ef ;  /* 0x000001ef086b7836 */ /* 0x000fe20000000000 */
[----:B------:R-:W-:Y:S01]  /*b1e60*/  @P0 LOP3.LUT R2, R2, 0x2000000, RZ, 0xfc, !PT ;  /* 0x0200000002020812 */ /* 0x000fe200078efcff */
[C---:B------:R-:W-:Y:S01]  /*b1e70*/  VIADD R103, R8.reuse, 0x1ee ;  /* 0x000001ee08677836 */ /* 0x040fe20000000000 */
[----:B------:R-:W-:Y:S01]  /*b1e80*/  ISETP.GE.AND P0, PT, R37, UR32, PT ;  /* 0x0000002025007c0c */ /* 0x000fe2000bf06270 */
[----:B------:R-:W-:Y:S01]  /*b1e90*/  ULDC UR32, c[0x0][0x228] ;  /* 0x00008a0000207ab9 */ /* 0x000fe20000000800 */
[----:B------:R-:W-:-:S02]  /*b1ea0*/  VIADD R99, R8, 0x1ed ;  /* 0x000001ed08637836 */ /* 0x000fc40000000000 */
[C---:B------:R-:W-:Y:S01]  /*b1eb0*/  VIADD R95, R8.reuse, 0x1ec ;  /* 0x000001ec085f7836 */ /* 0x040fe20000000000 */
[----:B------:R-:W-:Y:S01]  /*b1ec0*/  ISETP.LT.AND P3, PT, R9, UR24, !P0 ;  /* 0x0000001809007c0c */ /* 0x000fe2000c761270 */
[----:B------:R-:W-:Y:S01]  /*b1ed0*/  VIADD R94, R8, 0x1eb ;  /* 0x000001eb085e7836 */ /* 0x000fe20000000000 */
[----:B------:R-:W-:Y:S01]  /*b1ee0*/  ISETP.LT.AND P2, PT, R12, UR26, !P0 ;  /* 0x0000001a0c007c0c */ /* 0x000fe2000c741270 */
[----:B------:R-:W-:Y:S01]  /*b1ef0*/  ULDC UR26, c[0x0][0x228] ;  /* 0x00008a00001a7ab9 */ /* 0x000fe20000000800 */
[----:B------:R-:W-:Y:S01]  /*b1f00*/  LOP3.LUT R2, R2, 0xfeffffff, RZ, 0xc0, !PT ;  /* 0xfeffffff02027812 */ /* 0x000fe200078ec0ff */
[C---:B------:R-:W-:Y:S01]  /*b1f10*/  VIADD R93, R8.reuse, 0x1ea ;  /* 0x000001ea085d7836 */ /* 0x040fe20000000000 */
[----:B------:R-:W-:Y:S01]  /*b1f20*/  ISETP.LT.AND P1, PT, R11, UR28, !P0 ;  /* 0x0000001c0b007c0c */ /* 0x000fe2000c721270 */
[----:B------:R-:W-:Y:S01]  /*b1f30*/  ULDC UR28, c[0x0][0x228] ;  /* 0x00008a00001c7ab9 */ /* 0x000fe20000000800 */
[C---:B------:R-:W-:Y:S01]  /*b1f40*/  VIADD R92, R8.reuse, 0x1e9 ;  /* 0x000001e9085c7836 */ /* 0x040fe20000000000 */
[----:B------:R-:W-:Y:S01]  /*b1f50*/  ULDC UR24, c[0x0][0x22c] ;  /* 0x00008b0000187ab9 */ /* 0x000fe20000000800 */
        /* <DEDUP_REMOVED lines=9> */
[----:B------:R-:W-:Y:S01]  /*b1ff0*/  VIADD R85, R8, 0x1e2 ;  /* 0x000001e208557836 */ /* 0x000fe20000000000 */
[----:B------:R-:W-:Y:S01]  /*b2000*/  ISETP.LT.AND P0, PT, R10, UR30, !P0 ;  /* 0x0000001e0a007c0c */ /* 0x000fe2000c701270 */
[----:B------:R-:W-:Y:S01]  /*b2010*/  ULDC UR30, c[0x0][0x228] ;  /* 0x00008a00001e7ab9 */ /* 0x000fe20000000800 */
        /* <DEDUP_REMOVED lines=61> */
[----:B------:R-:W-:Y:S01]  /*b23f0*/  LOP3.LUT R251, R251, 0x7fffffff, RZ, 0xc0, !PT ;  /* 0x7ffffffffbfb7812 */ /* 0x000fe200078ec0ff */
[C---:B------:R-:W-:Y:S01]  /*b2400*/  VIADD R53, R8.reuse, 0x1c2 ;  /* 0x000001c208357836 */ /* 0x040fe20000000000 */
[----:B------:R-:W-:Y:S01]  /*b2410*/  ULDC UR28, c[0x0][0x22c] ;  /* 0x00008b00001c7ab9 */ /* 0x000fe20000000800 */
[----:B------:R-:W-:Y:S01]  /*b2420*/  VIADD R52, R8, 0x1c1 ;  /* 0x000001c108347836 */ /* 0x000fe20000000000 */
[----:B------:R-:W-:Y:S01]  /*b2430*/  @P3 LOP3.LUT R2, R2, 0x10000, RZ, 0xfc, !PT ;  /* 0x0001000002023812 */ /* 0x000fe200078efcff */
[----:B------:R-:W0:Y:S03]  /*b2440*/  LDS.128 R32, [R195] ;  /* 0x00000000c3207984 */ /* 0x000e260000000c00 */
        /* <DEDUP_REMOVED lines=82> */
[----:B------:R-:W-:Y:S01]  /*b2970*/  ULDC UR4, c[0x0][0x228] ;  /* 0x00008a0000047ab9 */ /* 0x000fe20000000800 */
[----:B------:R-:W-:Y:S01]  /*b2980*/  ISETP.LT.AND P2, PT, R12, UR36, !P0 ;  /* 0x000000240c007c0c */ /* 0x000fe2000c741270 */
[----:B------:R-:W-:Y:S01]  /*b2990*/  ULDC UR36, c[0x0][0x228] ;  /* 0x00008a0000247ab9 */ /* 0x000fe20000000800 */
[----:B------:R-:W-:-:S02]  /*b29a0*/  LOP3.LUT R3, R3, 0xefffffff, RZ, 0xc0, !PT ;  /* 0xefffffff03037812 */ /* 0x000fc400078ec0ff */
        /* <DEDUP_REMOVED lines=127> */
[----:B------:R-:W-:Y:S01]  /*b31a0*/  ULDC UR8, c[0x0][0x22c] ;  /* 0x00008b0000087ab9 */ /* 0x000fe20000000800 */
[----:B------:R-:W-:Y:S01]  /*b31b0*/  ISETP.LT.AND P0, PT, R10, UR11, !P0 ;  /* 0x0000000b0a007c0c */ /* 0x000fe2000c701270 */
[----:B------:R-:W-:-:S04]  /*b31c0*/  ULDC UR11, c[0x0][0x228] ;  /* 0x00008a00000b7ab9 */ /* 0x000fc80000000800 */
        /* <DEDUP_REMOVED lines=655> */
[----:B------:R-:W-:Y:S02]  /*b5ac0*/  ISETP.LT.AND P3, PT, R12, UR19, !P0 ;  /* 0x000000130c007c0c */ /* 0x000fe4000c761270 */
[----:B------:R-:W-:-:S09]  /*b5ad0*/  LOP3.LUT R251, R251, 0xffffefff, RZ, 0xc0, !PT ;  /* 0xffffeffffbfb7812 */ /* 0x000fd200078ec0ff */
[----:B------:R-:W-:Y:S02]  /*b5ae0*/  @P1 LOP3.LUT R251, R251, 0x1000, RZ, 0xfc, !PT ;  /* 0x00001000fbfb1812 */ /* 0x000fe400078efcff */
[----:B------:R-:W-:Y:S02]  /*b5af0*/  ISETP.LT.AND P1, PT, R11, UR20, !P0 ;  /* 0x000000140b007c0c */ /* 0x000fe4000c721270 */
[----:B------:R-:W-:-:S04]  /*b5b00*/  LOP3.LUT R251, R251, 0xfffff7ff, RZ, 0xc0, !PT ;  /* 0xfffff7fffbfb7812 */ /* 0x000fc800078ec0ff */
[----:B------:R-:W-:Y:S02]  /*b5b10*/  @P3 LOP3.LUT R251, R251, 0x800, RZ, 0xfc, !PT ;  /* 0x00000800fbfb3812 */ /* 0x000fe400078efcff */
[----:B------:R-:W-:Y:S02]  /*b5b20*/  ISETP.LT.AND P2, PT, R10, UR16, !P0 ;  /* 0x000000100a007c0c */ /* 0x000fe4000c741270 */
[----:B------:R-:W-:Y:S02]  /*b5b30*/  LOP3.LUT R251, R251, 0xfffffbff, RZ, 0xc0, !PT ;  /* 0xfffffbfffbfb7812 */ /* 0x000fe400078ec0ff */
[----:B------:R-:W-:Y:S01]  /*b5b40*/  ISETP.GE.AND P0, PT, R89, UR18, PT ;  /* 0x0000001259007c0c */ /* 0x000fe2000bf06270 */
[----:B------:R-:W-:Y:S01]  /*b5b50*/  ULDC UR18, c[0x0][0x22c] ;  /* 0x00008b0000127ab9 */ /* 0x000fe20000000800 */
        /* <DEDUP_REMOVED lines=26> */
[----:B------:R-:W-:Y:S02]  /*b5d00*/  ISETP.GE.AND P0, PT, R91, UR18, PT ;  /* 0x000000125b007c0c */ /* 0x000fe4000bf06270 */
[----:B------:R-:W-:Y:S02]  /*b5d10*/  @P1 LOP3.LUT R251, R251, 0x4, RZ, 0xfc, !PT ;  /* 0x00000004fbfb1812 */ /* 0x000fe400078efcff */
[----:B------:R-:W-:-:S02]  /*b5d20*/  ISETP.LT.AND P3, PT, R12, UR56, !P0 ;  /* 0x000000380c007c0c */ /* 0x000fc4000c761270 */
[----:B------:R-:W-:Y:S02]  /*b5d30*/  ISETP.LT.AND P1, PT, R9, UR22, !P0 ;  /* 0x0000001609007c0c */ /* 0x000fe4000c721270 */
[----:B------:R-:W-:Y:S02]  /*b5d40*/  LOP3.LUT R251, R251, 0xfffffffd, RZ, 0xc0, !PT ;  /* 0xfffffffdfbfb7812 */ /* 0x000fe400078ec0ff */
[----:B------:R-:W-:Y:S02]  /*b5d50*/  LOP3.LUT R252, R252, 0x7fffffff, RZ, 0xc0, !PT ;  /* 0x7ffffffffcfc7812 */ /* 0x000fe400078ec0ff */
[----:B------:R-:W-:Y:S02]  /*b5d60*/  @P2 LOP3.LUT R251, R251, 0x2, RZ, 0xfc, !PT ;  /* 0x00000002fbfb2812 */ /* 0x000fe400078efcff */
[----:B------:R-:W-:Y:S02]  /*b5d70*/  ISETP.LT.AND P2, PT, R11, UR55, !P0 ;  /* 0x000000370b007c0c */ /* 0x000fe4000c741270 */
[----:B------:R-:W-:-:S02]  /*b5d80*/  LOP3.LUT R251, R251, 0xfffffffe, RZ, 0xc0, !PT ;  /* 0xfffffffefbfb7812 */ /* 0x000fc400078ec0ff */
[----:B------:R-:W-:Y:S02]  /*b5d90*/  @P3 LOP3.LUT R252, R252, 0x80000000, RZ, 0xfc, !PT ;  /* 0x80000000fcfc3812 */ /* 0x000fe400078efcff */
[----:B------:R-:W-:Y:S02]  /*b5da0*/  @P1 LOP3.LUT R251, R251, 0x1, RZ, 0xfc, !PT ;  /* 0x00000001fbfb1812 */ /* 0x000fe400078efcff */
[----:B------:R-:W-:Y:S02]  /*b5db0*/  ISETP.LT.AND P1, PT, R10, UR54, !P0 ;  /* 0x000000360a007c0c */ /* 0x000fe4000c721270 */
[----:B------:R-:W-:Y:S02]  /*b5dc0*/  LOP3.LUT R252, R252, 0xbfffffff, RZ, 0xc0, !PT ;  /* 0xbffffffffcfc7812 */ /* 0x000fe400078ec0ff */
[----:B------:R-:W-:Y:S02]  /*b5dd0*/  ISETP.GE.AND P0, PT, R92, UR4, PT ;  /* 0x000000045c007c0c */ /* 0x000fe4000bf06270 */
[----:B------:R-:W-:-:S02]  /*b5de0*/  @P2 LOP3.LUT R252, R252, 0x40000000, RZ, 0xfc, !PT ;  /* 0x40000000fcfc2812 */ /* 0x000fc400078efcff */
        /* <DEDUP_REMOVED lines=12> */
[----:B------:R-:W-:Y:S02]  /*b5eb0*/  ISETP.GE.AND P0, PT, R93, UR5, PT ;  /* 0x000000055d007c0c */ /* 0x000fe4000bf06270 */
[----:B------:R-:W-:Y:S02]  /*b5ec0*/  LOP3.LUT R252, R252, 0xfdffffff, RZ, 0xc0, !PT ;  /* 0xfdfffffffcfc7812 */ /* 0x000fe400078ec0ff */
[----:B------:R-:W-:Y:S02]  /*b5ed0*/  ISETP.LT.AND P1, PT, R9, UR48, !P0 ;  /* 0x0000003009007c0c */ /* 0x000fe4000c721270 */
[----:B------:R-:W-:Y:S02]  /*b5ee0*/  @P2 LOP3.LUT R252, R252, 0x2000000, RZ, 0xfc, !PT ;  /* 0x02000000fcfc2812 */ /* 0x000fe400078efcff */
[----:B------:R-:W-:-:S02]  /*b5ef0*/  ISETP.LT.AND P2, PT, R12, UR47, !P0 ;  /* 0x0000002f0c007c0c */ /* 0x000fc4000c741270 */
[----:B------:R-:W-:-:S04]  /*b5f00*/  LOP3.LUT R252, R252, 0xffbfffff, RZ, 0xc0, !PT ;  /* 0xffbffffffcfc7812 */ /* 0x000fc800078ec0ff */
[----:B------:R-:W-:-:S04]  /*b5f10*/  LOP3.LUT R252, R252, 0xfeffffff, RZ, 0xc0, !PT ;  /* 0xfefffffffcfc7812 */ /* 0x000fc800078ec0ff */
[----:B------:R-:W-:Y:S02]  /*b5f20*/  @P1 LOP3.LUT R252, R252, 0x1000000, RZ, 0xfc, !PT ;  /* 0x01000000fcfc1812 */ /* 0x000fe400078efcff */
[----:B------:R-:W-:Y:S02]  /*b5f30*/  ISETP.LT.AND P1, PT, R11, UR30, !P0 ;  /* 0x0000001e0b007c0c */ /* 0x000fe4000c721270 */
[----:B------:R-:W-:Y:S02]  /*b5f40*/  @P2 LOP3.LUT R252, R252, 0x400000, RZ, 0xfc, !PT ;  /* 0x00400000fcfc2812 */ /* 0x000fe400078efcff */
[----:B------:R-:W-:Y:S02]  /*b5f50*/  ISETP.LT.AND P2, PT, R10, UR46, !P0 ;  /* 0x0000002e0a007c0c */ /* 0x000fe4000c741270 */
[----:B------:R-:W-:Y:S02]  /*b5f60*/  LOP3.LUT R252, R252, 0xffefffff, RZ, 0xc0, !PT ;  /* 0xffeffffffcfc7812 */ /* 0x000fe400078ec0ff */
[----:B------:R-:W-:-:S05]  /*b5f70*/  ISETP.GE.AND P0, PT, R94, UR6, PT ;  /* 0x000000065e007c0c */ /* 0x000fca000bf06270 */
        /* <DEDUP_REMOVED lines=36> */
[----:B------:R-:W-:Y:S02]  /*b61c0*/  LOP3.LUT R252, R252, 0xfff7ffff, RZ, 0xc0, !PT ;  /* 0xfff7fffffcfc7812 */ /* 0x000fe400078ec0ff */
[----:B------:R-:W-:Y:S02]  /*b61d0*/  ISETP.GE.AND P4, PT, R151, UR33, PT ;  /* 0x0000002197007c0c */ /* 0x000fe4000bf86270 */
[----:B------:R-:W-:Y:S02]  /*b61e0*/  @P2 LOP3.LUT R252, R252, 0x80000, RZ, 0xfc, !PT ;  /* 0x00080000fcfc2812 */ /* 0x000fe400078efcff */
[----:B------:R-:W-:-:S02]  /*b61f0*/  ISETP.GE.AND P0, PT, R147, UR31, PT ;  /* 0x0000001f93007c0c */ /* 0x000fc4000bf06270 */
[----:B------:R-:W-:Y:S02]  /*b6200*/  LOP3.LUT R252, R252, 0xffdfffff, RZ, 0xc0, !PT ;  /* 0xffdffffffcfc7812 */ /* 0x000fe400078ec0ff */
[----:B------:R-:W-:Y:S02]  /*b6210*/  LOP3.LUT R0, R0, 0xfffffffd, RZ, 0xc0, !PT ;  /* 0xfffffffd00007812 */ /* 0x000fe400078ec0ff */
[----:B------:R-:W-:-:S03]  /*b6220*/  @P1 LOP3.LUT R252, R252, 0x200000, RZ, 0xfc, !PT ;  /* 0x00200000fcfc1812 */ /* 0x000fc600078efcff */
        /* <DEDUP_REMOVED lines=9> */
[----:B------:R-:W-:-:S04]  /*b62c0*/  @P5 LOP3.LUT R252, R252, 0x2, RZ, 0xfc, !PT ;  /* 0x00000002fcfc5812 */ /* 0x000fc800078efcff */
[----:B------:R-:W-:Y:S02]  /*b62d0*/  LOP3.LUT R252, R252, 0xfffffffe, RZ, 0xc0, !PT ;  /* 0xfffffffefcfc7812 */ /* 0x000fe400078ec0ff */
[----:B------:R-:W-:Y:S02]  /*b62e0*/  PRMT R130, R248, 0x4210, R134 ;  /* 0x00004210f8827816 */ /* 0x000fe40000000086 */
[----:B------:R-:W-:Y:S01]  /*b62f0*/  @P6 LOP3.LUT R252, R252, 0x1, RZ, 0xfc, !PT ;  /* 0x00000001fcfc6812 */ /* 0x000fe200078efcff */
[----:B------:R-:W2:Y:S01]  /*b6300*/  LDL.LU R248, [R1+0x5268] ;  /* 0x0052680001f87983 */ /* 0x000ea20000300800 */
[----:B------:R-:W-:Y:S02]  /*b6310*/  ISETP.GE.AND P6, PT, R115, UR12, PT ;  /* 0x0000000c73007c0c */ /* 0x000fe4000bfc6270 */
[----:B------:R-:W-:Y:S02]  /*b6320*/  LOP3.LUT R125, R247, 0xffff, RZ, 0xc0, !PT ;  /* 0x0000fffff77d7812 */ /* 0x000fe400078ec0ff */
[----:B------:R-:W3:Y:S01]  /*b6330*/  LDL.LU R247, [R1+0x5264] ;  /* 0x0052640001f77983 */ /* 0x000ee20000300800 */
[----:B------:R-:W-:-:S02]  /*b6340*/  PRMT R120, R246, 0x4210, R124 ;  /* 0x00004210f6787816 */ /* 0x000fc4000000007c */
[----:B------:R-:W-:Y:S01]  /*b6350*/  LOP3.LUT R126, R245, 0xffff, RZ, 0xc0, !PT ;  /* 0x0000fffff57e7812 */ /* 0x000fe200078ec0ff */
[----:B------:R-:W4:Y:S01]  /*b6360*/  LDL.LU R246, [R1+0x5260] ;  /* 0x0052600001f67983 */ /* 0x000f220000300800 */
[----:B------:R-:W-:Y:S02]  /*b6370*/  PRMT R121, R244, 0x4210, R125 ;  /* 0x00004210f4797816 */ /* 0x000fe4000000007d */
[----:B------:R-:W-:Y:S01]  /*b6380*/  LOP3.LUT R116, R243, 0xffff, RZ, 0xc0, !PT ;  /* 0x0000fffff3747812 */ /* 0x000fe200078ec0ff */
[----:B------:R-:W2:Y:S01]  /*b6390*/  LDL.LU R245, [R1+0x525c] ;  /* 0x00525c0001f57983 */ /* 0x000ea20000300800 */
[----:B------:R-:W-:-:S03]  /*b63a0*/  PRMT R122, R242, 0x4210, R126 ;  /* 0x00004210f27a7816 */ /* 0x000fc6000000007e */
[----:B------:R-:W3:Y:S01]  /*b63b0*/  LDL.LU R244, [R1+0x5258] ;  /* 0x0052580001f47983 */ /* 0x000ee20000300800 */
[----:B------:R-:W-:-:S03]  /*b63c0*/  LOP3.LUT R117, R241, 0xffff, RZ, 0xc0, !PT ;  /* 0x0000fffff1757812 */ /* 0x000fc600078ec0ff */
[----:B------:R-:W4:Y:S01]  /*b63d0*/  LDL.LU R243, [R1+0x5254] ;  /* 0x0052540001f37983 */ /* 0x000f220000300800 */
[--C-:B------:R-:W-:Y:S02]  /*b63e0*/  PRMT R112, R240, 0x4210, R116.reuse ;  /* 0x00004210f0707816 */ /* 0x100fe40000000074 */
[----:B------:R-:W-:Y:S01]  /*b63f0*/  LOP3.LUT R252, R252, 0xffffffdf, RZ, 0xc0, !PT ;  /* 0xffffffdffcfc7812 */ /* 0x000fe200078ec0ff */
[----:B------:R-:W2:Y:S01]  /*b6400*/  LDL.LU R242, [R1+0x5250] ;  /* 0x0052500001f27983 */ /* 0x000ea20000300800 */
[----:B------:R-:W-:-:S03]  /*b6410*/  PRMT R116, R239, 0x5210, R116 ;  /* 0x00005210ef747816 */ /* 0x000fc60000000074 */
[----:B------:R-:W3:Y:S01]  /*b6420*/  LDL.LU R241, [R1+0x524c] ;  /* 0x00524c0001f17983 */ /* 0x000ee20000300800 */
[----:B------:R-:W-:-:S03]  /*b6430*/  LOP3.LUT R118, R238, 0xffff, RZ, 0xc0, !PT ;  /* 0x0000ffffee767812 */ /* 0x000fc600078ec0ff */
[----:B------:R-:W4:Y:S01]  /*b6440*/  LDL.LU R240, [R1+0x5248] ;  /* 0x0052480001f07983 */ /* 0x000f220000300800 */
[----:B------:R-:W-:-:S03]  /*b6450*/  PRMT R113, R237, 0x4210, R117 ;  /* 0x00004210ed717816 */ /* 0x000fc60000000075 */
[----:B------:R-:W2:Y:S01]  /*b6460*/  LDL.LU R239, [R1+0x5244] ;  /* 0x0052440001ef7983 */ /* 0x000ea20000300800 */
[----:B------:R-:W-:Y:S02]  /*b6470*/  PRMT R117, R236, 0x5210, R117 ;  /* 0x00005210ec757816 */ /* 0x000fe40000000075 */
[----:B------:R-:W-:Y:S01]  /*b6480*/  @P6 LOP3.LUT R252, R252, 0x20, RZ, 0xfc, !PT ;  /* 0x00000020fcfc6812 */ /* 0x000fe200078efcff */
[----:B------:R-:W3:Y:S01]  /*b6490*/  LDL.LU R238, [R1+0x5240] ;  /* 0x0052400001ee7983 */ /* 0x000ee20000300800 */
[----:B------:R-:W-:Y:S02]  /*b64a0*/  LOP3.LUT R108, R235, 0xffff, RZ, 0xc0, !PT ;  /* 0x0000ffffeb6c7812 */ /* 0x000fe400078ec0ff */
[----:B------:R-:W-:Y:S01]  /*b64b0*/  ISETP.GE.AND P6, PT, R119, UR13, PT ;  /* 0x0000000d77007c0c */ /* 0x000fe2000bfc6270 */
[----:B------:R-:W4:Y:S01]  /*b64c0*/  LDL.LU R237, [R1+0x523c] ;  /* 0x00523c0001ed7983 */ /* 0x000f220000300800 */
[----:B------:R-:W-:-:S03]  /*b64d0*/  PRMT R114, R234, 0x4210, R118 ;  /* 0x00004210ea727816 */ /* 0x000fc60000000076 */
[----:B------:R-:W2:Y:S01]  /*b64e0*/  LDL.LU R236, [R1+0x5238] ;  /* 0x0052380001ec7983 */ /* 0x000ea20000300800 */
[----:B------:R-:W-:-:S03]  /*b64f0*/  PRMT R118, R233, 0x5210, R118 ;  /* 0x00005210e9767816 */ /* 0x000fc60000000076 */
[----:B------:R-:W3:Y:S01]  /*b6500*/  LDL.LU R235, [R1+0x5234] ;  /* 0x0052340001eb7983 */ /* 0x000ee20000300800 */
[----:B------:R-:W-:-:S03]  /*b6510*/  LOP3.LUT R109, R232, 0xffff, RZ, 0xc0, !PT ;  /* 0x0000ffffe86d7812 */ /* 0x000fc600078ec0ff */
[----:B------:R-:W3:Y:S01]  /*b6520*/  LDL.LU R234, [R1+0x5230] ;  /* 0x0052300001ea7983 */ /* 0x000ee20000300800 */
[----:B------:R-:W-:-:S03]  /*b6530*/  PRMT R104, R231, 0x4210, R108 ;  /* 0x00004210e7687816 */ /* 0x000fc6000000006c */
[----:B------:R-:W4:Y:S01]  /*b6540*/  LDL.LU R233, [R1+0x522c] ;  /* 0x00522c0001e97983 */ /* 0x000f220000300800 */
[----:B------:R-:W-:-:S03]  /*b6550*/  PRMT R108, R230, 0x5210, R108 ;  /* 0x00005210e66c7816 */ /* 0x000fc6000000006c */
[----:B------:R-:W4:Y:S01]  /*b6560*/  LDL.LU R232, [R1+0x5228] ;  /* 0x0052280001e87983 */ /* 0x000f220000300800 */
[----:B------:R-:W-:-:S03]  /*b6570*/  LOP3.LUT R110, R229, 0xffff, RZ, 0xc0, !PT ;  /* 0x0000ffffe56e7812 */ /* 0x000fc600078ec0ff */
[----:B------:R-:W2:Y:S01]  /*b6580*/  LDL.LU R231, [R1+0x5224] ;  /* 0x0052240001e77983 */ /* 0x000ea20000300800 */
[----:B------:R-:W-:-:S03]  /*b6590*/  PRMT R105, R228, 0x4210, R109 ;  /* 0x00004210e4697816 */ /* 0x000fc6000000006d */
[----:B------:R-:W2:Y:S01]  /*b65a0*/  LDL.LU R230, [R1+0x5220] ;  /* 0x0052200001e67983 */ /* 0x000ea20000300800 */
[----:B------:R-:W-:-:S03]  /*b65b0*/  PRMT R109, R227, 0x5210, R109 ;  /* 0x00005210e36d7816 */ /* 0x000fc6000000006d */
[----:B------:R-:W3:Y:S01]  /*b65c0*/  LDL.LU R229, [R1+0x521c] ;  /* 0x00521c0001e57983 */ /* 0x000ee20000300800 */
[----:B------:R-:W-:Y:S02]  /*b65d0*/  LOP3.LUT R100, R226, 0xffff, RZ, 0xc0, !PT ;  /* 0x0000ffffe2647812 */ /* 0x000fe400078ec0ff */
[----:B------:R-:W-:Y:S01]  /*b65e0*/  LOP3.LUT R252, R252, 0xfffffeff, RZ, 0xc0, !PT ;  /* 0xfffffefffcfc7812 */ /* 0x000fe200078ec0ff */
[----:B------:R-:W3:Y:S01]  /*b65f0*/  LDL.LU R228, [R1+0x5218] ;  /* 0x0052180001e47983 */ /* 0x000ee20000300800 */
[----:B------:R-:W-:-:S03]  /*b6600*/  PRMT R106, R225, 0x4210, R110 ;  /* 0x00004210e16a7816 */ /* 0x000fc6000000006e */
[----:B------:R-:W4:Y:S01]  /*b6610*/  LDL.LU R227, [R1+0x5214] ;  /* 0x0052140001e37983 */ /* 0x000f220000300800 */
[----:B------:R-:W-:-:S03]  /*b6620*/  PRMT R110, R224, 0x5210, R110 ;  /* 0x00005210e06e7816 */ /* 0x000fc6000000006e */
[----:B------:R-:W4:Y:S01]  /*b6630*/  LDL.LU R226, [R1+0x5210] ;  /* 0x0052100001e27983 */ /* 0x000f220000300800 */
[----:B------:R-:W-:-:S03]  /*b6640*/  LOP3.LUT R101, R223, 0xffff, RZ, 0xc0, !PT ;  /* 0x0000ffffdf657812 */ /* 0x000fc600078ec0ff */
[----:B------:R-:W2:Y:S01]  /*b6650*/  LDL.LU R225, [R1+0x520c] ;  /* 0x00520c0001e17983 */ /* 0x000ea20000300800 */
[----:B------:R-:W-:Y:S02]  /*b6660*/  LOP3.LUT R102, R221, 0xffff, RZ, 0xc0, !PT ;  /* 0x0000ffffdd667812 */ /* 0x000fe400078ec0ff */
[----:B------:R-:W-:Y:S01]  /*b6670*/  @P6 LOP3.LUT R252, R252, 0x100, RZ, 0xfc, !PT ;  /* 0x00000100fcfc6812 */ /* 0x000fe200078efcff */
[----:B------:R-:W2:Y:S01]  /*b6680*/  LDL.LU R224, [R1+0x5208] ;  /* 0x0052080001e07983 */ /* 0x000ea20000300800 */
[--C-:B------:R-:W-:Y:S02]  /*b6690*/  PRMT R96, R220, 0x4210, R100.reuse ;  /* 0x00004210dc607816 */ /* 0x100fe40000000064 */
[----:B------:R-:W-:Y:S01]  /*b66a0*/  ISETP.GE.AND P6, PT, R123, UR14, PT ;  /* 0x0000000e7b007c0c */ /* 0x000fe2000bfc6270 */
        /* <DEDUP_REMOVED lines=8> */
[----:B------:R-:W3:Y:S01]  /*b6730*/  LDL.LU R218, [R1+0x51f4] ;  /* 0x0051f40001da7983 */ /* 0x000ee20000300800 */
[----:B------:R-:W-:Y:S02]  /*b6740*/  PRMT R165, R179, 0x5210, R165 ;  /* 0x00005210b3a57816 */ /* 0x000fe400000000a5 */
[----:B------:R-:W-:Y:S01]  /*b6750*/  PRMT R102, R23, 0x5210, R102 ;  /* 0x0000521017667816 */ /* 0x000fe20000000066 */
[----:B------:R-:W3:Y:S01]  /*b6760*/  LDL.LU R217, [R1+0x51f0] ;  /* 0x0051f00001d97983 */ /* 0x000ee20000300800 */
[----:B------:R-:W-:Y:S02]  /*b6770*/  PRMT R166, R183, 0x5210, R166 ;  /* 0x00005210b7a67816 */ /* 0x000fe400000000a6 */
[----:B------:R-:W-:Y:S01]  /*b6780*/  LOP3.LUT R179, R22, 0xffff, RZ, 0xc0, !PT ;  /* 0x0000ffff16b37812 */ /* 0x000fe200078ec0ff */
[----:B------:R-:W3:Y:S01]  /*b6790*/  LDL.LU R216, [R1+0x51ec] ;  /* 0x0051ec0001d87983 */ /* 0x000ee20000300800 */
[----:B------:R-:W-:Y:S02]  /*b67a0*/  PRMT R156, R187, 0x5210, R156 ;  /* 0x00005210bb9c7816 */ /* 0x000fe4000000009c */
[----:B------:R-:W-:Y:S01]  /*b67b0*/  LOP3.LUT R183, R21, 0xffff, RZ, 0xc0, !PT ;  /* 0x0000ffff15b77812 */ /* 0x000fe200078ec0ff */
[----:B------:R-:W3:Y:S01]  /*b67c0*/  LDL.LU R23, [R1+0x51e8] ;  /* 0x0051e80001177983 */ /* 0x000ee20000300800 */
[----:B------:R-:W-:-:S02]  /*b67d0*/  PRMT R157, R191, 0x5210, R157 ;  /* 0x00005210bf9d7816 */ /* 0x000fc4000000009d */
[----:B------:R-:W-:Y:S01]  /*b67e0*/  LOP3.LUT R187, R20, 0xffff, RZ, 0xc0, !PT ;  /* 0x0000ffff14bb7812 */ /* 0x000fe200078ec0ff */
[----:B------:R-:W3:Y:S01]  /*b67f0*/  LDL.LU R22, [R1+0x51e4] ;  /* 0x0051e40001167983 */ /* 0x000ee20000300800 */
[--C-:B------:R-:W-:Y:S02]  /*b6800*/  PRMT R200, R200, 0x4210, R28.reuse ;  /* 0x00004210c8c87816 */ /* 0x100fe4000000001c */
[----:B------:R-:W-:Y:S01]  /*b6810*/  PRMT R204, R204, 0x5210, R28 ;  /* 0x00005210cccc7816 */ /* 0x000fe2000000001c */
[----:B------:R-:W3:Y:S01]  /*b6820*/  LDL.LU R21, [R1+0x51e0] ;  /* 0x0051e00001157983 */ /* 0x000ee20000300800 */
[----:B------:R-:W-:Y:S02]  /*b6830*/  LOP3.LUT R191, R19, 0xffff, RZ, 0xc0, !PT ;  /* 0x0000ffff13bf7812 */ /* 0x000fe400078ec0ff */
[----:B------:R-:W-:Y:S01]  /*b6840*/  LOP3.LUT R252, R252, 0xfffffbff, RZ, 0xc0, !PT ;  /* 0xfffffbfffcfc7812 */ /* 0x000fe200078ec0ff */
[----:B------:R-:W3:Y:S01]  /*b6850*/  LDL.LU R20, [R1+0x51dc] ;  /* 0x0051dc0001147983 */ /* 0x000ee20000300800 */
[----:B------:R-:W-:-:S02]  /*b6860*/  PRMT R28, R18, 0x4210, R179 ;  /* 0x00004210121c7816 */ /* 0x000fc400000000b3 */
[----:B------:R-:W-:Y:S01]  /*b6870*/  PRMT R29, R17, 0x4210, R183 ;  /* 0x00004210111d7816 */ /* 0x000fe200000000b7 */
[----:B------:R-:W3:Y:S01]  /*b6880*/  LDL.LU R19, [R1+0x51d8] ;  /* 0x0051d80001137983 */ /* 0x000ee20000300800 */
[----:B------:R-:W-:-:S03]  /*b6890*/  PRMT R30, R16, 0x4210, R187 ;  /* 0x00004210101e7816 */ /* 0x000fc600000000bb */
[----:B------:R-:W3:Y:S01]  /*b68a0*/  LDL.LU R18, [R1+0x51d4] ;  /* 0x0051d40001127983 */ /* 0x000ee20000300800 */
[----:B------:R-:W-:Y:S02]  /*b68b0*/  PRMT R31, R15, 0x4210, R191 ;  /* 0x000042100f1f7816 */ /* 0x000fe400000000bf */
[----:B------:R-:W-:Y:S01]  /*b68c0*/  @P6 LOP3.LUT R252, R252, 0x400, RZ, 0xfc, !PT ;  /* 0x00000400fcfc6812 */ /* 0x000fe200078efcff */
[----:B------:R-:W3:Y:S01]  /*b68d0*/  LDL.LU R17, [R1+0x51d0] ;  /* 0x0051d00001117983 */ /* 0x000ee20000300800 */
[----:B------:R-:W-:-:S03]  /*b68e0*/  ISETP.GE.AND P6, PT, R127, UR15, PT ;  /* 0x0000000f7f007c0c */ /* 0x000fc6000bfc6270 */
[----:B------:R-:W3:Y:S04]  /*b68f0*/  LDL.LU R16, [R1+0x51cc] ;  /* 0x0051cc0001107983 */ /* 0x000ee80000300800 */
[----:B------:R-:W3:Y:S04]  /*b6900*/  LDL.LU R15, [R1+0x51c8] ;  /* 0x0051c800010f7983 */ /* 0x000ee80000300800 */
[----:B0-----:R-:W-:Y:S04]  /*b6910*/  STL.64 [R1+0x190], R32 ;  /* 0x0001902001007387 */ /* 0x001fe80000100a00 */
[----:B------:R-:W-:Y:S01]  /*b6920*/  STL.64 [R1+0x198], R34 ;  /* 0x0001982201007387 */ /* 0x000fe20000100a00 */
[----:B------:R-:W-:-:S02]  /*b6930*/  ISETP.LT.AND P4, PT, R9, UR40, !P4 ;  /* 0x0000002809007c0c */ /* 0x000fc4000e781270 */
[----:B------:R-:W-:-:S04]  /*b6940*/  LOP3.LUT R252, R252, 0xffffdfff, RZ, 0xc0, !PT ;  /* 0xffffdffffcfc7812 */ /* 0x000fc800078ec0ff */
[----:B------:R-:W-:-:S04]  /*b6950*/  @P6 LOP3.LUT R252, R252, 0x2000, RZ, 0xfc, !PT ;  /* 0x00002000fcfc6812 */ /* 0x000fc800078efcff */
[----:B------:R-:W-:Y:S02]  /*b6960*/  LOP3.LUT R252, R252, 0xfffffff7, RZ, 0xc0, !PT ;  /* 0xfffffff7fcfc7812 */ /* 0x000fe400078ec0ff */
[----:B------:R-:W-:Y:S02]  /*b6970*/  PRMT R148, R199, 0x5210, R148 ;  /* 0x00005210c7947816 */ /* 0x000fe40000000094 */
[----:B------:R-:W-:Y:S02]  /*b6980*/  @P4 LOP3.LUT R252, R252, 0x8, RZ, 0xfc, !PT ;  /* 0x00000008fcfc4812 */ /* 0x000fe400078efcff */
        /* <DEDUP_REMOVED lines=10> */
[----:B------:R-:W-:Y:S01]  /*b6a30*/  PRMT R126, R214, 0x5210, R126 ;  /* 0x00005210d67e7816 */ /* 0x000fe2000000007e */
[----:B------:R-:W-:Y:S01]  /*b6a40*/  BAR.SYNC.DEFER_BLOCKING 0x0 ;  /* 0x0000000000007b1d */ /* 0x000fe20000010000 */
[----:B------:R-:W-:Y:S02]  /*b6a50*/  ISETP.GE.AND P3, PT, R155, UR35, PT ;  /* 0x000000239b007c0c */ /* 0x000fe4000bf66270 */
[----:B------:R-:W-:Y:S02]  /*b6a60*/  ISETP.GE.AND P2, PT, R159, UR37, PT ;  /* 0x000000259f007c0c */ /* 0x000fe4000bf46270 */
[----:B------:R-:W-:Y:S02]  /*b6a70*/  ISETP.GE.AND P1, PT, R163, UR39, PT ;  /* 0x00000027a3007c0c */ /* 0x000fe4000bf26270 */
[----:B------:R-:W-:-:S02]  /*b6a80*/  ISETP.GE.AND P0, PT, R167, UR41, PT ;  /* 0x00000029a7007c0c */ /* 0x000fc4000bf06270 */
[----:B------:R-:W-:Y:S02]  /*b6a90*/  ISETP.GE.AND P5, PT, R111, UR11, PT ;  /* 0x0000000b6f007c0c */ /* 0x000fe4000bfa6270 */
[----:B------:R-:W-:Y:S02]  /*b6aa0*/  ISETP.GE.AND P6, PT, R171, UR43, PT ;  /* 0x0000002bab007c0c */ /* 0x000fe4000bfc6270 */
[C---:B------:R-:W-:Y:S01]  /*b6ab0*/  LOP3.LUT P4, RZ, R0.reuse, 0x2, RZ, 0xc0, !PT ;  /* 0x0000000200ff7812 */ /* 0x040fe2000788c0ff */
[----:B------:R-:W3:Y:S01]  /*b6ac0*/  LDL.LU R195, [R1+0x1630] ;  /* 0x0016300001c37983 */ /* 0x000ee20000300800 */
[----:B------:R-:W-:Y:S01]  /*b6ad0*/  LOP3.LUT R0, R0, 0xff7fffff, RZ, 0xc0, !PT ;  /* 0xff7fffff00007812 */ /* 0x000fe200078ec0ff */
[----:B------:R-:W-:Y:S01]  /*b6ae0*/  ULDC UR4, c[0x0][0x228] ;  /* 0x00008a0000047ab9 */ /* 0x000fe20000000800 */
[----:B------:R-:W-:Y:S01]  /*b6af0*/  ULDC UR5, c[0x0][0x228] ;  /* 0x00008a0000057ab9 */ /* 0x000fe20000000800 */
[----:B------:R-:W3:Y:S01]  /*b6b00*/  LDL.LU R214, [R1+0x210] ;  /* 0x0002100001d67983 */ /* 0x000ee20000300800 */
[----:B------:R-:W-:-:S03]  /*b6b10*/  ULDC UR6, c[0x0][0x228] ;  /* 0x00008a0000067ab9 */ /* 0x000fc60000000800 */
        /* <DEDUP_REMOVED lines=10> */
[----:B------:R0:W-:Y:S04]  /*b6bc0*/  STL.64 [R1+0x52a0], R6 ;  /* 0x0052a00601007387 */ /* 0x0001e80000100a00 */
[----:B0-----:R-:W3:Y:S04]  /*b6bd0*/  LDL R6, [R1+0x400] ;  /* 0x0004000001067983 */ /* 0x001ee80000100800 */
[----:B--2---:R-:W-:Y:S04]  /*b6be0*/  STL.64 [R1+0x5298], R224 ;  /* 0x005298e001007387 */ /* 0x004fe80000100a00 */
[----:B----4-:R-:W-:Y:S04]  /*b6bf0*/  STL.64 [R1+0x5290], R226 ;  /* 0x005290e201007387 */ /* 0x010fe80000100a00 */
[----:B---3--:R-:W-:Y:S04]  /*b6c00*/  STL.64 [R1+0x5288], R228 ;  /* 0x005288e401007387 */ /* 0x008fe80000100a00 */
[----:B------:R-:W-:Y:S04]  /*b6c10*/  STL.64 [R1+0x5278], R230 ;  /* 0x005278e601007387 */ /* 0x000fe80000100a00 */
[----:B------:R-:W-:Y:S04]  /*b6c20*/  STL.64 [R1+0x5270], R232 ;  /* 0x005270e801007387 */ /* 0x000fe80000100a00 */
[----:B------:R-:W-:Y:S04]  /*b6c30*/  STL.64 [R1+0x5260], R234 ;  /* 0x005260ea01007387 */ /* 0x000fe80000100a00 */
[----:B------:R-:W-:Y:S04]  /*b6c40*/  STL [R1+0x524c], R236 ;  /* 0x00524cec01007387 */ /* 0x000fe80000100800 */
[----:B------:R0:W-:Y:S04]  /*b6c50*/  STSM.16.M88.4 [R222], R24 ;  /* 0x00000018de007844 */ /* 0x0001e80000000200 */
        /* <DEDUP_REMOVED lines=24> */
[----:B------:R-:W-:Y:S01]  /*b6de0*/  BAR.SYNC.DEFER_BLOCKING 0x0 ;  /* 0x0000000000007b1d */ /* 0x000fe20000010000 */
[----:B------:R-:W-:-:S04]  /*b6df0*/  LOP3.LUT R195, R195, 0xffffff7f, RZ, 0xc0, !PT ;  /* 0xffffff7fc3c37812 */ /* 0x000fc800078ec0ff */
[----:B------:R-:W-:Y:S02]  /*b6e00*/  @P5 LOP3.LUT R195, R195, 0x80, RZ, 0xfc, !PT ;  /* 0x00000080c3c35812 */ /* 0x000fe400078efcff */
[----:B0-----:R-:W-:Y:S02]  /*b6e10*/  PRMT R24, R214, 0x5210, R179 ;  /* 0x00005210d6187816 */ /* 0x001fe400000000b3 */
[----:B------:R-:W-:Y:S02]  /*b6e20*/  LOP3.LUT R195, R195, 0xffffffbf, RZ, 0xc0, !PT ;  /* 0xffffffbfc3c37812 */ /* 0x000fe400078ec0ff */
[----:B------:R-:W-:Y:S02]  /*b6e30*/  PRMT R25, R213, 0x5210, R183 ;  /* 0x00005210d5197816 */ /* 0x000fe400000000b7 */
[----:B------:R-:W-:Y:S02]  /*b6e40*/  @P4 LOP3.LUT R195, R195, 0x40, RZ, 0xfc, !PT ;  /* 0x00000040c3c34812 */ /* 0x000fe400078efcff */
[----:B------:R-:W-:-:S02]  /*b6e50*/  PRMT R26, R202, 0x5210, R187 ;  /* 0x00005210ca1a7816 */ /* 0x000fc400000000bb */
[----:B------:R-:W-:Y:S02]  /*b6e60*/  LOP3.LUT R195, R195, 0xffffffdf, RZ, 0xc0, !PT ;  /* 0xffffffdfc3c37812 */ /* 0x000fe400078ec0ff */
[----:B------:R-:W-:Y:S02]  /*b6e70*/  PRMT R27, R175, 0x5210, R191 ;  /* 0x00005210af1b7816 */ /* 0x000fe400000000bf */
[----:B------:R-:W-:Y:S02]  /*b6e80*/  @P3 LOP3.LUT R195, R195, 0x20, RZ, 0xfc, !PT ;  /* 0x00000020c3c33812 */ /* 0x000fe400078efcff */
        /* <DEDUP_REMOVED lines=8> */
[----:B------:R-:W-:-:S02]  /*b6f10*/  LOP3.LUT P3, RZ, R14, 0x80000, RZ, 0xc0, !PT ;  /* 0x000800000eff7812 */ /* 0x000fc4000786c0ff */
[----:B------:R-:W-:Y:S02]  /*b6f20*/  LOP3.LUT R195, R195, 0xfffffffb, RZ, 0xc0, !PT ;  /* 0xfffffffbc3c37812 */ /* 0x000fe400078ec0ff */
[C---:B------:R-:W-:Y:S02]  /*b6f30*/  LOP3.LUT P4, RZ, R14.reuse, 0x8000, RZ, 0xc0, !PT ;  /* 0x000080000eff7812 */ /* 0x040fe4000788c0ff */
[----:B------:R-:W-:Y:S02]  /*b6f40*/  @P0 LOP3.LUT R195, R195, 0x4, RZ, 0xfc, !PT ;  /* 0x00000004c3c30812 */ /* 0x000fe400078efcff */
[C---:B------:R-:W-:Y:S02]  /*b6f50*/  LOP3.LUT P1, RZ, R14.reuse, 0x10000000, RZ, 0xc0, !PT ;  /* 0x100000000eff7812 */ /* 0x040fe4000782c0ff */
[----:B------:R-:W-:Y:S02]  /*b6f60*/  LOP3.LUT R195, R195, 0xfffffffd, RZ, 0xc0, !PT ;  /* 0xfffffffdc3c37812 */ /* 0x000fe400078ec0ff */
[----:B------:R-:W-:-:S02]  /*b6f70*/  LOP3.LUT P5, RZ, R14, 0x10000, RZ, 0xc0, !PT ;  /* 0x000100000eff7812 */ /* 0x000fc400078ac0ff */
[----:B------:R-:W-:Y:S02]  /*b6f80*/  @P6 LOP3.LUT R195, R195, 0x2, RZ, 0xfc, !PT ;  /* 0x00000002c3c36812 */ /* 0x000fe400078efcff */
[C---:B------:R-:W-:Y:S02]  /*b6f90*/  LOP3.LUT P6, RZ, R14.reuse, 0x4000000, RZ, 0xc0, !PT ;  /* 0x040000000eff7812 */ /* 0x040fe400078cc0ff */
[----:B------:R-:W-:Y:S01]  /*b6fa0*/  LOP3.LUT P0, RZ, R14, 0x8000000, RZ, 0xc0, !PT ;  /* 0x080000000eff7812 */ /* 0x000fe2000780c0ff */
[----:B------:R-:W-:Y:S02]  /*b6fb0*/  STL [R1+0x1630], R195 ;  /* 0x001630c301007387 */ /* 0x000fe40000100800 */
[----:B------:R-:W-:Y:S02]  /*b6fc0*/  @P1 LOP3.LUT R0, R0, 0x800000, RZ, 0xfc, !PT ;  /* 0x0080000000001812 */ /* 0x000fe400078efcff */
[----:B------:R-:W0:Y:S01]  /*b6fd0*/  LDS.128 R8, [R6] ;  /* 0x0000000006087984 */ /* 0x000e220000000c00 */
[----:B------:R-:W-:Y:S01]  /*b6fe0*/  BAR.SYNC.DEFER_BLOCKING 0x0 ;  /* 0x0000000000007b1d */ /* 0x000fe20000010000 */
[----:B------:R-:W-:-:S02]  /*b6ff0*/  LOP3.LUT P1, RZ, R14, 0x2000000, RZ, 0xc0, !PT ;  /* 0x020000000eff7812 */ /* 0x000fc4000782c0ff */
[----:B------:R-:W-:-:S11]  /*b7000*/  LOP3.LUT R0, R0, 0xfeffffff, RZ, 0xc0, !PT ;  /* 0xfeffffff00007812 */ /* 0x000fd600078ec0ff */
[----:B------:R-:W-:Y:S02]  /*b7010*/  @P1 LOP3.LUT R0, R0, 0x1000000, RZ, 0xfc, !PT ;  /* 0x0100000000001812 */ /* 0x000fe400078efcff */
[----:B------:R-:W-:Y:S02]  /*b7020*/  LOP3.LUT P1, RZ, R14, 0x1000000, RZ, 0xc0, !PT ;  /* 0x010000000eff7812 */ /* 0x000fe4000782c0ff */
[----:B------:R-:W-:Y:S01]  /*b7030*/  LOP3.LUT R0, R0, 0xfdffffff, RZ, 0xc0, !PT ;  /* 0xfdffffff00007812 */ /* 0x000fe200078ec0ff */
[----:B0-----:R-:W-:Y:S01]  /*b7040*/  STL [R1+0x324], R9 ;  /* 0x0003240901007387 */ /* 0x001fe20000100800 */
[----:B------:R-:W-:-:S09]  /*b7050*/  IMAD.MOV.U32 R236, RZ, RZ, R8 ;  /* 0x000000ffffec7224 */ /* 0x000fd200078e0008 */
[----:B------:R-:W-:Y:S01]  /*b7060*/  @P1 LOP3.LUT R0, R0, 0x2000000, RZ, 0xfc, !PT ;  /* 0x0200000000001812 */ /* 0x000fe200078efcff */
[----:B------:R-:W-:Y:S01]  /*b7070*/  IMAD.MOV.U32 R237, RZ, RZ, R11 ;  /* 0x000000ffffed7224 */ /* 0x000fe200078e000b */
[----:B------:R-:W-:Y:S01]  /*b7080*/  STL [R1+0x328], R10 ;  /* 0x0003280a01007387 */ /* 0x000fe20000100800 */
[----:B------:R-:W-:Y:S02]  /*b7090*/  LOP3.LUT P1, RZ, R14, 0x800000, RZ, 0xc0, !PT ;  /* 0x008000000eff7812 */ /* 0x000fe4000782c0ff */
[----:B------:R-:W-:Y:S01]  /*b70a0*/  LOP3.LUT R0, R0, 0xfbffffff, RZ, 0xc0, !PT ;  /* 0xfbffffff00007812 */ /* 0x000fe200078ec0ff */
[----:B------:R-:W2:Y:S04]  /*b70b0*/  LDL.LU R209, [R1+0x21c] ;  /* 0x00021c0001d17983 */ /* 0x000ea80000300800 */
[----:B------:R-:W3:Y:S04]  /*b70c0*/  LDL.LU R195, [R1+0x218] ;  /* 0x0002180001c37983 */ /* 0x000ee80000300800 */
[----:B------:R0:W-:Y:S02]  /*b70d0*/  STSM.16.M88.4 [R222], R28 ;  /* 0x0000001cde007844 */ /* 0x0001e40000000200 */
[----:B------:R-:W-:Y:S01]  /*b70e0*/  @P1 LOP3.LUT R0, R0, 0x4000000, RZ, 0xfc, !PT ;  /* 0x0400000000001812 */ /* 0x000fe200078efcff */
[----:B------:R-:W-:Y:S01]  /*b70f0*/  BAR.SYNC.DEFER_BLOCKING 0x0 ;  /* 0x0000000000007b1d */ /* 0x000fe20000010000 */
[----:B------:R-:W-:-:S02]  /*b7100*/  LOP3.LUT P1, RZ, R14, 0x400000, RZ, 0xc0, !PT ;  /* 0x004000000eff7812 */ /* 0x000fc4000782c0ff */
[----:B------:R-:W-:-:S03]  /*b7110*/  LOP3.LUT R0, R0, 0xf7ffffff, RZ, 0xc0, !PT ;  /* 0xf7ffffff00007812 */ /* 0x000fc600078ec0ff */
[----:B------:R-:W-:Y:S04]  /*b7120*/  STL.64 [R1+0x5250], R236 ;  /* 0x005250ec01007387 */ /* 0x000fe80000100a00 */
[----:B------:R-:W4:Y:S01]  /*b7130*/  LDL.LU R202, [R1+0x220] ;  /* 0x0002200001ca7983 */ /* 0x000f220000300800 */
[----:B0-----:R-:W-:Y:S02]  /*b7140*/  PRMT R28, R203, 0x4210, R32 ;  /* 0x00004210cb1c7816 */ /* 0x001fe40000000020 */
[----:B------:R-:W-:Y:S01]  /*b7150*/  PRMT R29, R212, 0x4210, R33 ;  /* 0x00004210d41d7816 */ /* 0x000fe20000000021 */
[----:B------:R-:W4:Y:S01]  /*b7160*/  LDL.LU R208, [R1+0x4c34] ;  /* 0x004c340001d07983 */ /* 0x000f220000300800 */
[----:B------:R-:W-:Y:S02]  /*b7170*/  PRMT R30, R211, 0x4210, R34 ;  /* 0x00004210d31e7816 */ /* 0x000fe40000000022 */
[----:B------:R-:W-:Y:S01]  /*b7180*/  PRMT R31, R210, 0x4210, R35 ;  /* 0x00004210d21f7816 */ /* 0x000fe20000000023 */
[----:B------:R-:W4:Y:S01]  /*b7190*/  LDL.LU R207, [R1+0x4c30] ;  /* 0x004c300001cf7983 */ /* 0x000f220000300800 */
[----:B------:R-:W-:-:S02]  /*b71a0*/  @P1 LOP3.LUT R0, R0, 0x8000000, RZ, 0xfc, !PT ;  /* 0x0800000000001812 */ /* 0x000fc400078efcff */
[----:B------:R-:W-:Y:S01]  /*b71b0*/  LOP3.LUT P1, RZ, R14, 0x200000, RZ, 0xc0, !PT ;  /* 0x002000000eff7812 */ /* 0x000fe2000782c0ff */
[----:B------:R-:W0:Y:S01]  /*b71c0*/  LDS.128 R8, [R6] ;  /* 0x0000000006087984 */ /* 0x000e220000000c00 */
[----:B------:R-:W-:Y:S01]  /*b71d0*/  LOP3.LUT R0, R0, 0xefffffff, RZ, 0xc0, !PT ;  /* 0xefffffff00007812 */ /* 0x000fe200078ec0ff */
[----:B------:R-:W-:Y:S06]  /*b71e0*/  BAR.SYNC.DEFER_BLOCKING 0x0 ;  /* 0x0000000000007b1d */ /* 0x000fec0000010000 */
[----:B------:R-:W4:Y:S04]  /*b71f0*/  LDL.LU R199, [R1+0x4b08] ;  /* 0x004b080001c77983 */ /* 0x000f280000300800 */
[----:B------:R-:W-:-:S02]  /*b7200*/  @P1 LOP3.LUT R0, R0, 0x10000000, RZ, 0xfc, !PT ;  /* 0x1000000000001812 */ /* 0x000fc400078efcff */
[----:B------:R-:W-:Y:S01]  /*b7210*/  LOP3.LUT P1, RZ, R14, 0x100000, RZ, 0xc0, !PT ;  /* 0x001000000eff7812 */ /* 0x000fe2000782c0ff */
[----:B------:R-:W4:Y:S01]  /*b7220*/  LDL.LU R206, [R1+0x4b00] ;  /* 0x004b000001ce7983 */ /* 0x000f220000300800 */
[----:B------:R-:W-:-:S03]  /*b7230*/  LOP3.LUT R0, R0, 0xdfffffff, RZ, 0xc0, !PT ;  /* 0xdfffffff00007812 */ /* 0x000fc600078ec0ff */
[----:B------:R-:W4:Y:S04]  /*b7240*/  LDL.LU R203, [R1+0x4698] ;  /* 0x0046980001cb7983 */ /* 0x000f280000300800 */
[----:B------:R-:W4:Y:S04]  /*b7250*/  LDL.LU R37, [R1+0x4694] ;  /* 0x0046940001257983 */ /* 0x000f280000300800 */
[----:B------:R3:W-:Y:S01]  /*b7260*/  STSM.16.M88.4 [R222], R24 ;  /* 0x00000018de007844 */ /* 0x0007e20000000200 */
[----:B------:R-:W-:Y:S02]  /*b7270*/  @P1 LOP3.LUT R0, R0, 0x20000000, RZ, 0xfc, !PT ;  /* 0x2000000000001812 */ /* 0x000fe400078efcff */
[----:B------:R-:W-:Y:S01]  /*b7280*/  LOP3.LUT P1, RZ, R14, 0x40000, RZ, 0xc0, !PT ;  /* 0x000400000eff7812 */ /* 0x000fe2000782c0ff */
[----:B------:R-:W4:Y:S01]  /*b7290*/  LDL.LU R36, [R1+0x4690] ;  /* 0x0046900001247983 */ /* 0x000f220000300800 */
[----:B------:R-:W-:-:S03]  /*b72a0*/  LOP3.LUT R0, R0, 0xbfffffff, RZ, 0xc0, !PT ;  /* 0xbfffffff00007812 */ /* 0x000fc600078ec0ff */
[----:B------:R-:W4:Y:S04]  /*b72b0*/  LDL.LU R214, [R1+0x468c] ;  /* 0x00468c0001d67983 */ /* 0x000f280000300800 */
[----:B0-----:R-:W-:Y:S04]  /*b72c0*/  STL.64 [R1+0x310], R8 ;  /* 0x0003100801007387 */ /* 0x001fe80000100a00 */
[----:B------:R-:W-:Y:S01]  /*b72d0*/  STL.64 [R1+0x318], R10 ;  /* 0x0003180a01007387 */ /* 0x000fe20000100a00 */
[----:B---3--:R-:W-:Y:S01]  /*b72e0*/  PRMT R25, R195, 0x5210, R33 ;  /* 0x00005210c3197816 */ /* 0x008fe20000000021 */
[----:B------:R-:W-:Y:S01]  /*b72f0*/  BAR.SYNC.DEFER_BLOCKING 0x0 ;  /* 0x0000000000007b1d */ /* 0x000fe20000010000 */
[----:B--2---:R-:W-:-:S02]  /*b7300*/  PRMT R24, R209, 0x5210, R32 ;  /* 0x00005210d1187816 */ /* 0x004fc40000000020 */
[----:B------:R-:W-:Y:S02]  /*b7310*/  PRMT R27, R215, 0x5210, R35 ;  /* 0x00005210d71b7816 */ /* 0x000fe40000000023 */
[----:B------:R-:W-:Y:S02]  /*b7320*/  @P1 LOP3.LUT R0, R0, 0x40000000, RZ, 0xfc, !PT ;  /* 0x4000000000001812 */ /* 0x000fe400078efcff */
[----:B------:R-:W-:Y:S01]  /*b7330*/  LOP3.LUT P1, RZ, R14, 0x20000, RZ, 0xc0, !PT ;  /* 0x000200000eff7812 */ /* 0x000fe2000782c0ff */
[----:B------:R-:W0:Y:S01]  /*b7340*/  LDS.128 R8, [R6] ;  /* 0x0000000006087984 */ /* 0x000e220000000c00 */
[----:B------:R-:W-:Y:S06]  /*b7350*/  BAR.SYNC.DEFER_BLOCKING 0x0 ;  /* 0x0000000000007b1d */ /* 0x000fec0000010000 */
[----:B0-----:R-:W-:Y:S04]  /*b7360*/  STL.64 [R1+0x300], R8 ;  /* 0x0003000801007387 */ /* 0x001fe80000100a00 */
[----:B------:R-:W-:Y:S04]  /*b7370*/  STL.64 [R1+0x308], R10 ;  /* 0x0003080a01007387 */ /* 0x000fe80000100a00 */
[----:B------:R-:W2:Y:S04]  /*b7380*/  LDL.LU R213, [R1+0x22c] ;  /* 0x00022c0001d57983 */ /* 0x000ea80000300800 */
[----:B------:R-:W3:Y:S04]  /*b7390*/  LDL.LU R212, [R1+0x228] ;  /* 0x0002280001d47983 */ /* 0x000ee80000300800 */
[----:B------:R-:W2:Y:S04]  /*b73a0*/  LDL.LU R211, [R1+0x230] ;  /* 0x0002300001d37983 */ /* 0x000ea80000300800 */
[----:B------:R-:W3:Y:S04]  /*b73b0*/  LDL.LU R195, [R1+0x200] ;  /* 0x0002000001c37983 */ /* 0x000ee80000300800 */
[----:B------:R0:W-:Y:S01]  /*b73c0*/  STSM.16.M88.4 [R222], R28 ;  /* 0x0000001cde007844 */ /* 0x0001e20000000200 */
[----:B------:R-:W-:Y:S01]  /*b73d0*/  BAR.SYNC.DEFER_BLOCKING 0x0 ;  /* 0x0000000000007b1d */ /* 0x000fe20000010000 */
[----:B----4-:R-:W-:-:S05]  /*b73e0*/  PRMT R26, R202, 0x5210, R34 ;  /* 0x00005210ca1a7816 */ /* 0x010fca0000000022 */
[----:B------:R-:W4:Y:S04]  /*b73f0*/  LDL.LU R210, [R1+0x4c54] ;  /* 0x004c540001d27983 */ /* 0x000f280000300800 */
[----:B------:R-:W4:Y:S04]  /*b7400*/  LDL.LU R209, [R1+0x4c4c] ;  /* 0x004c4c0001d17983 */ /* 0x000f280000300800 */
[----:B------:R-:W4:Y:S04]  /*b7410*/  LDL.LU R202, [R1+0x4b24] ;  /* 0x004b240001ca7983 */ /* 0x000f280000300800 */
[----:B------:R-:W1:Y:S01]  /*b7420*/  LDS.128 R8, [R6] ;  /* 0x0000000006087984 */ /* 0x000e620000000c00 */
[----:B------:R-:W-:Y:S01]  /*b7430*/  BAR.SYNC.DEFER_BLOCKING 0x0 ;  /* 0x0000000000007b1d */ /* 0x000fe20000010000 */
[----:B------:R-:W-:-:S02]  /*b7440*/  LOP3.LUT R32, R208, 0xffff, RZ, 0xc0, !PT ;  /* 0x0000ffffd0207812 */ /* 0x000fc400078ec0ff */
[----:B------:R-:W-:Y:S02]  /*b7450*/  LOP3.LUT R34, R199, 0xffff, RZ, 0xc0, !PT ;  /* 0x0000ffffc7227812 */ /* 0x000fe400078ec0ff */
[----:B------:R-:W-:Y:S01]  /*b7460*/  LOP3.LUT R33, R207, 0xffff, RZ, 0xc0, !PT ;  /* 0x0000ffffcf217812 */ /* 0x000fe200078ec0ff */
[----:B------:R-:W4:Y:S04]  /*b7470*/  LDL.LU R199, [R1+0x4b20] ;  /* 0x004b200001c77983 */ /* 0x000f280000300800 */
[----:B------:R-:W-:Y:S01]  /*b7480*/  STSM.16.M88.4 [R222], R24 ;  /* 0x00000018de007844 */ /* 0x000fe20000000200 */
[----:B------:R-:W-:-:S03]  /*b7490*/  LOP3.LUT R35, R206, 0xffff, RZ, 0xc0, !PT ;  /* 0x0000ffffce237812 */ /* 0x000fc600078ec0ff */
[----:B------:R-:W4:Y:S01]  /*b74a0*/  LDL.LU R208, [R1+0x46a4] ;  /* 0x0046a40001d07983 */ /* 0x000f220000300800 */
[----:B0-----:R-:W-:-:S03]  /*b74b0*/  PRMT R28, R203, 0x4210, R32 ;  /* 0x00004210cb1c7816 */ /* 0x001fc60000000020 */
[----:B------:R-:W4:Y:S04]  /*b74c0*/  LDL.LU R207, [R1+0x46a0] ;  /* 0x0046a00001cf7983 */ /* 0x000f280000300800 */
[----:B------:R-:W4:Y:S04]  /*b74d0*/  LDL.LU R206, [R1+0x469c] ;  /* 0x00469c0001ce7983 */ /* 0x000f280000300800 */
[----:B------:R-:W4:Y:S04]  /*b74e0*/  LDL.LU R203, [R1+0x462c] ;  /* 0x00462c0001cb7983 */ /* 0x000f280000300800 */
[----:B-1----:R-:W-:Y:S04]  /*b74f0*/  STL.64 [R1+0x2f0], R8 ;  /* 0x0002f00801007387 */ /* 0x002fe80000100a00 */
[----:B------:R-:W-:Y:S01]  /*b7500*/  STL.64 [R1+0x2f8], R10 ;  /* 0x0002f80a01007387 */ /* 0x000fe20000100a00 */
[----:B------:R-:W-:Y:S06]  /*b7510*/  BAR.SYNC.DEFER_BLOCKING 0x0 ;  /* 0x0000000000007b1d */ /* 0x000fec0000010000 */
[----:B------:R-:W0:Y:S04]  /*b7520*/  LDS.128 R8, [R6] ;  /* 0x0000000006087984 */ /* 0x000e280000000c00 */
[----:B0-----:R-:W-:Y:S04]  /*b7530*/  STL [R1+0x2e4], R9 ;  /* 0x0002e40901007387 */ /* 0x001fe80000100800 */
[----:B------:R-:W-:Y:S01]  /*b7540*/  STL.64 [R1+0x2e8], R10 ;  /* 0x0002e80a01007387 */ /* 0x000fe20000100a00 */
[----:B---3--:R-:W-:-:S03]  /*b7550*/  PRMT R27, R195, 0x5210, R35 ;  /* 0x00005210c31b7816 */ /* 0x008fc60000000023 */
[----:B------:R-:W3:Y:S01]  /*b7560*/  LDL.LU R195, [R1+0x240] ;  /* 0x0002400001c37983 */ /* 0x000ee20000300800 */
[----:B------:R-:W-:Y:S02]  /*b7570*/  PRMT R29, R37, 0x4210, R33 ;  /* 0x00004210251d7816 */ /* 0x000fe40000000021 */
[----:B------:R-:W-:Y:S02]  /*b7580*/  PRMT R30, R36, 0x4210, R34 ;  /* 0x00004210241e7816 */ /* 0x000fe40000000022 */
[----:B------:R-:W-:Y:S01]  /*b7590*/  PRMT R31, R214, 0x4210, R35 ;  /* 0x00004210d61f7816 */ /* 0x000fe20000000023 */
[----:B------:R-:W-:Y:S06]  /*b75a0*/  BAR.SYNC.DEFER_BLOCKING 0x0 ;  /* 0x0000000000007b1d */ /* 0x000fec0000010000 */
[----:B------:R-:W-:Y:S01]  /*b75b0*/  STSM.16.M88.4 [R222], R28 ;  /* 0x0000001cde007844 */ /* 0x000fe20000000200 */
[----:B------:R-:W-:Y:S01]  /*b75c0*/  IMAD.MOV.U32 R238, RZ, RZ, R8 ;  /* 0x000000ffffee7224 */ /* 0x000fe200078e0008 */
[----:B------:R-:W-:Y:S01]  /*b75d0*/  BAR.SYNC.DEFER_BLOCKING 0x0 ;  /* 0x0000000000007b1d */ /* 0x000fe20000010000 */
[----:B------:R-:W-:-:S02]  /*b75e0*/  PRMT R25, R212, 0x5210, R33 ;  /* 0x00005210d4197816 */ /* 0x000fc40000000021 */
[----:B--2---:R-:W-:Y:S02]  /*b75f0*/  PRMT R24, R213, 0x5210, R32 ;  /* 0x00005210d5187816 */ /* 0x004fe40000000020 */
[----:B------:R-:W-:Y:S01]  /*b7600*/  PRMT R26, R211, 0x5210, R34 ;  /* 0x00005210d31a7816 */ /* 0x000fe20000000022 */
[----:B------:R-:W0:Y:S02]  /*b7610*/  LDS.128 R8, [R6] ;  /* 0x0000000006087984 */ /* 0x000e240000000c00 */
[----:B------:R-:W-:Y:S01]  /*b7620*/  BAR.SYNC.DEFER_BLOCKING 0x0 ;  /* 0x0000000000007b1d */ /* 0x000fe20000010000 */
[----:B----4-:R-:W-:Y:S02]  /*b7630*/  LOP3.LUT R32, R210, 0xffff, RZ, 0xc0, !PT ;  /* 0x0000ffffd2207812 */ /* 0x010fe400078ec0ff */
[----:B------:R-:W-:-:S03]  /*b7640*/  LOP3.LUT R34, R202, 0xffff, RZ, 0xc0, !PT ;  /* 0x0000ffffca227812 */ /* 0x000fc600078ec0ff */
[----:B------:R-:W2:Y:S04]  /*b7650*/  LDL.LU R212, [R1+0x23c] ;  /* 0x00023c0001d47983 */ /* 0x000ea80000300800 */
[----:B------:R-:W4:Y:S04]  /*b7660*/  LDL.LU R211, [R1+0x238] ;  /* 0x0002380001d37983 */ /* 0x000f280000300800 */
[----:B------:R-:W4:Y:S04]  /*b7670*/  LDL.LU R210, [R1+0x234] ;  /* 0x0002340001d27983 */ /* 0x000f280000300800 */
[----:B------:R-:W4:Y:S04]  /*b7680*/  LDL.LU R202, [R1+0x4c74] ;  /* 0x004c740001ca7983 */ /* 0x000f280000300800 */
[----:B------:R-:W-:Y:S01]  /*b7690*/  STSM.16.M88.4 [R222], R24 ;  /* 0x00000018de007844 */ /* 0x000fe20000000200 */
[----:B------:R-:W-:-:S02]  /*b76a0*/  LOP3.LUT R33, R209, 0xffff, RZ, 0xc0, !PT ;  /* 0x0000ffffd1217812 */ /* 0x000fc400078ec0ff */
[----:B------:R-:W-:Y:S01]  /*b76b0*/  LOP3.LUT R35, R199, 0xffff, RZ, 0xc0, !PT ;  /* 0x0000ffffc7237812 */ /* 0x000fe200078ec0ff */
[----:B------:R-:W4:Y:S04]  /*b76c0*/  LDL.LU R209, [R1+0x4c70] ;  /* 0x004c700001d17983 */ /* 0x000f280000300800 */
[----:B------:R-:W4:Y:S04]  /*b76d0*/  LDL.LU R199, [R1+0x4b38] ;  /* 0x004b380001c77983 */ /* 0x000f280000300800 */
[----:B0-----:R-:W-:Y:S01]  /*b76e0*/  STL [R1+0x2d0], R8 ;  /* 0x0002d00801007387 */ /* 0x001fe20000100800 */
[----:B------:R-:W-:-:S03]  /*b76f0*/  IMAD.MOV.U32 R239, RZ, RZ, R9 ;  /* 0x000000ffffef7224 */ /* 0x000fc600078e0009 */
[----:B------:R-:W-:Y:S01]  /*b7700*/  STL.64 [R1+0x2d8], R10 ;  /* 0x0002d80a01007387 */ /* 0x000fe20000100a00 */
[----:B------:R-:W-:Y:S01]  /*b7710*/  BAR.SYNC.DEFER_BLOCKING 0x0 ;  /* 0x0000000000007b1d */ /* 0x000fe20000010000 */
[----:B------:R-:W-:Y:S02]  /*b7720*/  PRMT R28, R208, 0x4210, R32 ;  /* 0x00004210d01c7816 */ /* 0x000fe40000000020 */
[----:B------:R-:W-:-:S03]  /*b7730*/  PRMT R29, R207, 0x4210, R33 ;  /* 0x00004210cf1d7816 */ /* 0x000fc60000000021 */
[----:B------:R-:W4:Y:S04]  /*b7740*/  LDL.LU R39, [R1+0x4b34] ;  /* 0x004b340001277983 */ /* 0x000f280000300800 */
[----:B------:R-:W4:Y:S04]  /*b7750*/  LDL.LU R38, [R1+0x46b0] ;  /* 0x0046b00001267983 */ /* 0x000f280000300800 */
[----:B------:R-:W4:Y:S04]  /*b7760*/  LDL.LU R37, [R1+0x46ac] ;  /* 0x0046ac0001257983 */ /* 0x000f280000300800 */
[----:B------:R-:W4:Y:S04]  /*b7770*/  LDL.LU R208, [R1+0x46a8] ;  /* 0x0046a80001d07983 */ /* 0x000f280000300800 */
[----:B------:R-:W0:Y:S01]  /*b7780*/  LDS.128 R8, [R6] ;  /* 0x0000000006087984 */ /* 0x000e220000000c00 */
[----:B------:R-:W-:-:S03]  /*b7790*/  PRMT R30, R206, 0x4210, R34 ;  /* 0x00004210ce1e7816 */ /* 0x000fc60000000022 */
[----:B------:R-:W4:Y:S01]  /*b77a0*/  LDL.LU R207, [R1+0x4630] ;  /* 0x0046300001cf7983 */ /* 0x000f220000300800 */
[----:B------:R-:W-:-:S03]  /*b77b0*/  PRMT R31, R203, 0x4210, R35 ;  /* 0x00004210cb1f7816 */ /* 0x000fc60000000023 */
[----:B------:R-:W-:Y:S01]  /*b77c0*/  STL.64 [R1+0x5238], R238 ;  /* 0x005238ee01007387 */ /* 0x000fe20000100a00 */
[----:B------:R-:W-:Y:S06]  /*b77d0*/  BAR.SYNC.DEFER_BLOCKING 0x0 ;  /* 0x0000000000007b1d */ /* 0x000fec0000010000 */
[----:B0-----:R-:W-:Y:S04]  /*b77e0*/  STL.64 [R1+0x2c0], R8 ;  /* 0x0002c00801007387 */ /* 0x001fe80000100a00 */
[----:B------:R-:W-:Y:S04]  /*b77f0*/  STL [R1+0x2c8], R10 ;  /* 0x0002c80a01007387 */ /* 0x000fe80000100800 */
[----:B------:R-:W4:Y:S04]  /*b7800*/  LDL.LU R206, [R1+0x24c] ;  /* 0x00024c0001ce7983 */ /* 0x000f280000300800 */
[----:B------:R-:W4:Y:S01]  /*b7810*/  LDL.LU R203, [R1+0x248] ;  /* 0x0002480001cb7983 */ /* 0x000f220000300800 */
[----:B---3--:R-:W-:-:S03]  /*b7820*/  PRMT R24, R195, 0x5210, R32 ;  /* 0x00005210c3187816 */ /* 0x008fc60000000020 */
[----:B------:R-:W3:Y:S04]  /*b7830*/  LDL.LU R195, [R1+0x244] ;  /* 0x0002440001c37983 */ /* 0x000ee80000300800 */
[----:B------:R-:W-:Y:S01]  /*b7840*/  STSM.16.M88.4 [R222], R28 ;  /* 0x0000001cde007844 */ /* 0x000fe20000000200 */
[----:B------:R-:W-:Y:S01]  /*b7850*/  IMAD.MOV.U32 R240, RZ, RZ, R11 ;  /* 0x000000fffff07224 */ /* 0x000fe200078e000b */
[----:B------:R-:W-:Y:S06]  /*b7860*/  BAR.SYNC.DEFER_BLOCKING 0x0 ;  /* 0x0000000000007b1d */ /* 0x000fec0000010000 */
[----:B------:R-:W0:Y:S01]  /*b7870*/  LDS.128 R8, [R6] ;  /* 0x0000000006087984 */ /* 0x000e220000000c00 */
[----:B--2---:R-:W-:-:S02]  /*b7880*/  PRMT R25, R212, 0x5210, R33 ;  /* 0x00005210d4197816 */ /* 0x004fc40000000021 */
[----:B----4-:R-:W-:Y:S02]  /*b7890*/  PRMT R26, R211, 0x5210, R34 ;  /* 0x00005210d31a7816 */ /* 0x010fe40000000022 */
[----:B------:R-:W-:Y:S01]  /*b78a0*/  PRMT R27, R210, 0x5210, R35 ;  /* 0x00005210d21b7816 */ /* 0x000fe20000000023 */
[----:B------:R-:W-:Y:S01]  /*b78b0*/  BAR.SYNC.DEFER_BLOCKING 0x0 ;  /* 0x0000000000007b1d */ /* 0x000fe20000010000 */
[----:B------:R-:W-:-:S05]  /*b78c0*/  LOP3.LUT R32, R202, 0xffff, RZ, 0xc0, !PT ;  /* 0x0000ffffca207812 */ /* 0x000fca00078ec0ff */
[----:B------:R-:W2:Y:S04]  /*b78d0*/  LDL.LU R202, [R1+0x204] ;  /* 0x0002040001ca7983 */ /* 0x000ea80000300800 */
[----:B------:R-:W4:Y:S04]  /*b78e0*/  LDL.LU R36, [R1+0x4c8c] ;  /* 0x004c8c0001247983 */ /* 0x000f280000300800 */
[----:B------:R-:W4:Y:S01]  /*b78f0*/  LDL.LU R214, [R1+0x4c88] ;  /* 0x004c880001d67983 */ /* 0x000f220000300800 */
[----:B------:R-:W-:-:S03]  /*b7900*/  LOP3.LUT R33, R209, 0xffff, RZ, 0xc0, !PT ;  /* 0x0000ffffd1217812 */ /* 0x000fc600078ec0ff */
[----:B------:R-:W4:Y:S04]  /*b7910*/  LDL.LU R213, [R1+0x4b48] ;  /* 0x004b480001d57983 */ /* 0x000f280000300800 */
[----:B------:R1:W-:Y:S01]  /*b7920*/  STSM.16.M88.4 [R222], R24 ;  /* 0x00000018de007844 */ /* 0x0003e20000000200 */
[----:B------:R-:W-:-:S03]  /*b7930*/  LOP3.LUT R34, R199, 0xffff, RZ, 0xc0, !PT ;  /* 0x0000ffffc7227812 */ /* 0x000fc600078ec0ff */
[----:B------:R-:W4:Y:S04]  /*b7940*/  LDL.LU R212, [R1+0x4b44] ;  /* 0x004b440001d47983 */ /* 0x000f280000300800 */
[----:B------:R-:W4:Y:S04]  /*b7950*/  LDL.LU R211, [R1+0x46c0] ;  /* 0x0046c00001d37983 */ /* 0x000f280000300800 */
[----:B------:R-:W4:Y:S04]  /*b7960*/  LDL.LU R210, [R1+0x46bc] ;  /* 0x0046bc0001d27983 */ /* 0x000f280000300800 */
[----:B------:R-:W4:Y:S04]  /*b7970*/  LDL.LU R209, [R1+0x46b8] ;  /* 0x0046b80001d17983 */ /* 0x000f280000300800 */
[----:B------:R-:W4:Y:S04]  /*b7980*/  LDL.LU R199, [R1+0x46b4] ;  /* 0x0046b40001c77983 */ /* 0x000f280000300800 */
[----:B0-----:R-:W-:Y:S04]  /*b7990*/  STL.64 [R1+0x2b0], R8 ;  /* 0x0002b00801007387 */ /* 0x001fe80000100a00 */
[----:B------:R-:W-:Y:S01]  /*b79a0*/  STL.64 [R1+0x2b8], R10 ;  /* 0x0002b80a01007387 */ /* 0x000fe20000100a00 */
[----:B------:R-:W-:Y:S06]  /*b79b0*/  BAR.SYNC.DEFER_BLOCKING 0x0 ;  /* 0x0000000000007b1d */ /* 0x000fec0000010000 */
[----:B------:R-:W0:Y:S01]  /*b79c0*/  LDS.128 R8, [R6] ;  /* 0x0000000006087984 */ /* 0x000e220000000c00 */
[----:B------:R-:W-:-:S02]  /*b79d0*/  LOP3.LUT R35, R39, 0xffff, RZ, 0xc0, !PT ;  /* 0x0000ffff27237812 */ /* 0x000fc400078ec0ff */
[----:B------:R-:W-:Y:S02]  /*b79e0*/  PRMT R30, R208, 0x4210, R34 ;  /* 0x00004210d01e7816 */ /* 0x000fe40000000022 */
[----:B------:R-:W-:Y:S02]  /*b79f0*/  PRMT R31, R207, 0x4210, R35 ;  /* 0x00004210cf1f7816 */ /* 0x000fe40000000023 */
[----:B-1----:R-:W-:Y:S01]  /*b7a00*/  PRMT R24, R206, 0x5210, R32 ;  /* 0x00005210ce187816 */ /* 0x002fe20000000020 */
[----:B0-----:R-:W-:Y:S04]  /*b7a10*/  STL.64 [R1+0x2a0], R8 ;  /* 0x0002a00801007387 */ /* 0x001fe80000100a00 */
[----:B------:R-:W-:Y:S04]  /*b7a20*/  STL.64 [R1+0x2a8], R10 ;  /* 0x0002a80a01007387 */ /* 0x000fe80000100a00 */
[----:B------:R-:W4:Y:S04]  /*b7a30*/  LDL.LU R208, [R1+0x254] ;  /* 0x0002540001d07983 */ /* 0x000f280000300800 */
[----:B------:R-:W4:Y:S04]  /*b7a40*/  LDL.LU R207, [R1+0x250] ;  /* 0x0002500001cf7983 */ /* 0x000f280000300800 */
[----:B------:R-:W4:Y:S01]  /*b7a50*/  LDL.LU R206, [R1+0x258] ;  /* 0x0002580001ce7983 */ /* 0x000f220000300800 */
[----:B------:R-:W-:Y:S01]  /*b7a60*/  BAR.SYNC.DEFER_BLOCKING 0x0 ;  /* 0x0000000000007b1d */ /* 0x000fe20000010000 */
[----:B---3--:R-:W-:-:S05]  /*b7a70*/  PRMT R26, R195, 0x5210, R34 ;  /* 0x00005210c31a7816 */ /* 0x008fca0000000022 */
[----:B------:R-:W3:Y:S01]  /*b7a80*/  LDL.LU R195, [R1+0x214] ;  /* 0x0002140001c37983 */ /* 0x000ee20000300800 */
[----:B------:R-:W-:Y:S02]  /*b7a90*/  PRMT R28, R38, 0x4210, R32 ;  /* 0x00004210261c7816 */ /* 0x000fe40000000020 */
[----:B------:R-:W-:-:S05]  /*b7aa0*/  PRMT R29, R37, 0x4210, R33 ;  /* 0x00004210251d7816 */ /* 0x000fca0000000021 */
[----:B------:R-:W-:Y:S01]  /*b7ab0*/  STSM.16.M88.4 [R222], R28 ;  /* 0x0000001cde007844 */ /* 0x000fe20000000200 */
[----:B------:R-:W-:Y:S01]  /*b7ac0*/  BAR.SYNC.DEFER_BLOCKING 0x0 ;  /* 0x0000000000007b1d */ /* 0x000fe20000010000 */
[----:B------:R-:W-:-:S05]  /*b7ad0*/  PRMT R25, R203, 0x5210, R33 ;  /* 0x00005210cb197816 */ /* 0x000fca0000000021 */
[----:B------:R-:W3:Y:S04]  /*b7ae0*/  LDL.LU R203, [R1+0x4ca8] ;  /* 0x004ca80001cb7983 */ /* 0x000ee80000300800 */
[----:B------:R-:W0:Y:S01]  /*b7af0*/  LDS.128 R8, [R6] ;  /* 0x0000000006087984 */ /* 0x000e220000000c00 */
[----:B--2---:R-:W-:Y:S01]  /*b7b00*/  PRMT R27, R202, 0x5210, R35 ;  /* 0x00005210ca1b7816 */ /* 0x004fe20000000023 */
[----:B------:R-:W-:Y:S06]  /*b7b10*/  BAR.SYNC.DEFER_BLOCKING 0x0 ;  /* 0x0000000000007b1d */ /* 0x000fec0000010000 */
[----:B------:R-:W2:Y:S04]  /*b7b20*/  LDL.LU R202, [R1+0x4ca4] ;  /* 0x004ca40001ca7983 */ /* 0x000ea80000300800 */
[----:B------:R-:W-:Y:S01]  /*b7b30*/  STSM.16.M88.4 [R222], R24 ;  /* 0x00000018de007844 */ /* 0x000fe20000000200 */
[----:B0-----:R-:W-:-:S03]  /*b7b40*/  IMAD.MOV.U32 R241, RZ, RZ, R8 ;  /* 0x000000fffff17224 */ /* 0x001fc600078e0008 */
[----:B------:R-:W-:Y:S04]  /*b7b50*/  STL [R1+0x294], R9 ;  /* 0x0002940901007387 */ /* 0x000fe80000100800 */
[----:B------:R-:W-:Y:S01]  /*b7b60*/  STL.64 [R1+0x298], R10 ;  /* 0x0002980a01007387 */ /* 0x000fe20000100a00 */
[----:B------:R-:W-:Y:S01]  /*b7b70*/  BAR.SYNC.DEFER_BLOCKING 0x0 ;  /* 0x0000000000007b1d */ /* 0x000fe20000010000 */
[----:B----4-:R-:W-:Y:S02]  /*b7b80*/  LOP3.LUT R35, R212, 0xffff, RZ, 0xc0, !PT ;  /* 0x0000ffffd4237812 */ /* 0x010fe400078ec0ff */
[----:B------:R-:W-:-:S03]  /*b7b90*/  LOP3.LUT R32, R36, 0xffff, RZ, 0xc0, !PT ;  /* 0x0000ffff24207812 */ /* 0x000fc600078ec0ff */
[----:B------:R-:W4:Y:S04]  /*b7ba0*/  LDL.LU R40, [R1+0x4b5c] ;  /* 0x004b5c0001287983 */ /* 0x000f280000300800 */
[----:B------:R-:W0:Y:S01]  /*b7bb0*/  LDS.128 R8, [R6] ;  /* 0x0000000006087984 */ /* 0x000e220000000c00 */
[----:B------:R-:W-:-:S03]  /*b7bc0*/  PRMT R31, R199, 0x4210, R35 ;  /* 0x00004210c71f7816 */ /* 0x000fc60000000023 */
[----:B------:R-:W4:Y:S04]  /*b7bd0*/  LDL.LU R39, [R1+0x4b58] ;  /* 0x004b580001277983 */ /* 0x000f280000300800 */
[----:B------:R-:W4:Y:S04]  /*b7be0*/  LDL.LU R38, [R1+0x46d0] ;  /* 0x0046d00001267983 */ /* 0x000f280000300800 */
[----:B------:R-:W4:Y:S04]  /*b7bf0*/  LDL.LU R37, [R1+0x46c8] ;  /* 0x0046c80001257983 */ /* 0x000f280000300800 */
[----:B------:R-:W4:Y:S04]  /*b7c00*/  LDL.LU R36, [R1+0x46cc] ;  /* 0x0046cc0001247983 */ /* 0x000f280000300800 */
[----:B------:R-:W4:Y:S04]  /*b7c10*/  LDL.LU R199, [R1+0x46c4] ;  /* 0x0046c40001c77983 */ /* 0x000f280000300800 */
[----:B------:R-:W-:Y:S04]  /*b7c20*/  STL.64 [R1+0x5228], R240 ;  /* 0x005228f001007387 */ /* 0x000fe80000100a00 */
[----:B0-----:R-:W-:Y:S04]  /*b7c30*/  STL.64 [R1+0x280], R8 ;  /* 0x0002800801007387 */ /* 0x001fe80000100a00 */
[----:B------:R-:W-:Y:S01]  /*b7c40*/  STL.64 [R1+0x288], R10 ;  /* 0x0002880a01007387 */ /* 0x000fe20000100a00 */
[----:B------:R-:W-:Y:S01]  /*b7c50*/  BAR.SYNC.DEFER_BLOCKING 0x0 ;  /* 0x0000000000007b1d */ /* 0x000fe20000010000 */
[----:B---3--:R-:W-:-:S05]  /*b7c60*/  PRMT R27, R195, 0x5210, R35 ;  /* 0x00005210c31b7816 */ /* 0x008fca0000000023 */
[----:B------:R-:W3:Y:S01]  /*b7c70*/  LDL.LU R195, [R1+0x33c] ;  /* 0x00033c0001c37983 */ /* 0x000ee20000300800 */
[----:B------:R-:W-:Y:S02]  /*b7c80*/  LOP3.LUT R33, R214, 0xffff, RZ, 0xc0, !PT ;  /* 0x0000ffffd6217812 */ /* 0x000fe400078ec0ff */
[----:B------:R-:W-:Y:S01]  /*b7c90*/  LOP3.LUT R34, R213, 0xffff, RZ, 0xc0, !PT ;  /* 0x0000ffffd5227812 */ /* 0x000fe200078ec0ff */
[----:B------:R-:W3:Y:S01]  /*b7ca0*/  LDL.LU R214, [R1+0x25c] ;  /* 0x00025c0001d67983 */ /* 0x000ee20000300800 */
[----:B------:R-:W-:Y:S02]  /*b7cb0*/  PRMT R28, R211, 0x4210, R32 ;  /* 0x00004210d31c7816 */ /* 0x000fe40000000020 */
[----:B------:R-:W-:Y:S01]  /*b7cc0*/  PRMT R29, R210, 0x4210, R33 ;  /* 0x00004210d21d7816 */ /* 0x000fe20000000021 */
[----:B------:R-:W3:Y:S01]  /*b7cd0*/  LDL.LU R213, [R1+0x340] ;  /* 0x0003400001d57983 */ /* 0x000ee20000300800 */
[----:B------:R-:W-:-:S03]  /*b7ce0*/  PRMT R30, R209, 0x4210, R34 ;  /* 0x00004210d11e7816 */ /* 0x000fc60000000022 */
[----:B------:R-:W3:Y:S04]  /*b7cf0*/  LDL.LU R212, [R1+0x224] ;  /* 0x0002240001d47983 */ /* 0x000ee80000300800 */
[----:B------:R-:W-:Y:S01]  /*b7d00*/  STSM.16.M88.4 [R222], R28 ;  /* 0x0000001cde007844 */ /* 0x000fe20000000200 */
[----:B------:R-:W-:Y:S01]  /*b7d10*/  BAR.SYNC.DEFER_BLOCKING 0x0 ;  /* 0x0000000000007b1d */ /* 0x000fe20000010000 */
[----:B------:R-:W-:Y:S02]  /*b7d20*/  PRMT R24, R208, 0x5210, R32 ;  /* 0x00005210d0187816 */ /* 0x000fe40000000020 */
[----:B------:R-:W-:Y:S02]  /*b7d30*/  PRMT R25, R207, 0x5210, R33 ;  /* 0x00005210cf197816 */ /* 0x000fe40000000021 */
[----:B------:R-:W-:Y:S01]  /*b7d40*/  PRMT R26, R206, 0x5210, R34 ;  /* 0x00005210ce1a7816 */ /* 0x000fe20000000022 */
[----:B------:R-:W3:Y:S04]  /*b7d50*/  LDL.LU R211, [R1+0x4cc4] ;  /* 0x004cc40001d37983 */ /* 0x000ee80000300800 */
[----:B------:R-:W3:Y:S04]  /*b7d60*/  LDL.LU R210, [R1+0x4cc0] ;  /* 0x004cc00001d27983 */ /* 0x000ee80000300800 */
[----:B------:R-:W0:Y:S01]  /*b7d70*/  LDS.128 R8, [R6] ;  /* 0x0000000006087984 */ /* 0x000e220000000c00 */
[----:B------:R-:W-:Y:S01]  /*b7d80*/  BAR.SYNC.DEFER_BLOCKING 0x0 ;  /* 0x0000000000007b1d */ /* 0x000fe20000010000 */
[----:B------:R-:W-:-:S05]  /*b7d90*/  LOP3.LUT R32, R203, 0xffff, RZ, 0xc0, !PT ;  /* 0x0000ffffcb207812 */ /* 0x000fca00078ec0ff */
[----:B------:R-:W3:Y:S04]  /*b7da0*/  LDL.LU R209, [R1+0x4b64] ;  /* 0x004b640001d17983 */ /* 0x000ee80000300800 */
[----:B------:R-:W3:Y:S04]  /*b7db0*/  LDL.LU R208, [R1+0x4b60] ;  /* 0x004b600001d07983 */ /* 0x000ee80000300800 */
[----:B------:R-:W3:Y:S04]  /*b7dc0*/  LDL.LU R207, [R1+0x46dc] ;  /* 0x0046dc0001cf7983 */ /* 0x000ee80000300800 */
[----:B------:R-:W3:Y:S04]  /*b7dd0*/  LDL.LU R206, [R1+0x46d4] ;  /* 0x0046d40001ce7983 */ /* 0x000ee80000300800 */
[----:B------:R-:W-:Y:S04]  /*b7de0*/  STSM.16.M88.4 [R222], R24 ;  /* 0x00000018de007844 */ /* 0x000fe80000000200 */
[----:B------:R-:W3:Y:S01]  /*b7df0*/  LDL.LU R203, [R1+0x46d8] ;  /* 0x0046d80001cb7983 */ /* 0x000ee20000300800 */
[----:B0-----:R-:W-:Y:S01]  /*b7e00*/  IMAD.MOV.U32 R242, RZ, RZ, R9 ;  /* 0x000000fffff27224 */ /* 0x001fe200078e0009 */
[----:B--2---:R-:W-:-:S02]  /*b7e10*/  LOP3.LUT R33, R202, 0xffff, RZ, 0xc0, !PT ;  /* 0x0000ffffca217812 */ /* 0x004fc400078ec0ff */
[----:B------:R-:W2:Y:S04]  /*b7e20*/  LDL.LU R202, [R1+0x4638] ;  /* 0x0046380001ca7983 */ /* 0x000ea80000300800 */
[----:B------:R-:W-:Y:S04]  /*b7e30*/  STL [R1+0x270], R8 ;  /* 0x0002700801007387 */ /* 0x000fe80000100800 */
[----:B------:R-:W-:Y:S01]  /*b7e40*/  STL.64 [R1+0x278], R10 ;  /* 0x0002780a01007387 */ /* 0x000fe20000100a00 */
[----:B------:R-:W-:Y:S06]  /*b7e50*/  BAR.SYNC.DEFER_BLOCKING 0x0 ;  /* 0x0000000000007b1d */ /* 0x000fec0000010000 */
[----:B------:R-:W0:Y:S01]  /*b7e60*/  LDS.128 R8, [R6] ;  /* 0x0000000006087984 */ /* 0x000e220000000c00 */
[----:B----4-:R-:W-:-:S04]  /*b7e70*/  LOP3.LUT R35, R39, 0xffff, RZ, 0xc0, !PT ;  /* 0x0000ffff27237812 */ /* 0x010fc800078ec0ff */
[----:B------:R-:W-:Y:S01]  /*b7e80*/  PRMT R31, R199, 0x4210, R35 ;  /* 0x00004210c71f7816 */ /* 0x000fe20000000023 */
[----:B0-----:R-:W-:Y:S01]  /*b7e90*/  IMAD.MOV.U32 R243, RZ, RZ, R11 ;  /* 0x000000fffff37224 */ /* 0x001fe200078e000b */
[----:B------:R-:W-:Y:S04]  /*b7ea0*/  STL.64 [R1+0x260], R8 ;  /* 0x0002600801007387 */ /* 0x000fe80000100a00 */
[----:B------:R-:W-:Y:S04]  /*b7eb0*/  STL [R1+0x268], R10 ;  /* 0x0002680a01007387 */ /* 0x000fe80000100800 */
[----:B------:R-:W-:Y:S04]  /*b7ec0*/  STL.64 [R1+0x5218], R242 ;  /* 0x005218f201007387 */ /* 0x000fe80000100a00 */
[----:B------:R-:W4:Y:S01]  /*b7ed0*/  LDL.LU R199, [R1+0xc80] ;  /* 0x000c800001c77983 */ /* 0x000f220000300800 */
[----:B------:R-:W-:Y:S01]  /*b7ee0*/  BAR.SYNC.DEFER_BLOCKING 0x0 ;  /* 0x0000000000007b1d */ /* 0x000fe20000010000 */
[----:B---3--:R-:W-:-:S05]  /*b7ef0*/  PRMT R24, R195, 0x5210, R32 ;  /* 0x00005210c3187816 */ /* 0x008fca0000000020 */
[----:B------:R-:W3:Y:S01]  /*b7f00*/  LDL.LU R195, [R1+0x34c] ;  /* 0x00034c0001c37983 */ /* 0x000ee20000300800 */
[----:B------:R-:W-:Y:S02]  /*b7f10*/  LOP3.LUT R34, R40, 0xffff, RZ, 0xc0, !PT ;  /* 0x0000ffff28227812 */ /* 0x000fe400078ec0ff */
[----:B------:R-:W-:Y:S01]  /*b7f20*/  PRMT R28, R38, 0x4210, R32 ;  /* 0x00004210261c7816 */ /* 0x000fe20000000020 */
[----:B------:R-:W3:Y:S01]  /*b7f30*/  LDL.LU R44, [R1+0xc84] ;  /* 0x000c8400012c7983 */ /* 0x000ee20000300800 */
[--C-:B------:R-:W-:Y:S02]  /*b7f40*/  PRMT R29, R37, 0x4210, R33.reuse ;  /* 0x00004210251d7816 */ /* 0x100fe40000000021 */
[----:B------:R-:W-:Y:S01]  /*b7f50*/  PRMT R30, R36, 0x4210, R34 ;  /* 0x00004210241e7816 */ /* 0x000fe20000000022 */
[----:B------:R-:W3:Y:S04]  /*b7f60*/  LDL.LU R43, [R1+0x404] ;  /* 0x00040400012b7983 */ /* 0x000ee80000300800 */
[----:B------:R-:W-:Y:S01]  /*b7f70*/  STSM.16.M88.4 [R222], R28 ;  /* 0x0000001cde007844 */ /* 0x000fe20000000200 */
[----:B------:R-:W-:Y:S01]  /*b7f80*/  BAR.SYNC.DEFER_BLOCKING 0x0 ;  /* 0x0000000000007b1d */ /* 0x000fe20000010000 */
[----:B------:R-:W-:-:S02]  /*b7f90*/  PRMT R25, R214, 0x5210, R33 ;  /* 0x00005210d6197816 */ /* 0x000fc40000000021 */
[----:B------:R-:W-:Y:S02]  /*b7fa0*/  PRMT R26, R213, 0x5210, R34 ;  /* 0x00005210d51a7816 */ /* 0x000fe40000000022 */
[----:B------:R-:W-:Y:S01]  /*b7fb0*/  PRMT R27, R212, 0x5210, R35 ;  /* 0x00005210d41b7816 */ /* 0x000fe20000000023 */
[----:B------:R-:W3:Y:S04]  /*b7fc0*/  LDL.LU R42, [R1+0x4cd8] ;  /* 0x004cd800012a7983 */ /* 0x000ee80000300800 */
[----:B------:R-:W3:Y:S04]  /*b7fd0*/  LDL.LU R41, [R1+0x4cd4] ;  /* 0x004cd40001297983 */ /* 0x000ee80000300800 */
[----:B------:R-:W3:Y:S04]  /*b7fe0*/  LDL.LU R40, [R1+0x4b78] ;  /* 0x004b780001287983 */ /* 0x000ee80000300800 */
[----:B------:R-:W3:Y:S04]  /*b7ff0*/  LDL.LU R39, [R1+0x4b74] ;  /* 0x004b740001277983 */ /* 0x000ee80000300800 */
[----:B------:R-:W0:Y:S01]  /*b8000*/  LDS.128 R8, [R6] ;  /* 0x0000000006087984 */ /* 0x000e220000000c00 */
[----:B------:R-:W-:Y:S06]  /*b8010*/  BAR.SYNC.DEFER_BLOCKING 0x0 ;  /* 0x0000000000007b1d */ /* 0x000fec0000010000 */
[----:B------:R-:W3:Y:S04]  /*b8020*/  LDL.LU R38, [R1+0x46e8] ;  /* 0x0046e80001267983 */ /* 0x000ee80000300800 */
[----:B------:R-:W3:Y:S04]  /*b8030*/  LDL.LU R37, [R1+0x46e4] ;  /* 0x0046e40001257983 */ /* 0x000ee80000300800 */
[----:B------:R-:W3:Y:S04]  /*b8040*/  LDL.LU R36, [R1+0x46e0] ;  /* 0x0046e00001247983 */ /* 0x000ee80000300800 */
[----:B------:R-:W3:Y:S04]  /*b8050*/  LDL.LU R214, [R1+0x4640] ;  /* 0x0046400001d67983 */ /* 0x000ee80000300800 */
[----:B------:R-:W-:Y:S04]  /*b8060*/  STSM.16.M88.4 [R222], R24 ;  /* 0x00000018de007844 */ /* 0x000fe80000000200 */
[----:B0-----:R-:W-:Y:S04]  /*b8070*/  STL.64 [R1+0x250], R8 ;  /* 0x0002500801007387 */ /* 0x001fe80000100a00 */
[----:B------:R-:W-:Y:S01]  /*b8080*/  STL.64 [R1+0x258], R10 ;  /* 0x0002580a01007387 */ /* 0x000fe20000100a00 */
[----:B------:R-:W-:Y:S06]  /*b8090*/  BAR.SYNC.DEFER_BLOCKING 0x0 ;  /* 0x0000000000007b1d */ /* 0x000fec0000010000 */
[----:B------:R-:W0:Y:S01]  /*b80a0*/  LDS.128 R8, [R6] ;  /* 0x0000000006087984 */ /* 0x000e220000000c00 */
[----:B------:R-:W-:-:S02]  /*b80b0*/  LOP3.LUT R32, R211, 0xffff, RZ, 0xc0, !PT ;  /* 0x0000ffffd3207812 */ /* 0x000fc400078ec0ff */
[----:B------:R-:W-:Y:S02]  /*b80c0*/  LOP3.LUT R33, R210, 0xffff, RZ, 0xc0, !PT ;  /* 0x0000ffffd2217812 */ /* 0x000fe400078ec0ff */
[----:B------:R-:W-:Y:S02]  /*b80d0*/  LOP3.LUT R34, R209, 0xffff, RZ, 0xc0, !PT ;  /* 0x0000ffffd1227812 */ /* 0x000fe400078ec0ff */
[----:B------:R-:W-:Y:S02]  /*b80e0*/  LOP3.LUT R35, R208, 0xffff, RZ, 0xc0, !PT ;  /* 0x0000ffffd0237812 */ /* 0x000fe400078ec0ff */
[----:B------:R-:W-:Y:S02]  /*b80f0*/  PRMT R28, R207, 0x4210, R32 ;  /* 0x00004210cf1c7816 */ /* 0x000fe40000000020 */
[----:B------:R-:W-:Y:S02]  /*b8100*/  PRMT R29, R206, 0x4210, R33 ;  /* 0x00004210ce1d7816 */ /* 0x000fe40000000021 */
[----:B------:R-:W-:-:S02]  /*b8110*/  PRMT R30, R203, 0x4210, R34 ;  /* 0x00004210cb1e7816 */ /* 0x000fc40000000022 */
[----:B--2---:R-:W-:Y:S01]  /*b8120*/  PRMT R31, R202, 0x4210, R35 ;  /* 0x00004210ca1f7816 */ /* 0x004fe20000000023 */
[----:B------:R-:W-:Y:S06]  /*b8130*/  BAR.SYNC.DEFER_BLOCKING 0x0 ;  /* 0x0000000000007b1d */ /* 0x000fec0000010000 */
[----:B0-----:R-:W-:Y:S04]  /*b8140*/  STL.64 [R1+0x240], R8 ;  /* 0x0002400801007387 */ /* 0x001fe80000100a00 */
[----:B------:R-:W-:Y:S04]  /*b8150*/  STL.64 [R1+0x248], R10 ;  /* 0x0002480a01007387 */ /* 0x000fe80000100a00 */
[----:B------:R-:W2:Y:S04]  /*b8160*/  LDL.LU R213, [R1+0xc94] ;  /* 0x000c940001d57983 */ /* 0x000ea80000300800 */
[----:B------:R-:W2:Y:S04]  /*b8170*/  LDL.LU R212, [R1+0xc90] ;  /* 0x000c900001d47983 */ /* 0x000ea80000300800 */
[----:B------:R-:W2:Y:S04]  /*b8180*/  LDL.LU R211, [R1+0xc8c] ;  /* 0x000c8c0001d37983 */ /* 0x000ea80000300800 */
[----:B------:R-:W2:Y:S04]  /*b8190*/  LDL.LU R210, [R1+0x330] ;  /* 0x0003300001d27983 */ /* 0x000ea80000300800 */
[----:B------:R-:W2:Y:S04]  /*b81a0*/  LDL.LU R209, [R1+0x4cec] ;  /* 0x004cec0001d17983 */ /* 0x000ea80000300800 */
[----:B------:R-:W2:Y:S01]  /*b81b0*/  LDL.LU R208, [R1+0x4ce8] ;  /* 0x004ce80001d07983 */ /* 0x000ea20000300800 */
[----:B----4-:R-:W-:-:S03]  /*b81c0*/  PRMT R24, R199, 0x5210, R32 ;  /* 0x00005210c7187816 */ /* 0x010fc60000000020 */
[----:B------:R-:W4:Y:S04]  /*b81d0*/  LDL.LU R207, [R1+0x4b80] ;  /* 0x004b800001cf7983 */ /* 0x000f280000300800 */
[----:B------:R-:W4:Y:S04]  /*b81e0*/  LDL.LU R206, [R1+0x4b7c] ;  /* 0x004b7c0001ce7983 */ /* 0x000f280000300800 */
[----:B------:R-:W4:Y:S04]  /*b81f0*/  LDL.LU R203, [R1+0x46f8] ;  /* 0x0046f80001cb7983 */ /* 0x000f280000300800 */
[----:B------:R-:W4:Y:S04]  /*b8200*/  LDL.LU R202, [R1+0x46f0] ;  /* 0x0046f00001ca7983 */ /* 0x000f280000300800 */
[----:B------:R-:W4:Y:S01]  /*b8210*/  LDL.LU R199, [R1+0x46f4] ;  /* 0x0046f40001c77983 */ /* 0x000f220000300800 */
[----:B---3--:R-:W-:-:S03]  /*b8220*/  PRMT R25, R195, 0x5210, R33 ;  /* 0x00005210c3197816 */ /* 0x008fc60000000021 */
[----:B------:R-:W3:Y:S04]  /*b8230*/  LDL.LU R195, [R1+0x46ec] ;  /* 0x0046ec0001c37983 */ /* 0x000ee80000300800 */
[----:B------:R-:W-:Y:S01]  /*b8240*/  STSM.16.M88.4 [R222], R28 ;  /* 0x0000001cde007844 */ /* 0x000fe20000000200 */
[----:B------:R-:W-:Y:S01]  /*b8250*/  BAR.SYNC.DEFER_BLOCKING 0x0 ;  /* 0x0000000000007b1d */ /* 0x000fe20000010000 */
[----:B------:R-:W-:Y:S02]  /*b8260*/  PRMT R26, R44, 0x5210, R34 ;  /* 0x000052102c1a7816 */ /* 0x000fe40000000022 */
[----:B------:R-:W-:-:S03]  /*b8270*/  PRMT R27, R43, 0x5210, R35 ;  /* 0x000052102b1b7816 */ /* 0x000fc60000000023 */
[----:B------:R-:W0:Y:S02]  /*b8280*/  LDS.128 R8, [R6] ;  /* 0x0000000006087984 */ /* 0x000e240000000c00 */
[----:B------:R-:W-:Y:S06]  /*b8290*/  BAR.SYNC.DEFER_BLOCKING 0x0 ;  /* 0x0000000000007b1d */ /* 0x000fec0000010000 */
[----:B------:R-:W-:Y:S04]  /*b82a0*/  STSM.16.M88.4 [R222], R24 ;  /* 0x00000018de007844 */ /* 0x000fe80000000200 */
[----:B0-----:R-:W-:Y:S01]  /*b82b0*/  STL [R1+0x234], R9 ;  /* 0x0002340901007387 */ /* 0x001fe20000100800 */
[----:B------:R-:W-:-:S03]  /*b82c0*/  IMAD.MOV.U32 R244, RZ, RZ, R8 ;  /* 0x000000fffff47224 */ /* 0x000fc600078e0008 */
[----:B------:R-:W-:Y:S01]  /*b82d0*/  STL.64 [R1+0x238], R10 ;  /* 0x0002380a01007387 */ /* 0x000fe20000100a00 */
[----:B------:R-:W-:Y:S06]  /*b82e0*/  BAR.SYNC.DEFER_BLOCKING 0x0 ;  /* 0x0000000000007b1d */ /* 0x000fec0000010000 */
[----:B------:R-:W0:Y:S01]  /*b82f0*/  LDS.128 R8, [R6] ;  /* 0x0000000006087984 */ /* 0x000e220000000c00 */
[----:B------:R-:W-:Y:S02]  /*b8300*/  LOP3.LUT R32, R42, 0xffff, RZ, 0xc0, !PT ;  /* 0x0000ffff2a207812 */ /* 0x000fe400078ec0ff */
[----:B------:R-:W-:-:S02]  /*b8310*/  LOP3.LUT R33, R41, 0xffff, RZ, 0xc0, !PT ;  /* 0x0000ffff29217812 */ /* 0x000fc400078ec0ff */
[----:B------:R-:W-:Y:S02]  /*b8320*/  LOP3.LUT R34, R40, 0xffff, RZ, 0xc0, !PT ;  /* 0x0000ffff28227812 */ /* 0x000fe400078ec0ff */
[----:B------:R-:W-:Y:S02]  /*b8330*/  LOP3.LUT R35, R39, 0xffff, RZ, 0xc0, !PT ;  /* 0x0000ffff27237812 */ /* 0x000fe400078ec0ff */
[----:B------:R-:W-:Y:S02]  /*b8340*/  PRMT R28, R38, 0x4210, R32 ;  /* 0x00004210261c7816 */ /* 0x000fe40000000020 */
[----:B------:R-:W-:Y:S02]  /*b8350*/  PRMT R29, R37, 0x4210, R33 ;  /* 0x00004210251d7816 */ /* 0x000fe40000000021 */
[----:B------:R-:W-:Y:S01]  /*b8360*/  PRMT R30, R36, 0x4210, R34 ;  /* 0x00004210241e7816 */ /* 0x000fe20000000022 */
[----:B------:R-:W-:Y:S01]  /*b8370*/  BAR.SYNC.DEFER_BLOCKING 0x0 ;  /* 0x0000000000007b1d */ /* 0x000fe20000010000 */
[----:B------:R-:W-:-:S05]  /*b8380*/  PRMT R31, R214, 0x4210, R35 ;  /* 0x00004210d61f7816 */ /* 0x000fca0000000023 */
[----:B0-----:R-:W-:Y:S04]  /*b8390*/  STL.64 [R1+0x220], R8 ;  /* 0x0002200801007387 */ /* 0x001fe80000100a00 */
[----:B------:R-:W-:Y:S01]  /*b83a0*/  STL.64 [R1+0x228], R10 ;  /* 0x0002280a01007387 */ /* 0x000fe20000100a00 */
[----:B--2---:R-:W-:-:S03]  /*b83b0*/  PRMT R24, R213, 0x5210, R32 ;  /* 0x00005210d5187816 */ /* 0x004fc60000000020 */
[----:B------:R-:W2:Y:S01]  /*b83c0*/  LDL.LU R213, [R1+0xc9c] ;  /* 0x000c9c0001d57983 */ /* 0x000ea20000300800 */
[----:B------:R-:W-:-:S03]  /*b83d0*/  PRMT R25, R212, 0x5210, R33 ;  /* 0x00005210d4197816 */ /* 0x000fc60000000021 */
[----:B------:R-:W2:Y:S01]  /*b83e0*/  LDL.LU R212, [R1+0xc98] ;  /* 0x000c980001d47983 */ /* 0x000ea20000300800 */
[----:B------:R-:W-:-:S03]  /*b83f0*/  PRMT R26, R211, 0x5210, R34 ;  /* 0x00005210d31a7816 */ /* 0x000fc60000000022 */
[----:B------:R-:W2:Y:S01]  /*b8400*/  LDL.LU R211, [R1+0xca0] ;  /* 0x000ca00001d37983 */ /* 0x000ea20000300800 */
[----:B------:R-:W-:-:S03]  /*b8410*/  PRMT R27, R210, 0x5210, R35 ;  /* 0x00005210d21b7816 */ /* 0x000fc60000000023 */
[----:B------:R-:W2:Y:S01]  /*b8420*/  LDL.LU R210, [R1+0x334] ;  /* 0x0003340001d27983 */ /* 0x000ea20000300800 */
[----:B------:R-:W-:-:S03]  /*b8430*/  LOP3.LUT R32, R209, 0xffff, RZ, 0xc0, !PT ;  /* 0x0000ffffd1207812 */ /* 0x000fc600078ec0ff */
[----:B------:R-:W2:Y:S01]  /*b8440*/  LDL.LU R209, [R1+0x4d00] ;  /* 0x004d000001d17983 */ /* 0x000ea20000300800 */
[----:B------:R-:W-:-:S03]  /*b8450*/  LOP3.LUT R33, R208, 0xffff, RZ, 0xc0, !PT ;  /* 0x0000ffffd0217812 */ /* 0x000fc600078ec0ff */
[----:B------:R-:W2:Y:S01]  /*b8460*/  LDL.LU R208, [R1+0x4cfc] ;  /* 0x004cfc0001d07983 */ /* 0x000ea20000300800 */
[----:B----4-:R-:W-:-:S03]  /*b8470*/  LOP3.LUT R34, R207, 0xffff, RZ, 0xc0, !PT ;  /* 0x0000ffffcf227812 */ /* 0x010fc600078ec0ff */
[----:B------:R0:W-:Y:S01]  /*b8480*/  STSM.16.M88.4 [R222], R28 ;  /* 0x0000001cde007844 */ /* 0x0001e20000000200 */
[----:B------:R-:W-:-:S03]  /*b8490*/  LOP3.LUT R35, R206, 0xffff, RZ, 0xc0, !PT ;  /* 0x0000ffffce237812 */ /* 0x000fc600078ec0ff */
[----:B------:R-:W4:Y:S04]  /*b84a0*/  LDL.LU R207, [R1+0x4b98] ;  /* 0x004b980001cf7983 */ /* 0x000f280000300800 */
[----:B------:R-:W4:Y:S01]  /*b84b0*/  LDL.LU R206, [R1+0x4b94] ;  /* 0x004b940001ce7983 */ /* 0x000f220000300800 */
[----:B------:R-:W-:Y:S01]  /*b84c0*/  BAR.SYNC.DEFER_BLOCKING 0x0 ;  /* 0x0000000000007b1d */ /* 0x000fe20000010000 */
[----:B0-----:R-:W-:Y:S02]  /*b84d0*/  PRMT R28, R203, 0x4210, R32 ;  /* 0x00004210cb1c7816 */ /* 0x001fe40000000020 */
[----:B------:R-:W-:-:S03]  /*b84e0*/  PRMT R29, R202, 0x4210, R33 ;  /* 0x00004210ca1d7816 */ /* 0x000fc60000000021 */
[----:B------:R-:W4:Y:S01]  /*b84f0*/  LDL.LU R203, [R1+0x470c] ;  /* 0x00470c0001cb7983 */ /* 0x000f220000300800 */
[----:B------:R-:W-:-:S03]  /*b8500*/  PRMT R30, R199, 0x4210, R34 ;  /* 0x00004210c71e7816 */ /* 0x000fc60000000022 */
[----:B------:R-:W4:Y:S04]  /*b8510*/  LDL.LU R202, [R1+0x4708] ;  /* 0x0047080001ca7983 */ /* 0x000f280000300800 */
[----:B------:R-:W4:Y:S04]  /*b8520*/  LDL.LU R199, [R1+0x4704] ;  /* 0x0047040001c77983 */ /* 0x000f280000300800 */
[----:B------:R-:W0:Y:S01]  /*b8530*/  LDS.128 R8, [R6] ;  /* 0x0000000006087984 */ /* 0x000e220000000c00 */
[----:B------:R-:W-:Y:S01]  /*b8540*/  BAR.SYNC.DEFER_BLOCKING 0x0 ;  /* 0x0000000000007b1d */ /* 0x000fe20000010000 */
[----:B---3--:R-:W-:-:S05]  /*b8550*/  PRMT R31, R195, 0x4210, R35 ;  /* 0x00004210c31f7816 */ /* 0x008fca0000000023 */
[----:B------:R-:W3:Y:S04]  /*b8560*/  LDL.LU R195, [R1+0x46fc] ;  /* 0x0046fc0001c37983 */ /* 0x000ee80000300800 */
[----:B------:R-:W-:Y:S01]  /*b8570*/  STSM.16.M88.4 [R222], R24 ;  /* 0x00000018de007844 */ /* 0x000fe20000000200 */
[----:B------:R-:W-:Y:S06]  /*b8580*/  BAR.SYNC.DEFER_BLOCKING 0x0 ;  /* 0x0000000000007b1d */ /* 0x000fec0000010000 */
[----:B------:R-:W1:Y:S02]  /*b8590*/  LDS.128 R36, [R6] ;  /* 0x0000000006247984 */ /* 0x000e640000000c00 */
[----:B------:R-:W-:Y:S01]  /*b85a0*/  BAR.SYNC.DEFER_BLOCKING 0x0 ;  /* 0x0000000000007b1d */ /* 0x000fe20000010000 */
[----:B0-----:R-:W-:-:S02]  /*b85b0*/  IMAD.MOV.U32 R245, RZ, RZ, R8 ;  /* 0x000000fffff57224 */ /* 0x001fc400078e0008 */
[----:B------:R-:W-:Y:S02]  /*b85c0*/  IMAD.MOV.U32 R2, RZ, RZ, R10 ;  /* 0x000000ffff027224 */ /* 0x000fe400078e000a */
[----:B------:R-:W-:Y:S01]  /*b85d0*/  IMAD.MOV.U32 R247, RZ, RZ, R9 ;  /* 0x000000fffff77224 */ /* 0x000fe200078e0009 */
[----:B------:R-:W-:Y:S04]  /*b85e0*/  STL.64 [R1+0x5240], R244 ;  /* 0x005240f401007387 */ /* 0x000fe80000100a00 */
[----:B------:R0:W-:Y:S01]  /*b85f0*/  STSM.16.M88.4 [R222], R28 ;  /* 0x0000001cde007844 */ /* 0x0001e20000000200 */
[----:B-1----:R-:W-:Y:S02]  /*b8600*/  IMAD.MOV.U32 R3, RZ, RZ, R38 ;  /* 0x000000ffff037224 */ /* 0x002fe400078e0026 */
[----:B------:R-:W-:-:S03]  /*b8610*/  IMAD.MOV.U32 R246, RZ, RZ, R36 ;  /* 0x000000fffff67224 */ /* 0x000fc600078e0024 */
[----:B------:R-:W-:Y:S04]  /*b8620*/  STL.64 [R1+0x5268], R2 ;  /* 0x0052680201007387 */ /* 0x000fe80000100a00 */
[----:B------:R-:W-:Y:S01]  /*b8630*/  STL.64 [R1+0x5258], R246 ;  /* 0x005258f601007387 */ /* 0x000fe20000100a00 */
[----:B------:R-:W-:Y:S01]  /*b8640*/  BAR.SYNC.DEFER_BLOCKING 0x0 ;  /* 0x0000000000007b1d */ /* 0x000fe20000010000 */
[----:B--2---:R-:W-:Y:S02]  /*b8650*/  PRMT R25, R212, 0x5210, R33 ;  /* 0x00005210d4197816 */ /* 0x004fe40000000021 */
[----:B------:R-:W-:Y:S02]  /*b8660*/  PRMT R26, R211, 0x5210, R34 ;  /* 0x00005210d31a7816 */ /* 0x000fe40000000022 */
[----:B------:R-:W-:-:S02]  /*b8670*/  LOP3.LUT R33, R208, 0xffff, RZ, 0xc0, !PT ;  /* 0x0000ffffd0217812 */ /* 0x000fc400078ec0ff */
[----:B----4-:R-:W-:Y:S02]  /*b8680*/  LOP3.LUT R34, R207, 0xffff, RZ, 0xc0, !PT ;  /* 0x0000ffffcf227812 */ /* 0x010fe400078ec0ff */
[----:B------:R-:W-:Y:S02]  /*b8690*/  PRMT R27, R210, 0x5210, R35 ;  /* 0x00005210d21b7816 */ /* 0x000fe40000000023 */
[----:B------:R-:W-:Y:S02]  /*b86a0*/  LOP3.LUT R35, R206, 0xffff, RZ, 0xc0, !PT ;  /* 0x0000ffffce237812 */ /* 0x000fe400078ec0ff */
[----:B0-----:R-:W-:Y:S02]  /*b86b0*/  PRMT R29, R202, 0x4210, R33 ;  /* 0x00004210ca1d7816 */ /* 0x001fe40000000021 */
[----:B------:R-:W2:Y:S01]  /*b86c0*/  LDL.LU R202, [R1+0xcac] ;  /* 0x000cac0001ca7983 */ /* 0x000ea20000300800 */
[----:B------:R-:W-:-:S03]  /*b86d0*/  PRMT R30, R199, 0x4210, R34 ;  /* 0x00004210c71e7816 */ /* 0x000fc60000000022 */
[----:B------:R-:W4:Y:S01]  /*b86e0*/  LDL.LU R199, [R1+0xca8] ;  /* 0x000ca80001c77983 */ /* 0x000f220000300800 */
[----:B---3--:R-:W-:-:S03]  /*b86f0*/  PRMT R31, R195, 0x4210, R35 ;  /* 0x00004210c31f7816 */ /* 0x008fc60000000023 */
[----:B------:R-:W3:Y:S01]  /*b8700*/  LDL.LU R195, [R1+0xcb0] ;  /* 0x000cb00001c37983 */ /* 0x000ee20000300800 */
[----:B------:R-:W-:Y:S02]  /*b8710*/  IMAD.MOV.U32 R248, RZ, RZ, R37 ;  /* 0x000000fffff87224 */ /* 0x000fe400078e0025 */
[----:B------:R-:W-:Y:S02]  /*b8720*/  IMAD.MOV.U32 R13, RZ, RZ, R39 ;  /* 0x000000ffff0d7224 */ /* 0x000fe400078e0027 */
[----:B------:R-:W0:Y:S01]  /*b8730*/  LDS.128 R36, [R6] ;  /* 0x0000000006247984 */ /* 0x000e220000000c00 */
[----:B------:R-:W-:Y:S01]  /*b8740*/  PRMT R24, R213, 0x5210, R32 ;  /* 0x00005210d5187816 */ /* 0x000fe20000000020 */
[----:B------:R-:W-:Y:S01]  /*b8750*/  BAR.SYNC.DEFER_BLOCKING 0x0 ;  /* 0x0000000000007b1d */ /* 0x000fe20000010000 */
[----:B------:R-:W-:-:S05]  /*b8760*/  LOP3.LUT R32, R209, 0xffff, RZ, 0xc0, !PT ;  /* 0x0000ffffd1207812 */ /* 0x000fca00078ec0ff */
[----:B------:R-:W3:Y:S04]  /*b8770*/  LDL.LU R213, [R1+0x338] ;  /* 0x0003380001d57983 */ /* 0x000ee80000300800 */
[----:B------:R-:W3:Y:S04]  /*b8780*/  LDL.LU R212, [R1+0x4d14] ;  /* 0x004d140001d47983 */ /* 0x000ee80000300800 */
[----:B------:R-:W3:Y:S04]  /*b8790*/  LDL.LU R211, [R1+0x4d10] ;  /* 0x004d100001d37983 */ /* 0x000ee80000300800 */
[----:B------:R-:W3:Y:S04]  /*b87a0*/  LDL.LU R210, [R1+0x4ba8] ;  /* 0x004ba80001d27983 */ /* 0x000ee80000300800 */
[----:B------:R-:W3:Y:S01]  /*b87b0*/  LDL.LU R209, [R1+0x4ba4] ;  /* 0x004ba40001d17983 */ /* 0x000ee20000300800 */
[----:B------:R-:W-:-:S03]  /*b87c0*/  PRMT R28, R203, 0x4210, R32 ;  /* 0x00004210cb1c7816 */ /* 0x000fc60000000020 */
[----:B------:R-:W3:Y:S04]  /*b87d0*/  LDL.LU R208, [R1+0x4718] ;  /* 0x0047180001d07983 */ /* 0x000ee80000300800 */
[----:B------:R-:W3:Y:S04]  /*b87e0*/  LDL.LU R207, [R1+0x471c] ;  /* 0x00471c0001cf7983 */ /* 0x000ee80000300800 */
[----:B------:R-:W3:Y:S04]  /*b87f0*/  LDL.LU R206, [R1+0x4714] ;  /* 0x0047140001ce7983 */ /* 0x000ee80000300800 */
[----:B------:R-:W3:Y:S04]  /*b8800*/  LDL.LU R203, [R1+0x4648] ;  /* 0x0046480001cb7983 */ /* 0x000ee80000300800 */
[----:B------:R-:W-:Y:S01]  /*b8810*/  STSM.16.M88.4 [R222], R24 ;  /* 0x00000018de007844 */ /* 0x000fe20000000200 */
[----:B------:R-:W-:Y:S01]  /*b8820*/  BAR.SYNC.DEFER_BLOCKING 0x0 ;  /* 0x0000000000007b1d */ /* 0x000fe20000010000 */
[----:B0-----:R-:W-:-:S02]  /*b8830*/  IMAD.MOV.U32 R249, RZ, RZ, R36 ;  /* 0x000000fffff97224 */ /* 0x001fc400078e0024 */
[----:B------:R-:W-:Y:S02]  /*b8840*/  IMAD.MOV.U32 R251, RZ, RZ, R37 ;  /* 0x000000fffffb7224 */ /* 0x000fe400078e0025 */
[----:B------:R-:W-:Y:S02]  /*b8850*/  IMAD.MOV.U32 R12, RZ, RZ, R38 ;  /* 0x000000ffff0c7224 */ /* 0x000fe400078e0026 */
[----:B------:R-:W-:Y:S02]  /*b8860*/  IMAD.MOV.U32 R10, RZ, RZ, R39 ;  /* 0x000000ffff0a7224 */ /* 0x000fe400078e0027 */
[----:B------:R-:W0:Y:S01]  /*b8870*/  LDS.128 R36, [R6] ;  /* 0x0000000006247984 */ /* 0x000e220000000c00 */
[----:B------:R-:W-:Y:S06]  /*b8880*/  BAR.SYNC.DEFER_BLOCKING 0x0 ;  /* 0x0000000000007b1d */ /* 0x000fec0000010000 */
[----:B------:R-:W-:Y:S04]  /*b8890*/  STL.64 [R1+0x5280], R248 ;  /* 0x005280f801007387 */ /* 0x000fe80000100a00 */
[----:B------:R2:W-:Y:S01]  /*b88a0*/  STSM.16.M88.4 [R222], R28 ;  /* 0x0000001cde007844 */ /* 0x0005e20000000200 */
[----:B------:R-:W-:Y:S01]  /*b88b0*/  IMAD.MOV.U32 R8, RZ, RZ, R11 ;  /* 0x000000ffff087224 */ /* 0x000fe200078e000b */
[----:B------:R-:W-:Y:S01]  /*b88c0*/  BAR.SYNC.DEFER_BLOCKING 0x0 ;  /* 0x0000000000007b1d */ /* 0x000fe20000010000 */
[----:B--2---:R-:W-:-:S02]  /*b88d0*/  PRMT R28, R202, 0x5210, R32 ;  /* 0x00005210ca1c7816 */ /* 0x004fc40000000020 */
[----:B----4-:R-:W-:-:S03]  /*b88e0*/  PRMT R29, R199, 0x5210, R33 ;  /* 0x00005210c71d7816 */ /* 0x010fc60000000021 */
[----:B------:R-:W2:Y:S04]  /*b88f0*/  LDL.LU R202, [R1+0xcc8] ;  /* 0x000cc80001ca7983 */ /* 0x000ea80000300800 */
[----:B------:R-:W4:Y:S01]  /*b8900*/  LDL.LU R199, [R1+0xcc4] ;  /* 0x000cc40001c77983 */ /* 0x000f220000300800 */
[----:B---3--:R-:W-:Y:S01]  /*b8910*/  PRMT R30, R195, 0x5210, R34 ;  /* 0x00005210c31e7816 */ /* 0x008fe20000000022 */
[----:B0-----:R-:W-:Y:S02]  /*b8920*/  IMAD.MOV.U32 R250, RZ, RZ, R36 ;  /* 0x000000fffffa7224 */ /* 0x001fe400078e0024 */
[----:B------:R-:W3:Y:S01]  /*b8930*/  LDL.LU R195, [R1+0xcc0] ;  /* 0x000cc00001c37983 */ /* 0x000ee20000300800 */
[----:B------:R-:W-:-:S03]  /*b8940*/  IMAD.MOV.U32 R252, RZ, RZ, R37 ;  /* 0x000000fffffc7224 */ /* 0x000fc600078e0025 */
[----:B------:R-:W3:Y:S01]  /*b8950*/  LDL.LU R43, [R1+0xcbc] ;  /* 0x000cbc00012b7983 */ /* 0x000ee20000300800 */
[----:B------:R-:W-:Y:S02]  /*b8960*/  IMAD.MOV.U32 R11, RZ, RZ, R38 ;  /* 0x000000ffff0b7224 */ /* 0x000fe400078e0026 */
[----:B------:R-:W-:Y:S01]  /*b8970*/  IMAD.MOV.U32 R9, RZ, RZ, R39 ;  /* 0x000000ffff097224 */ /* 0x000fe200078e0027 */
[----:B------:R-:W3:Y:S04]  /*b8980*/  LDL.LU R42, [R1+0x4d2c] ;  /* 0x004d2c00012a7983 */ /* 0x000ee80000300800 */
[----:B------:R-:W3:Y:S04]  /*b8990*/  LDL.LU R41, [R1+0x4d28] ;  /* 0x004d280001297983 */ /* 0x000ee80000300800 */
[----:B------:R-:W3:Y:S01]  /*b89a0*/  LDL.LU R40, [R1+0x4bb8] ;  /* 0x004bb80001287983 */ /* 0x000ee20000300800 */
[----:B------:R-:W-:-:S03]  /*b89b0*/  LOP3.LUT R36, R212, 0xffff, RZ, 0xc0, !PT ;  /* 0x0000ffffd4247812 */ /* 0x000fc600078ec0ff */
[----:B------:R-:W-:Y:S01]  /*b89c0*/  LDS.128 R24, [R6] ;  /* 0x0000000006187984 */ /* 0x000fe20000000c00 */
[----:B------:R-:W-:Y:S02]  /*b89d0*/  LOP3.LUT R37, R211, 0xffff, RZ, 0xc0, !PT ;  /* 0x0000ffffd3257812 */ /* 0x000fe400078ec0ff */
[----:B------:R-:W-:Y:S02]  /*b89e0*/  LOP3.LUT R38, R210, 0xffff, RZ, 0xc0, !PT ;  /* 0x0000ffffd2267812 */ /* 0x000fe400078ec0ff */
[----:B------:R-:W-:Y:S02]  /*b89f0*/  LOP3.LUT R39, R209, 0xffff, RZ, 0xc0, !PT ;  /* 0x0000ffffd1277812 */ /* 0x000fe400078ec0ff */
[----:B------:R-:W3:Y:S01]  /*b8a00*/  LDL.LU R209, [R1+0x4bb4] ;  /* 0x004bb40001d17983 */ /* 0x000ee20000300800 */
[----:B------:R-:W-:-:S03]  /*b8a10*/  PRMT R32, R208, 0x4210, R36 ;  /* 0x00004210d0207816 */ /* 0x000fc60000000024 */
[----:B------:R-:W3:Y:S01]  /*b8a20*/  LDL.LU R208, [R1+0x4728] ;  /* 0x0047280001d07983 */ /* 0x000ee20000300800 */
[----:B------:R-:W-:Y:S02]  /*b8a30*/  PRMT R31, R213, 0x5210, R35 ;  /* 0x00005210d51f7816 */ /* 0x000fe40000000023 */
[----:B------:R-:W-:Y:S01]  /*b8a40*/  PRMT R33, R207, 0x4210, R37 ;  /* 0x00004210cf217816 */ /* 0x000fe20000000025 */
[----:B------:R-:W3:Y:S01]  /*b8a50*/  LDL.LU R214, [R1+0x4724] ;  /* 0x0047240001d67983 */ /* 0x000ee20000300800 */
[----:B------:R-:W-:-:S03]  /*b8a60*/  PRMT R34, R206, 0x4210, R38 ;  /* 0x00004210ce227816 */ /* 0x000fc60000000026 */
[----:B------:R-:W3:Y:S01]  /*b8a70*/  LDL.LU R207, [R1+0x4720] ;  /* 0x0047200001cf7983 */ /* 0x000ee20000300800 */
[----:B------:R-:W-:-:S03]  /*b8a80*/  PRMT R35, R203, 0x4210, R39 ;  /* 0x00004210cb237816 */ /* 0x000fc60000000027 */
[----:B------:R-:W3:Y:S04]  /*b8a90*/  LDL.LU R206, [R1+0x464c] ;  /* 0x00464c0001ce7983 */ /* 0x000ee80000300800 */
[----:B------:R-:W3:Y:S01]  /*b8aa0*/  LDL.LU R203, [R1+0xcd8] ;  /* 0x000cd80001cb7983 */ /* 0x000ee20000300800 */
[----:B------:R-:W-:Y:S01]  /*b8ab0*/  BAR.SYNC.DEFER_BLOCKING 0x0 ;  /* 0x0000000000007b1d */ /* 0x000fe20000010000 */
[----:B----4-:R-:W-:-:S05]  /*b8ac0*/  PRMT R37, R199, 0x5210, R37 ;  /* 0x00005210c7257816 */ /* 0x010fca0000000025 */
[----:B------:R-:W4:Y:S01]  /*b8ad0*/  LDL.LU R199, [R1+0xcd4] ;  /* 0x000cd40001c77983 */ /* 0x000f220000300800 */
[----:B--2---:R-:W-:-:S03]  /*b8ae0*/  PRMT R36, R202, 0x5210, R36 ;  /* 0x00005210ca247816 */ /* 0x004fc60000000024 */
[----:B------:R-:W2:Y:S04]  /*b8af0*/  LDL.LU R213, [R1+0xcd0] ;  /* 0x000cd00001d57983 */ /* 0x000ea80000300800 */
[----:B------:R-:W2:Y:S04]  /*b8b00*/  LDL.LU R212, [R1+0x344] ;  /* 0x0003440001d47983 */ /* 0x000ea80000300800 */
[----:B------:R-:W2:Y:S04]  /*b8b10*/  LDL.LU R211, [R1+0x4d3c] ;  /* 0x004d3c0001d37983 */ /* 0x000ea80000300800 */
[----:B------:R-:W2:Y:S04]  /*b8b20*/  LDL.LU R210, [R1+0x4d38] ;  /* 0x004d380001d27983 */ /* 0x000ea80000300800 */
[----:B------:R-:W2:Y:S01]  /*b8b30*/  LDL.LU R202, [R1+0x4bd0] ;  /* 0x004bd00001ca7983 */ /* 0x000ea20000300800 */
[----:B---3--:R-:W-:-:S03]  /*b8b40*/  PRMT R38, R195, 0x5210, R38 ;  /* 0x00005210c3267816 */ /* 0x008fc60000000026 */
[----:B------:R-:W3:Y:S01]  /*b8b50*/  LDL.LU R195, [R1+0x4bcc] ;  /* 0x004bcc0001c37983 */ /* 0x000ee20000300800 */
[----:B------:R-:W-:Y:S02]  /*b8b60*/  LOP3.LUT R44, R42, 0xffff, RZ, 0xc0, !PT ;  /* 0x0000ffff2a2c7812 */ /* 0x000fe400078ec0ff */
[----:B------:R-:W-:Y:S02]  /*b8b70*/  PRMT R39, R43, 0x5210, R39 ;  /* 0x000052102b277816 */ /* 0x000fe40000000027 */
        /* <DEDUP_REMOVED lines=11> */
[----:B------:R-:W-:-:S04]  /*b8c30*/  LOP3.LUT R45, R41, 0xffff, RZ, 0xc0, !PT ;  /* 0x0000ffff292d7812 */ /* 0x000fc800078ec0ff */
[--C-:B------:R-:W-:Y:S02]  /*b8c40*/  PRMT R41, R214, 0x4210, R45.reuse ;  /* 0x00004210d6297816 */ /* 0x100fe4000000002d */
[----:B----4-:R-:W-:Y:S02]  /*b8c50*/  PRMT R45, R199, 0x5210, R45 ;  /* 0x00005210c72d7816 */ /* 0x010fe4000000002d */
[----:B------:R-:W4:Y:S04]  /*b8c60*/  LDL.LU R199, [R1+0xce4] ;  /* 0x000ce40001c77983 */ /* 0x000f280000300800 */
[----:B------:R-:W4:Y:S04]  /*b8c70*/  LDL.LU R59, [R1+0xcec] ;  /* 0x000cec00013b7983 */ /* 0x000f280000300800 */
[----:B------:R-:W4:Y:S04]  /*b8c80*/  LDL.LU R58, [R1+0x348] ;  /* 0x00034800013a7983 */ /* 0x000f280000300800 */
[----:B------:R-:W4:Y:S04]  /*b8c90*/  LDL.LU R57, [R1+0x4d4c] ;  /* 0x004d4c0001397983 */ /* 0x000f280000300800 */
[----:B------:R-:W4:Y:S01]  /*b8ca0*/  LDL.LU R56, [R1+0x4d48] ;  /* 0x004d480001387983 */ /* 0x000f220000300800 */
[----:B--2---:R-:W-:-:S03]  /*b8cb0*/  LOP3.LUT R54, R202, 0xffff, RZ, 0xc0, !PT ;  /* 0x0000ffffca367812 */ /* 0x004fc600078ec0ff */
[----:B------:R-:W2:Y:S01]  /*b8cc0*/  LDL.LU R202, [R1+0x4bdc] ;  /* 0x004bdc0001ca7983 */ /* 0x000ea20000300800 */
[----:B---3--:R-:W-:-:S03]  /*b8cd0*/  LOP3.LUT R55, R195, 0xffff, RZ, 0xc0, !PT ;  /* 0x0000ffffc3377812 */ /* 0x008fc600078ec0ff */
[----:B------:R-:W3:Y:S01]  /*b8ce0*/  LDL.LU R195, [R1+0x4bd8] ;  /* 0x004bd80001c37983 */ /* 0x000ee20000300800 */
[----:B------:R-:W-:Y:S02]  /*b8cf0*/  LOP3.LUT R52, R211, 0xffff, RZ, 0xc0, !PT ;  /* 0x0000ffffd3347812 */ /* 0x000fe400078ec0ff */
[----:B------:R-:W-:Y:S01]  /*b8d00*/  LOP3.LUT R53, R210, 0xffff, RZ, 0xc0, !PT ;  /* 0x0000ffffd2357812 */ /* 0x000fe200078ec0ff */
[----:B------:R-:W3:Y:S04]  /*b8d10*/  LDL.LU R214, [R1+0x4798] ;  /* 0x0047980001d67983 */ /* 0x000ee80000300800 */
[----:B------:R-:W3:Y:S04]  /*b8d20*/  LDL.LU R211, [R1+0x475c] ;  /* 0x00475c0001d37983 */ /* 0x000ee80000300800 */
        /* <DEDUP_REMOVED lines=9> */
[----:B------:R-:W-:Y:S01]  /*b8dc0*/  PRMT R50, R207, 0x4210, R54 ;  /* 0x00004210cf327816 */ /* 0x000fe20000000036 */
[----:B------:R-:W3:Y:S01]  /*b8dd0*/  LDL.LU R212, [R1+0xcfc] ;  /* 0x000cfc0001d47983 */ /* 0x000ee20000300800 */
[----:B------:R-:W-:-:S03]  /*b8de0*/  PRMT R51, R206, 0x4210, R55 ;  /* 0x00004210ce337816 */ /* 0x000fc60000000037 */
[----:B------:R-:W3:Y:S04]  /*b8df0*/  LDL.LU R208, [R1+0xc88] ;  /* 0x000c880001d07983 */ /* 0x000ee80000300800 */
[----:B------:R-:W3:Y:S04]  /*b8e00*/  LDL.LU R207, [R1+0x4d5c] ;  /* 0x004d5c0001cf7983 */ /* 0x000ee80000300800 */
[----:B------:R-:W3:Y:S01]  /*b8e10*/  LDL.LU R206, [R1+0x4d58] ;  /* 0x004d580001ce7983 */ /* 0x000ee20000300800 */
[----:B----4-:R-:W-:-:S03]  /*b8e20*/  PRMT R53, R199, 0x5210, R53 ;  /* 0x00005210c7357816 */ /* 0x010fc60000000035 */
[----:B------:R-:W4:Y:S01]  /*b8e30*/  LDL.LU R199, [R1+0x4bf4] ;  /* 0x004bf40001c77983 */ /* 0x000f220000300800 */
[----:B--2---:R-:W-:-:S03]  /*b8e40*/  LOP3.LUT R62, R202, 0xffff, RZ, 0xc0, !PT ;  /* 0x0000ffffca3e7812 */ /* 0x004fc600078ec0ff */
[----:B------:R-:W2:Y:S01]  /*b8e50*/  LDL.LU R202, [R1+0x4be8] ;  /* 0x004be80001ca7983 */ /* 0x000ea20000300800 */
[----:B---3--:R-:W-:-:S03]  /*b8e60*/  LOP3.LUT R63, R195, 0xffff, RZ, 0xc0, !PT ;  /* 0x0000ffffc33f7812 */ /* 0x008fc600078ec0ff */
[----:B------:R-:W3:Y:S01]  /*b8e70*/  LDL.LU R195, [R1+0x47d8] ;  /* 0x0047d80001c37983 */ /* 0x000ee20000300800 */
[----:B------:R-:W-:Y:S02]  /*b8e80*/  LOP3.LUT R61, R56, 0xffff, RZ, 0xc0, !PT ;  /* 0x0000ffff383d7812 */ /* 0x000fe400078ec0ff */
[----:B------:R-:W-:Y:S02]  /*b8e90*/  LOP3.LUT R60, R57, 0xffff, RZ, 0xc0, !PT ;  /* 0x0000ffff393c7812 */ /* 0x000fe400078ec0ff */
[----:B------:R-:W-:Y:S02]  /*b8ea0*/  PRMT R55, R58, 0x5210, R55 ;  /* 0x000052103a377816 */ /* 0x000fe40000000037 */
[----:B------:R-:W-:Y:S02]  /*b8eb0*/  PRMT R57, R211, 0x4210, R61 ;  /* 0x00004210d3397816 */ /* 0x000fe4000000003d */
[----:B------:R-:W-:Y:S01]  /*b8ec0*/  PRMT R54, R59, 0x5210, R54 ;  /* 0x000052103b367816 */ /* 0x000fe20000000036 */
[----:B------:R-:W3:Y:S01]  /*b8ed0*/  LDL.LU R211, [R1+0x47a4] ;  /* 0x0047a40001d37983 */ /* 0x000ee20000300800 */
[----:B------:R-:W-:-:S02]  /*b8ee0*/  PRMT R58, R210, 0x4210, R62 ;  /* 0x00004210d23a7816 */ /* 0x000fc4000000003e */
[----:B------:R-:W-:Y:S01]  /*b8ef0*/  PRMT R56, R214, 0x4210, R60 ;  /* 0x00004210d6387816 */ /* 0x000fe2000000003c */
[----:B------:R-:W3:Y:S01]  /*b8f00*/  LDL.LU R210, [R1+0x47ac] ;  /* 0x0047ac0001d27983 */ /* 0x000ee20000300800 */
[----:B------:R-:W-:-:S03]  /*b8f10*/  PRMT R59, R209, 0x4210, R63 ;  /* 0x00004210d13b7816 */ /* 0x000fc6000000003f */
[----:B------:R-:W3:Y:S01]  /*b8f20*/  LDL.LU R209, [R1+0x4644] ;  /* 0x0046440001d17983 */ /* 0x000ee20000300800 */
[----:B------:R-:W-:-:S03]  /*b8f30*/  PRMT R60, R203, 0x5210, R60 ;  /* 0x00005210cb3c7816 */ /* 0x000fc6000000003c */
[----:B------:R-:W3:Y:S04]  /*b8f40*/  LDL.LU R203, [R1+0xd10] ;  /* 0x000d100001cb7983 */ /* 0x000ee80000300800 */
[----:B------:R-:W3:Y:S04]  /*b8f50*/  LDL.LU R75, [R1+0xd08] ;  /* 0x000d0800014b7983 */ /* 0x000ee80000300800 */
[----:B------:R-:W3:Y:S01]  /*b8f60*/  LDL.LU R74, [R1+0xd14] ;  /* 0x000d1400014a7983 */ /* 0x000ee20000300800 */
[----:B------:R-:W-:-:S03]  /*b8f70*/  PRMT R63, R208, 0x5210, R63 ;  /* 0x00005210d03f7816 */ /* 0x000fc6000000003f */
[----:B------:R-:W3:Y:S04]  /*b8f80*/  LDL.LU R73, [R1+0xd0c] ;  /* 0x000d0c0001497983 */ /* 0x000ee80000300800 */
[----:B------:R-:W3:Y:S01]  /*b8f90*/  LDL.LU R72, [R1+0x4d70] ;  /* 0x004d700001487983 */ /* 0x000ee20000300800 */
[----:B------:R-:W-:-:S03]  /*b8fa0*/  LOP3.LUT R68, R207, 0xffff, RZ, 0xc0, !PT ;  /* 0x0000ffffcf447812 */ /* 0x000fc600078ec0ff */
[----:B------:R-:W3:Y:S01]  /*b8fb0*/  LDL.LU R208, [R1+0x4d6c] ;  /* 0x004d6c0001d07983 */ /* 0x000ee20000300800 */
[----:B------:R-:W-:Y:S02]  /*b8fc0*/  LOP3.LUT R69, R206, 0xffff, RZ, 0xc0, !PT ;  /* 0x0000ffffce457812 */ /* 0x000fe400078ec0ff */
[----:B----4-:R-:W-:Y:S02]  /*b8fd0*/  LOP3.LUT R70, R199, 0xffff, RZ, 0xc0, !PT ;  /* 0x0000ffffc7467812 */ /* 0x010fe400078ec0ff */
[----:B------:R-:W4:Y:S04]  /*b8fe0*/  LDL.LU R199, [R1+0x4c0c] ;  /* 0x004c0c0001c77983 */ /* 0x000f280000300800 */
[----:B------:R-:W4:Y:S04]  /*b8ff0*/  LDL.LU R214, [R1+0x4c08] ;  /* 0x004c080001d67983 */ /* 0x000f280000300800 */
[----:B------:R-:W4:Y:S04]  /*b9000*/  LDL.LU R207, [R1+0x4824] ;  /* 0x0048240001cf7983 */ /* 0x000f280000300800 */
[----:B------:R-:W4:Y:S01]  /*b9010*/  LDL.LU R206, [R1+0x4828] ;  /* 0x0048280001ce7983 */ /* 0x000f220000300800 */
[----:B--2---:R-:W-:-:S03]  /*b9020*/  LOP3.LUT R71, R202, 0xffff, RZ, 0xc0, !PT ;  /* 0x0000ffffca477812 */ /* 0x004fc600078ec0ff */
[----:B------:R-:W2:Y:S01]  /*b9030*/  LDL.LU R202, [R1+0x480c] ;  /* 0x00480c0001ca7983 */ /* 0x000ea20000300800 */
[----:B---3--:R-:W-:-:S03]  /*b9040*/  PRMT R64, R195, 0x4210, R68 ;  /* 0x00004210c3407816 */ /* 0x008fc60000000044 */
        /* <DEDUP_REMOVED lines=9> */
[----:B------:R-:W-:-:S03]  /*b90e0*/  PRMT R67, R209, 0x4210, R71 ;  /* 0x00004210d1437816 */ /* 0x000fc60000000047 */
[----:B------:R-:W3:Y:S01]  /*b90f0*/  LDL.LU R209, [R1+0x4d84] ;  /* 0x004d840001d17983 */ /* 0x000ee20000300800 */
[----:B------:R-:W-:-:S03]  /*b9100*/  PRMT R68, R203, 0x5210, R68 ;  /* 0x00005210cb447816 */ /* 0x000fc60000000044 */
[----:B------:R-:W3:Y:S01]  /*b9110*/  LDL.LU R203, [R1+0x4d80] ;  /* 0x004d800001cb7983 */ /* 0x000ee20000300800 */
[----:B------:R-:W-:Y:S02]  /*b9120*/  PRMT R69, R75, 0x5210, R69 ;  /* 0x000052104b457816 */ /* 0x000fe40000000045 */
[----:B------:R-:W-:Y:S02]  /*b9130*/  PRMT R70, R74, 0x5210, R70 ;  /* 0x000052104a467816 */ /* 0x000fe40000000046 */
[----:B------:R-:W-:Y:S02]  /*b9140*/  PRMT R71, R73, 0x5210, R71 ;  /* 0x0000521049477816 */ /* 0x000fe40000000047 */
[----:B------:R-:W-:Y:S02]  /*b9150*/  LOP3.LUT R76, R72, 0xffff, RZ, 0xc0, !PT ;  /* 0x0000ffff484c7812 */ /* 0x000fe400078ec0ff */
[----:B------:R-:W-:Y:S02]  /*b9160*/  LOP3.LUT R77, R208, 0xffff, RZ, 0xc0, !PT ;  /* 0x0000ffffd04d7812 */ /* 0x000fe400078ec0ff */
[----:B------:R-:W3:Y:S01]  /*b9170*/  LDL.LU R208, [R1+0x4c28] ;  /* 0x004c280001d07983 */ /* 0x000ee20000300800 */
[----:B----4-:R-:W-:-:S03]  /*b9180*/  LOP3.LUT R78, R199, 0xffff, RZ, 0xc0, !PT ;  /* 0x0000ffffc74e7812 */ /* 0x010fc600078ec0ff */
[----:B------:R-:W4:Y:S01]  /*b9190*/  LDL.LU R199, [R1+0x4c24] ;  /* 0x004c240001c77983 */ /* 0x000f220000300800 */
[----:B------:R-:W-:Y:S02]  /*b91a0*/  LOP3.LUT R79, R214, 0xffff, RZ, 0xc0, !PT ;  /* 0x0000ffffd64f7812 */ /* 0x000fe400078ec0ff */
[----:B------:R-:W-:Y:S02]  /*b91b0*/  PRMT R72, R207, 0x4210, R76 ;  /* 0x00004210cf487816 */ /* 0x000fe4000000004c */
[----:B------:R-:W4:Y:S01]  /*b91c0*/  LDL.LU R207, [R1+0x4870] ;  /* 0x0048700001cf7983 */ /* 0x000f220000300800 */
[----:B------:R-:W-:-:S03]  /*b91d0*/  PRMT R73, R206, 0x4210, R77 ;  /* 0x00004210ce497816 */ /* 0x000fc6000000004d */
[----:B------:R-:W4:Y:S01]  /*b91e0*/  LDL.LU R206, [R1+0x4848] ;  /* 0x0048480001ce7983 */ /* 0x000f220000300800 */
[----:B--2---:R-:W-:-:S03]  /*b91f0*/  PRMT R74, R202, 0x4210, R78 ;  /* 0x00004210ca4a7816 */ /* 0x004fc6000000004e */
[----:B------:R-:W2:Y:S01]  /*b9200*/  LDL.LU R202, [R1+0x484c] ;  /* 0x00484c0001ca7983 */ /* 0x000ea20000300800 */
[----:B---3--:R-:W-:-:S03]  /*b9210*/  PRMT R75, R195, 0x4210, R79 ;  /* 0x00004210c34b7816 */ /* 0x008fc6000000004f */
[----:B------:R-:W3:Y:S04]  /*b9220*/  LDL.LU R195, [R1+0x4834] ;  /* 0x0048340001c37983 */ /* 0x000ee80000300800 */
[----:B------:R-:W-:Y:S01]  /*b9230*/  STSM.16.M88.4 [R222], R28 ;  /* 0x0000001cde007844 */ /* 0x000fe20000000200 */
[----:B------:R-:W-:Y:S06]  /*b9240*/  BAR.SYNC.DEFER_BLOCKING 0x0 ;  /* 0x0000000000007b1d */ /* 0x000fec0000010000 */
[----:B------:R-:W3:Y:S04]  /*b9250*/  LDL.LU R91, [R1+0xd34] ;  /* 0x000d3400015b7983 */ /* 0x000ee80000300800 */
[----:B------:R-:W3:Y:S04]  /*b9260*/  LDL.LU R90, [R1+0xd30] ;  /* 0x000d3000015a7983 */ /* 0x000ee80000300800 */
[----:B------:R-:W3:Y:S04]  /*b9270*/  LDL.LU R89, [R1+0xd38] ;  /* 0x000d380001597983 */ /* 0x000ee80000300800 */
[----:B------:R-:W3:Y:S01]  /*b9280*/  LDL.LU R88, [R1+0xcb4] ;  /* 0x000cb40001587983 */ /* 0x000ee20000300800 */
[----:B------:R-:W-:-:S03]  /*b9290*/  LOP3.LUT R84, R209, 0xffff, RZ, 0xc0, !PT ;  /* 0x0000ffffd1547812 */ /* 0x000fc600078ec0ff */
[----:B------:R-:W-:Y:S04]  /*b92a0*/  LDS.128 R28, [R6] ;  /* 0x00000000061c7984 */ /* 0x000fe80000000c00 */
[----:B------:R-:W3:Y:S01]  /*b92b0*/  LDL.LU R209, [R1+0x4d94] ;  /* 0x004d940001d17983 */ /* 0x000ee20000300800 */
[----:B------:R-:W-:Y:S01]  /*b92c0*/  BAR.SYNC.DEFER_BLOCKING 0x0 ;  /* 0x0000000000007b1d */ /* 0x000fe20000010000 */
[----:B------:R-:W-:-:S05]  /*b92d0*/  LOP3.LUT R85, R203, 0xffff, RZ, 0xc0, !PT ;  /* 0x0000ffffcb557812 */ /* 0x000fca00078ec0ff */
        /* <DEDUP_REMOVED lines=8> */
[----:B------:R-:W-:-:S05]  /*b9360*/  LOP3.LUT R86, R208, 0xffff, RZ, 0xc0, !PT ;  /* 0x0000ffffd0567812 */ /* 0x000fca00078ec0ff */
[----:B------:R-:W3:Y:S04]  /*b9370*/  LDL.LU R212, [R1+0x4898] ;  /* 0x0048980001d47983 */ /* 0x000ee80000300800 */
[----:B------:R-:W3:Y:S04]  /*b9380*/  LDL.LU R211, [R1+0x4890] ;  /* 0x0048900001d37983 */ /* 0x000ee80000300800 */
[----:B------:R-:W3:Y:S01]  /*b9390*/  LDL.LU R208, [R1+0x488c] ;  /* 0x00488c0001d07983 */ /* 0x000ee20000300800 */
[----:B------:R-:W-:-:S03]  /*b93a0*/  PRMT R79, R210, 0x5210, R79 ;  /* 0x00005210d24f7816 */ /* 0x000fc6000000004f */
[----:B------:R-:W-:Y:S01]  /*b93b0*/  LDS.128 R32, [R6] ;  /* 0x0000000006207984 */ /* 0x000fe20000000c00 */
[----:B------:R-:W-:Y:S06]  /*b93c0*/  BAR.SYNC.DEFER_BLOCKING 0x0 ;  /* 0x0000000000007b1d */ /* 0x000fec0000010000 */
[----:B------:R-:W-:Y:S02]  /*b93d0*/  STSM.16.M88.4 [R222], R36 ;  /* 0x00000024de007844 */ /* 0x000fe40000000200 */
[----:B------:R-:W-:Y:S06]  /*b93e0*/  BAR.SYNC.DEFER_BLOCKING 0x0 ;  /* 0x0000000000007b1d */ /* 0x000fec0000010000 */
[----:B------:R-:W-:Y:S02]  /*b93f0*/  LDS.128 R36, [R6] ;  /* 0x0000000006247984 */ /* 0x000fe40000000c00 */
[----:B------:R-:W-:Y:S01]  /*b9400*/  BAR.SYNC.DEFER_BLOCKING 0x0 ;  /* 0x0000000000007b1d */ /* 0x000fe20000010000 */
[----:B----4-:R-:W-:-:S05]  /*b9410*/  LOP3.LUT R87, R199, 0xffff, RZ, 0xc0, !PT ;  /* 0x0000ffffc7577812 */ /* 0x010fca00078ec0ff */
[----:B------:R-:W4:Y:S01]  /*b9420*/  LDL.LU R199, [R1+0x487c] ;  /* 0x00487c0001c77983 */ /* 0x000f220000300800 */
[----:B------:R-:W-:-:S03]  /*b9430*/  PRMT R80, R207, 0x4210, R84 ;  /* 0x00004210cf507816 */ /* 0x000fc60000000054 */
[----:B------:R-:W4:Y:S01]  /*b9440*/  LDL.LU R207, [R1+0xd44] ;  /* 0x000d440001cf7983 */ /* 0x000f220000300800 */
[----:B------:R-:W-:-:S03]  /*b9450*/  PRMT R81, R206, 0x4210, R85 ;  /* 0x00004210ce517816 */ /* 0x000fc60000000055 */
[----:B------:R-:W4:Y:S04]  /*b9460*/  LDL.LU R206, [R1+0xd40] ;  /* 0x000d400001ce7983 */ /* 0x000f280000300800 */
[----:B------:R-:W4:Y:S01]  /*b9470*/  LDL.LU R210, [R1+0xd48] ;  /* 0x000d480001d27983 */ /* 0x000f220000300800 */
[----:B--2---:R-:W-:-:S03]  /*b9480*/  PRMT R82, R202, 0x4210, R86 ;  /* 0x00004210ca527816 */ /* 0x004fc60000000056 */
[----:B------:R-:W2:Y:S01]  /*b9490*/  LDL.LU R202, [R1+0xcb8] ;  /* 0x000cb80001ca7983 */ /* 0x000ea20000300800 */
[----:B---3--:R-:W-:-:S03]  /*b94a0*/  PRMT R83, R195, 0x4210, R87 ;  /* 0x00004210c3537816 */ /* 0x008fc60000000057 */
[----:B------:R-:W3:Y:S04]  /*b94b0*/  LDL.LU R195, [R1+0x4c50] ;  /* 0x004c500001c37983 */ /* 0x000ee80000300800 */
[----:B------:R-:W-:Y:S01]  /*b94c0*/  STSM.16.M88.4 [R222], R40 ;  /* 0x00000028de007844 */ /* 0x000fe20000000200 */
[----:B------:R-:W-:Y:S06]  /*b94d0*/  BAR.SYNC.DEFER_BLOCKING 0x0 ;  /* 0x0000000000007b1d */ /* 0x000fec0000010000 */
[----:B------:R-:W-:Y:S02]  /*b94e0*/  LDS.128 R40, [R6] ;  /* 0x0000000006287984 */ /* 0x000fe40000000c00 */
[----:B------:R-:W-:Y:S06]  /*b94f0*/  BAR.SYNC.DEFER_BLOCKING 0x0 ;  /* 0x0000000000007b1d */ /* 0x000fec0000010000 */
[----:B------:R-:W-:Y:S02]  /*b9500*/  STSM.16.M88.4 [R222], R44 ;  /* 0x0000002cde007844 */ /* 0x000fe40000000200 */
[----:B------:R-:W-:Y:S06]  /*b9510*/  BAR.SYNC.DEFER_BLOCKING 0x0 ;  /* 0x0000000000007b1d */ /* 0x000fec0000010000 */
[----:B------:R-:W-:Y:S02]  /*b9520*/  LDS.128 R44, [R6] ;  /* 0x00000000062c7984 */ /* 0x000fe40000000c00 */
[----:B------:R-:W-:Y:S06]  /*b9530*/  BAR.SYNC.DEFER_BLOCKING 0x0 ;  /* 0x0000000000007b1d */ /* 0x000fec0000010000 */
[----:B------:R-:W-:Y:S02]  /*b9540*/  STSM.16.M88.4 [R222], R48 ;  /* 0x00000030de007844 */ /* 0x000fe40000000200 */
[----:B------:R-:W-:Y:S06]  /*b9550*/  BAR.SYNC.DEFER_BLOCKING 0x0 ;  /* 0x0000000000007b1d */ /* 0x000fec0000010000 */
[----:B------:R-:W-:Y:S02]  /*b9560*/  LDS.128 R48, [R6] ;  /* 0x0000000006307984 */ /* 0x000fe40000000c00 */
[----:B------:R-:W-:Y:S01]  /*b9570*/  BAR.SYNC.DEFER_BLOCKING 0x0 ;  /* 0x0000000000007b1d */ /* 0x000fe20000010000 */
[----:B------:R-:W-:-:S02]  /*b9580*/  LOP3.LUT R92, R209, 0xffff, RZ, 0xc0, !PT ;  /* 0x0000ffffd15c7812 */ /* 0x000fc400078ec0ff */
[----:B------:R-:W-:-:S03]  /*b9590*/  LOP3.LUT R93, R203, 0xffff, RZ, 0xc0, !PT ;  /* 0x0000ffffcb5d7812 */ /* 0x000fc600078ec0ff */
[----:B------:R-:W3:Y:S04]  /*b95a0*/  LDL.LU R209, [R1+0x4650] ;  /* 0x0046500001d17983 */ /* 0x000ee80000300800 */
[----:B------:R-:W3:Y:S04]  /*b95b0*/  LDL.LU R203, [R1+0x4c5c] ;  /* 0x004c5c0001cb7983 */ /* 0x000ee80000300800 */
[----:B------:R-:W-:Y:S01]  /*b95c0*/  STSM.16.M88.4 [R222], R52 ;  /* 0x00000034de007844 */ /* 0x000fe20000000200 */
[----:B------:R-:W-:Y:S06]  /*b95d0*/  BAR.SYNC.DEFER_BLOCKING 0x0 ;  /* 0x0000000000007b1d */ /* 0x000fec0000010000 */
[----:B------:R-:W-:Y:S02]  /*b95e0*/  LDS.128 R52, [R6] ;  /* 0x0000000006347984 */ /* 0x000fe40000000c00 */
[----:B------:R-:W-:Y:S01]  /*b95f0*/  BAR.SYNC.DEFER_BLOCKING 0x0 ;  /* 0x0000000000007b1d */ /* 0x000fe20000010000 */
[----:B------:R-:W-:-:S02]  /*b9600*/  LOP3.LUT R94, R214, 0xffff, RZ, 0xc0, !PT ;  /* 0x0000ffffd65e7812 */ /* 0x000fc400078ec0ff */
[----:B------:R-:W-:-:S03]  /*b9610*/  LOP3.LUT R95, R213, 0xffff, RZ, 0xc0, !PT ;  /* 0x0000ffffd55f7812 */ /* 0x000fc600078ec0ff */
[----:B------:R-:W-:Y:S02]  /*b9620*/  STSM.16.M88.4 [R222], R56 ;  /* 0x00000038de007844 */ /* 0x000fe40000000200 */
[----:B------:R-:W-:Y:S01]  /*b9630*/  BAR.SYNC.DEFER_BLOCKING 0x0 ;  /* 0x0000000000007b1d */ /* 0x000fe20000010000 */
[----:B------:R-:W-:Y:S02]  /*b9640*/  PRMT R85, R90, 0x5210, R85 ;  /* 0x000052105a557816 */ /* 0x000fe40000000055 */
[----:B------:R-:W-:Y:S02]  /*b9650*/  PRMT R84, R91, 0x5210, R84 ;  /* 0x000052105b547816 */ /* 0x000fe40000000054 */
[----:B------:R-:W-:Y:S02]  /*b9660*/  PRMT R90, R208, 0x4210, R94 ;  /* 0x00004210d05a7816 */ /* 0x000fe4000000005e */
[----:B----4-:R-:W-:Y:S01]  /*b9670*/  PRMT R91, R199, 0x4210, R95 ;  /* 0x00004210c75b7816 */ /* 0x010fe2000000005f */
[----:B------:R-:W4:Y:S01]  /*b9680*/  LDL.LU R208, [R1+0xd50] ;  /* 0x000d500001d07983 */ /* 0x000f220000300800 */
[----:B------:R-:W-:-:S02]  /*b9690*/  PRMT R87, R88, 0x5210, R87 ;  /* 0x0000521058577816 */ /* 0x000fc40000000057 */
[----:B------:R-:W-:Y:S01]  /*b96a0*/  PRMT R86, R89, 0x5210, R86 ;  /* 0x0000521059567816 */ /* 0x000fe20000000056 */
[----:B------:R-:W4:Y:S01]  /*b96b0*/  LDL.LU R199, [R1+0x4654] ;  /* 0x0046540001c77983 */ /* 0x000f220000300800 */
[--C-:B------:R-:W-:Y:S02]  /*b96c0*/  PRMT R88, R212, 0x4210, R92.reuse ;  /* 0x00004210d4587816 */ /* 0x100fe4000000005c */
[--C-:B------:R-:W-:Y:S02]  /*b96d0*/  PRMT R89, R211, 0x4210, R93.reuse ;  /* 0x00004210d3597816 */ /* 0x100fe4000000005d */
[----:B------:R-:W-:Y:S02]  /*b96e0*/  PRMT R92, R207, 0x5210, R92 ;  /* 0x00005210cf5c7816 */ /* 0x000fe4000000005c */
[----:B------:R-:W-:Y:S01]  /*b96f0*/  PRMT R93, R206, 0x5210, R93 ;  /* 0x00005210ce5d7816 */ /* 0x000fe2000000005d */
[----:B------:R-:W4:Y:S04]  /*b9700*/  LDL.LU R207, [R1+0xccc] ;  /* 0x000ccc0001cf7983 */ /* 0x000f280000300800 */
[----:B------:R-:W-:Y:S01]  /*b9710*/  LDS.128 R56, [R6] ;  /* 0x0000000006387984 */ /* 0x000fe20000000c00 */
[----:B------:R-:W-:Y:S01]  /*b9720*/  BAR.SYNC.DEFER_BLOCKING 0x0 ;  /* 0x0000000000007b1d */ /* 0x000fe20000010000 */
[----:B--2---:R-:W-:-:S05]  /*b9730*/  PRMT R95, R202, 0x5210, R95 ;  /* 0x00005210ca5f7816 */ /* 0x004fca000000005f */
[----:B------:R-:W2:Y:S04]  /*b9740*/  LDL.LU R206, [R1+0x4c6c] ;  /* 0x004c6c0001ce7983 */ /* 0x000ea80000300800 */
[----:B------:R-:W2:Y:S01]  /*b9750*/  LDL.LU R202, [R1+0x48b4] ;  /* 0x0048b40001ca7983 */ /* 0x000ea20000300800 */
[----:B---3--:R-:W-:-:S03]  /*b9760*/  LOP3.LUT R103, R195, 0xffff, RZ, 0xc0, !PT ;  /* 0x0000ffffc3677812 */ /* 0x008fc600078ec0ff */
        /* <DEDUP_REMOVED lines=17> */
[----:B------:R-:W-:-:S02]  /*b9880*/  PRMT R99, R209, 0x4210, R103 ;  /* 0x00004210d1637816 */ /* 0x000fc40000000067 */
[----:B------:R-:W-:-:S03]  /*b9890*/  LOP3.LUT R111, R203, 0xffff, RZ, 0xc0, !PT ;  /* 0x0000ffffcb6f7812 */ /* 0x000fc600078ec0ff */
[----:B------:R-:W3:Y:S04]  /*b98a0*/  LDL.LU R209, [R1+0xcdc] ;  /* 0x000cdc0001d17983 */ /* 0x000ee80000300800 */
[----:B------:R-:W3:Y:S04]  /*b98b0*/  LDL.LU R203, [R1+0x48bc] ;  /* 0x0048bc0001cb7983 */ /* 0x000ee80000300800 */
[----:B------:R-:W-:Y:S01]  /*b98c0*/  STSM.16.M88.4 [R222], R76 ;  /* 0x0000004cde007844 */ /* 0x000fe20000000200 */
[----:B------:R-:W-:Y:S06]  /*b98d0*/  BAR.SYNC.DEFER_BLOCKING 0x0 ;  /* 0x0000000000007b1d */ /* 0x000fec0000010000 */
[----:B------:R-:W-:Y:S02]  /*b98e0*/  LDS.128 R76, [R6] ;  /* 0x00000000064c7984 */ /* 0x000fe40000000c00 */
[----:B------:R-:W-:Y:S01]  /*b98f0*/  BAR.SYNC.DEFER_BLOCKING 0x0 ;  /* 0x0000000000007b1d */ /* 0x000fe20000010000 */
[----:B----4-:R-:W-:-:S02]  /*b9900*/  PRMT R103, R208, 0x5210, R103 ;  /* 0x00005210d0677816 */ /* 0x010fc40000000067 */
[----:B------:R-:W-:-:S03]  /*b9910*/  PRMT R107, R199, 0x4210, R111 ;  /* 0x00004210c76b7816 */ /* 0x000fc6000000006f */
[----:B------:R-:W4:Y:S04]  /*b9920*/  LDL.LU R208, [R1+0xce0] ;  /* 0x000ce00001d07983 */ /* 0x000f280000300800 */
[----:B------:R-:W-:Y:S01]  /*b9930*/  STSM.16.M88.4 [R222], R80 ;  /* 0x00000050de007844 */ /* 0x000fe20000000200 */
[----:B------:R-:W-:Y:S01]  /*b9940*/  BAR.SYNC.DEFER_BLOCKING 0x0 ;  /* 0x0000000000007b1d */ /* 0x000fe20000010000 */
[----:B------:R-:W-:Y:S02]  /*b9950*/  PRMT R111, R207, 0x5210, R111 ;  /* 0x00005210cf6f7816 */ /* 0x000fe4000000006f */
[----:B--2---:R-:W-:-:S03]  /*b9960*/  LOP3.LUT R119, R206, 0xffff, RZ, 0xc0, !PT ;  /* 0x0000ffffce777812 */ /* 0x004fc600078ec0ff */
[----:B------:R-:W2:Y:S01]  /*b9970*/  LDL.LU R199, [R1+0x4c80] ;  /* 0x004c800001c77983 */ /* 0x000ea20000300800 */
[----:B------:R-:W-:-:S03]  /*b9980*/  PRMT R115, R202, 0x4210, R119 ;  /* 0x00004210ca737816 */ /* 0x000fc60000000077 */
[----:B------:R-:W2:Y:S01]  /*b9990*/  LDL.LU R207, [R1+0x4634] ;  /* 0x0046340001cf7983 */ /* 0x000ea20000300800 */
[----:B---3--:R-:W-:-:S03]  /*b99a0*/  LOP3.LUT R127, R195, 0xffff, RZ, 0xc0, !PT ;  /* 0x0000ffffc37f7812 */ /* 0x008fc600078ec0ff */
[----:B------:R-:W3:Y:S04]  /*b99b0*/  LDL.LU R206, [R1+0x4c84] ;  /* 0x004c840001ce7983 */ /* 0x000ee80000300800 */
[----:B------:R-:W3:Y:S04]  /*b99c0*/  LDL.LU R202, [R1+0xd58] ;  /* 0x000d580001ca7983 */ /* 0x000ee80000300800 */
[----:B------:R-:W-:Y:S01]  /*b99d0*/  LDS.128 R80, [R6] ;  /* 0x0000000006507984 */ /* 0x000fe20000000c00 */
[----:B------:R-:W-:Y:S06]  /*b99e0*/  BAR.SYNC.DEFER_BLOCKING 0x0 ;  /* 0x0000000000007b1d */ /* 0x000fec0000010000 */
[----:B------:R-:W3:Y:S04]  /*b99f0*/  LDL.LU R195, [R1+0x4658] ;  /* 0x0046580001c37983 */ /* 0x000ee80000300800 */
[----:B------:R-:W-:Y:S01]  /*b9a00*/  STSM.16.M88.4 [R222], R84 ;  /* 0x00000054de007844 */ /* 0x000fe20000000200 */
[----:B------:R-:W-:Y:S06]  /*b9a10*/  BAR.SYNC.DEFER_BLOCKING 0x0 ;  /* 0x0000000000007b1d */ /* 0x000fec0000010000 */
[----:B------:R-:W-:Y:S02]  /*b9a20*/  LDS.128 R84, [R6] ;  /* 0x0000000006547984 */ /* 0x000fe40000000c00 */
[----:B------:R-:W-:Y:S06]  /*b9a30*/  BAR.SYNC.DEFER_BLOCKING 0x0 ;  /* 0x0000000000007b1d */ /* 0x000fec0000010000 */
[----:B------:R-:W-:Y:S02]  /*b9a40*/  STSM.16.M88.4 [R222], R88 ;  /* 0x00000058de007844 */ /* 0x000fe40000000200 */
[----:B------:R-:W-:Y:S01]  /*b9a50*/  BAR.SYNC.DEFER_BLOCKING 0x0 ;  /* 0x0000000000007b1d */ /* 0x000fe20000010000 */
[----:B------:R-:W-:-:S05]  /*b9a60*/  PRMT R94, R210, 0x5210, R94 ;  /* 0x00005210d25e7816 */ /* 0x000fca000000005e */
        /* <DEDUP_REMOVED lines=11> */
[----:B------:R-:W-:-:S03]  /*b9b20*/  PRMT R123, R203, 0x4210, R127 ;  /* 0x00004210cb7b7816 */ /* 0x000fc6000000007f */
[----:B------:R-:W3:Y:S04]  /*b9b30*/  LDL.LU R209, [R1+0xcf0] ;  /* 0x000cf00001d17983 */ /* 0x000ee80000300800 */
[----:B------:R-:W3:Y:S04]  /*b9b40*/  LDL.LU R203, [R1+0x4c98] ;  /* 0x004c980001cb7983 */ /* 0x000ee80000300800 */
[----:B------:R-:W-:Y:S01]  /*b9b50*/  STSM.16.M88.4 [R222], R100 ;  /* 0x00000064de007844 */ /* 0x000fe20000000200 */
[----:B------:R-:W-:Y:S06]  /*b9b60*/  BAR.SYNC.DEFER_BLOCKING 0x0 ;  /* 0x0000000000007b1d */ /* 0x000fec0000010000 */
[----:B------:R-:W-:Y:S02]  /*b9b70*/  LDS.128 R100, [R6] ;  /* 0x0000000006647984 */ /* 0x000fe40000000c00 */
[----:B------:R-:W-:Y:S06]  /*b9b80*/  BAR.SYNC.DEFER_BLOCKING 0x0 ;  /* 0x0000000000007b1d */ /* 0x000fec0000010000 */
[----:B------:R-:W-:Y:S02]  /*b9b90*/  STSM.16.M88.4 [R222], R104 ;  /* 0x00000068de007844 */ /* 0x000fe40000000200 */
[----:B------:R-:W-:Y:S01]  /*b9ba0*/  BAR.SYNC.DEFER_BLOCKING 0x0 ;  /* 0x0000000000007b1d */ /* 0x000fe20000010000 */
[----:B----4-:R-:W-:-:S02]  /*b9bb0*/  PRMT R127, R208, 0x5210, R127 ;  /* 0x00005210d07f7816 */ /* 0x010fc4000000007f */
[----:B--2---:R-:W-:-:S03]  /*b9bc0*/  LOP3.LUT R135, R199, 0xffff, RZ, 0xc0, !PT ;  /* 0x0000ffffc7877812 */ /* 0x004fc600078ec0ff */
[----:B------:R-:W2:Y:S01]  /*b9bd0*/  LDL.LU R208, [R1+0x4d8c] ;  /* 0x004d8c0001d07983 */ /* 0x000ea20000300800 */
[----:B------:R-:W-:-:S03]  /*b9be0*/  PRMT R131, R207, 0x4210, R135 ;  /* 0x00004210cf837816 */ /* 0x000fc60000000087 */
[----:B------:R-:W4:Y:S01]  /*b9bf0*/  LDL.LU R199, [R1+0x4c94] ;  /* 0x004c940001c77983 */ /* 0x000f220000300800 */
[----:B---3--:R-:W-:-:S03]  /*b9c00*/  LOP3.LUT R143, R206, 0xffff, RZ, 0xc0, !PT ;  /* 0x0000ffffce8f7812 */ /* 0x008fc600078ec0ff */
[----:B------:R-:W3:Y:S01]  /*b9c10*/  LDL.LU R207, [R1+0xd00] ;  /* 0x000d000001cf7983 */ /* 0x000ee20000300800 */
[----:B------:R-:W-:-:S03]  /*b9c20*/  PRMT R135, R202, 0x5210, R135 ;  /* 0x00005210ca877816 */ /* 0x000fc60000000087 */
[----:B------:R-:W3:Y:S04]  /*b9c30*/  LDL.LU R206, [R1+0x4d98] ;  /* 0x004d980001ce7983 */ /* 0x000ee80000300800 */
[----:B------:R-:W-:Y:S01]  /*b9c40*/  LDS.128 R104, [R6] ;  /* 0x0000000006687984 */ /* 0x000fe20000000c00 */
[----:B------:R-:W-:Y:S01]  /*b9c50*/  BAR.SYNC.DEFER_BLOCKING 0x0 ;  /* 0x0000000000007b1d */ /* 0x000fe20000010000 */
[----:B------:R-:W-:-:S05]  /*b9c60*/  PRMT R139, R195, 0x4210, R143 ;  /* 0x00004210c38b7816 */ /* 0x000fca000000008f */
[----:B------:R-:W3:Y:S04]  /*b9c70*/  LDL.LU R202, [R1+0xd04] ;  /* 0x000d040001ca7983 */ /* 0x000ee80000300800 */
        /* <DEDUP_REMOVED lines=27> */
[----:B----4-:R-:W-:-:S02]  /*b9e30*/  LOP3.LUT R159, R199, 0xffff, RZ, 0xc0, !PT ;  /* 0x0000ffffc79f7812 */ /* 0x010fc400078ec0ff */
[--C-:B--2---:R-:W-:Y:S02]  /*b9e40*/  PRMT R147, R208, 0x4210, R151.reuse ;  /* 0x00004210d0937816 */ /* 0x104fe40000000097 */
[----:B---3--:R-:W-:Y:S01]  /*b9e50*/  PRMT R151, R207, 0x5210, R151 ;  /* 0x00005210cf977816 */ /* 0x008fe20000000097 */
[----:B------:R-:W2:Y:S01]  /*b9e60*/  LDL.LU R208, [R1+0xd5c] ;  /* 0x000d5c0001d07983 */ /* 0x000ea20000300800 */
[----:B------:R-:W-:-:S03]  /*b9e70*/  PRMT R155, R206, 0x4210, R159 ;  /* 0x00004210ce9b7816 */ /* 0x000fc6000000009f */
[----:B------:R-:W3:Y:S04]  /*b9e80*/  LDL.LU R199, [R1+0x4660] ;  /* 0x0046600001c77983 */ /* 0x000ee80000300800 */
[----:B------:R-:W4:Y:S01]  /*b9e90*/  LDL.LU R207, [R1+0xd18] ;  /* 0x000d180001cf7983 */ /* 0x000f220000300800 */
[----:B------:R-:W-:-:S03]  /*b9ea0*/  LOP3.LUT R167, R195, 0xffff, RZ, 0xc0, !PT ;  /* 0x0000ffffc3a77812 */ /* 0x000fc600078ec0ff */
[----:B------:R-:W2:Y:S04]  /*b9eb0*/  LDL.LU R206, [R1+0x4cc8] ;  /* 0x004cc80001ce7983 */ /* 0x000ea80000300800 */
[----:B------:R-:W-:Y:S01]  /*b9ec0*/  LDS.128 R128, [R6] ;  /* 0x0000000006807984 */ /* 0x000fe20000000c00 */
[----:B------:R-:W-:Y:S06]  /*b9ed0*/  BAR.SYNC.DEFER_BLOCKING 0x0 ;  /* 0x0000000000007b1d */ /* 0x000fec0000010000 */
[----:B------:R-:W4:Y:S04]  /*b9ee0*/  LDL.LU R195, [R1+0x50a8] ;  /* 0x0050a80001c37983 */ /* 0x000f280000300800 */
        /* <DEDUP_REMOVED lines=18> */
[----:B------:R-:W4:Y:S04]  /*ba010*/  LDL.LU R202, [R1+0x4ccc] ;  /* 0x004ccc0001ca7983 */ /* 0x000f280000300800 */
[----:B------:R-:W4:Y:S04]  /*ba020*/  LDL.LU R210, [R1+0xd28] ;  /* 0x000d280001d27983 */ /* 0x000f280000300800 */
[----:B------:R-:W4:Y:S04]  /*ba030*/  LDL.LU R203, [R1+0x50bc] ;  /* 0x0050bc0001cb7983 */ /* 0x000f280000300800 */
[----:B------:R-:W-:Y:S01]  /*ba040*/  STSM.16.M88.4 [R222], R148 ;  /* 0x00000094de007844 */ /* 0x000fe20000000200 */
[----:B------:R-:W-:Y:S06]  /*ba050*/  BAR.SYNC.DEFER_BLOCKING 0x0 ;  /* 0x0000000000007b1d */ /* 0x000fec0000010000 */
[----:B------:R-:W-:Y:S02]  /*ba060*/  LDS.128 R148, [R6] ;  /* 0x0000000006947984 */ /* 0x000fe40000000c00 */
[----:B------:R-:W-:Y:S06]  /*ba070*/  BAR.SYNC.DEFER_BLOCKING 0x0 ;  /* 0x0000000000007b1d */ /* 0x000fec0000010000 */
[----:B------:R-:W-:Y:S02]  /*ba080*/  STSM.16.M88.4 [R222], R152 ;  /* 0x00000098de007844 */ /* 0x000fe40000000200 */
[----:B------:R-:W-:Y:S01]  /*ba090*/  BAR.SYNC.DEFER_BLOCKING 0x0 ;  /* 0x0000000000007b1d */ /* 0x000fe20000010000 */
[----:B------:R-:W-:-:S02]  /*ba0a0*/  PRMT R163, R209, 0x4210, R167 ;  /* 0x00004210d1a37816 */ /* 0x000fc400000000a7 */
[----:B--2---:R-:W-:Y:S02]  /*ba0b0*/  LOP3.LUT R183, R206, 0xffff, RZ, 0xc0, !PT ;  /* 0x0000ffffceb77812 */ /* 0x004fe400078ec0ff */
[----:B---3--:R-:W-:Y:S01]  /*ba0c0*/  PRMT R171, R199, 0x4210, R175 ;  /* 0x00004210c7ab7816 */ /* 0x008fe200000000af */
[----:B------:R-:W2:Y:S01]  /*ba0d0*/  LDL.LU R209, [R1+0xd2c] ;  /* 0x000d2c0001d17983 */ /* 0x000ea20000300800 */
[----:B----4-:R-:W-:-:S03]  /*ba0e0*/  PRMT R179, R195, 0x4210, R183 ;  /* 0x00004210c3b37816 */ /* 0x010fc600000000b7 */
[----:B------:R-:W3:Y:S01]  /*ba0f0*/  LDL.LU R199, [R1+0x4d64] ;  /* 0x004d640001c77983 */ /* 0x000ee20000300800 */
[----:B------:R-:W-:-:S03]  /*ba100*/  PRMT R175, R207, 0x5210, R175 ;  /* 0x00005210cfaf7816 */ /* 0x000fc600000000af */
[----:B------:R-:W4:Y:S04]  /*ba110*/  LDL.LU R206, [R1+0x4d9c] ;  /* 0x004d9c0001ce7983 */ /* 0x000f280000300800 */
[----:B------:R-:W-:Y:S01]  /*ba120*/  LDS.128 R152, [R6] ;  /* 0x0000000006987984 */ /* 0x000fe20000000c00 */
[----:B------:R-:W-:Y:S01]  /*ba130*/  BAR.SYNC.DEFER_BLOCKING 0x0 ;  /* 0x0000000000007b1d */ /* 0x000fe20000010000 */
[----:B------:R-:W-:-:S05]  /*ba140*/  PRMT R167, R208, 0x5210, R167 ;  /* 0x00005210d0a77816 */ /* 0x000fca00000000a7 */
        /* <DEDUP_REMOVED lines=19> */
[----:B------:R-:W-:-:S04]  /*ba280*/  LOP3.LUT R191, R202, 0xffff, RZ, 0xc0, !PT ;  /* 0x0000ffffcabf7812 */ /* 0x000fc800078ec0ff */
[----:B------:R-:W-:Y:S01]  /*ba290*/  PRMT R187, R203, 0x4210, R191 ;  /* 0x00004210cbbb7816 */ /* 0x000fe200000000bf */
[----:B------:R-:W4:Y:S04]  /*ba2a0*/  LDL.LU R202, [R1+0x50f0] ;  /* 0x0050f00001ca7983 */ /* 0x000f280000300800 */
[----:B------:R-:W4:Y:S04]  /*ba2b0*/  LDL.LU R203, [R1+0x4668] ;  /* 0x0046680001cb7983 */ /* 0x000f280000300800 */
[----:B------:R-:W4:Y:S04]  /*ba2c0*/  LDL.LU R224, [R1+0xd64] ;  /* 0x000d640001e07983 */ /* 0x000f280000300800 */
[----:B------:R-:W4:Y:S04]  /*ba2d0*/  LDL.LU R225, [R1+0xd3c] ;  /* 0x000d3c0001e17983 */ /* 0x000f280000300800 */
[----:B------:R-:W-:Y:S01]  /*ba2e0*/  STSM.16.M88.4 [R222], R172 ;  /* 0x000000acde007844 */ /* 0x000fe20000000200 */
[----:B------:R-:W-:Y:S01]  /*ba2f0*/  BAR.SYNC.DEFER_BLOCKING 0x0 ;  /* 0x0000000000007b1d */ /* 0x000fe20000010000 */
[----:B------:R-:W-:-:S05]  /*ba300*/  PRMT R183, R210, 0x5210, R183 ;  /* 0x00005210d2b77816 */ /* 0x000fca00000000b7 */
[----:B------:R-:W4:Y:S04]  /*ba310*/  LDL.LU R212, [R1+0x4ddc] ;  /* 0x004ddc0001d47983 */ /* 0x000f280000300800 */
[----:B------:R-:W4:Y:S04]  /*ba320*/  LDL.LU R213, [R1+0x4dd8] ;  /* 0x004dd80001d57983 */ /* 0x000f280000300800 */
[----:B------:R-:W4:Y:S04]  /*ba330*/  LDL.LU R214, [R1+0x4dbc] ;  /* 0x004dbc0001d67983 */ /* 0x000f280000300800 */
[----:B------:R-:W4:Y:S04]  /*ba340*/  LDL.LU R7, [R1+0x4d04] ;  /* 0x004d040001077983 */ /* 0x000f280000300800 */
[----:B------:R-:W-:Y:S01]  /*ba350*/  LDS.128 R172, [R6] ;  /* 0x0000000006ac7984 */ /* 0x000fe20000000c00 */
[----:B------:R-:W-:Y:S06]  /*ba360*/  BAR.SYNC.DEFER_BLOCKING 0x0 ;  /* 0x0000000000007b1d */ /* 0x000fec0000010000 */
[----:B------:R-:W-:Y:S02]  /*ba370*/  STSM.16.M88.4 [R222], R176 ;  /* 0x000000b0de007844 */ /* 0x000fe40000000200 */
[----:B------:R-:W-:Y:S01]  /*ba380*/  BAR.SYNC.DEFER_BLOCKING 0x0 ;  /* 0x0000000000007b1d */ /* 0x000fe20000010000 */
[----:B---3--:R-:W-:-:S02]  /*ba390*/  LOP3.LUT R199, R199, 0xffff, RZ, 0xc0, !PT ;  /* 0x0000ffffc7c77812 */ /* 0x008fc400078ec0ff */
[----:B--2---:R-:W-:Y:S02]  /*ba3a0*/  PRMT R191, R209, 0x5210, R191 ;  /* 0x00005210d1bf7816 */ /* 0x004fe400000000bf */
[--C-:B----4-:R-:W-:Y:S02]  /*ba3b0*/  PRMT R195, R195, 0x4210, R199.reuse ;  /* 0x00004210c3c37816 */ /* 0x110fe400000000c7 */
[----:B------:R-:W-:Y:S02]  /*ba3c0*/  PRMT R199, R208, 0x5210, R199 ;  /* 0x00005210d0c77816 */ /* 0x000fe400000000c7 */
[----:B------:R-:W2:Y:S04]  /*ba3d0*/  LDL.LU R208, [R1+0x511c] ;  /* 0x00511c0001d07983 */ /* 0x000ea80000300800 */
[----:B------:R-:W3:Y:S04]  /*ba3e0*/  LDL.LU R209, [R1+0x5118] ;  /* 0x0051180001d17983 */ /* 0x000ee80000300800 */
[----:B------:R-:W4:Y:S04]  /*ba3f0*/  LDL.LU R210, [R1+0x5114] ;  /* 0x0051140001d27983 */ /* 0x000f280000300800 */
[----:B------:R-:W2:Y:S04]  /*ba400*/  LDL.LU R211, [R1+0x5108] ;  /* 0x0051080001d37983 */ /* 0x000ea80000300800 */
[----:B------:R-:W-:Y:S01]  /*ba410*/  LDS.128 R176, [R6] ;  /* 0x0000000006b07984 */ /* 0x000fe20000000c00 */
[----:B------:R-:W-:Y:S06]  /*ba420*/  BAR.SYNC.DEFER_BLOCKING 0x0 ;  /* 0x0000000000007b1d */ /* 0x000fec0000010000 */
[----:B------:R-:W3:Y:S04]  /*ba430*/  LDL.LU R238, [R1+0xd70] ;  /* 0x000d700001ee7983 */ /* 0x000ee80000300800 */
[----:B------:R-:W3:Y:S04]  /*ba440*/  LDL.LU R239, [R1+0xd6c] ;  /* 0x000d6c0001ef7983 */ /* 0x000ee80000300800 */
[----:B------:R-:W3:Y:S04]  /*ba450*/  LDL.LU R236, [R1+0xd68] ;  /* 0x000d680001ec7983 */ /* 0x000ee80000300800 */
[----:B------:R-:W3:Y:S04]  /*ba460*/  LDL.LU R234, [R1+0xd4c] ;  /* 0x000d4c0001ea7983 */ /* 0x000ee80000300800 */
[----:B------:R-:W3:Y:S04]  /*ba470*/  LDL.LU R235, [R1+0x4dec] ;  /* 0x004dec0001eb7983 */ /* 0x000ee80000300800 */
[----:B------:R-:W-:Y:S01]  /*ba480*/  STSM.16.M88.4 [R222], R180 ;  /* 0x000000b4de007844 */ /* 0x000fe20000000200 */
[----:B------:R-:W-:Y:S06]  /*ba490*/  BAR.SYNC.DEFER_BLOCKING 0x0 ;  /* 0x0000000000007b1d */ /* 0x000fec0000010000 */
[----:B------:R-:W3:Y:S04]  /*ba4a0*/  LDL.LU R226, [R1+0x4de8] ;  /* 0x004de80001e27983 */ /* 0x000ee80000300800 */
[----:B------:R-:W3:Y:S04]  /*ba4b0*/  LDL.LU R232, [R1+0x4de0] ;  /* 0x004de00001e87983 */ /* 0x000ee80000300800 */
[----:B------:R-:W3:Y:S04]  /*ba4c0*/  LDL.LU R233, [R1+0x4d18] ;  /* 0x004d180001e97983 */ /* 0x000ee80000300800 */
[----:B------:R-:W3:Y:S04]  /*ba4d0*/  LDL.LU R230, [R1+0x5148] ;  /* 0x0051480001e67983 */ /* 0x000ee80000300800 */
[----:B------:R-:W-:Y:S01]  /*ba4e0*/  LDS.128 R180, [R6] ;  /* 0x0000000006b47984 */ /* 0x000fe20000000c00 */
[----:B------:R-:W-:Y:S06]  /*ba4f0*/  BAR.SYNC.DEFER_BLOCKING 0x0 ;  /* 0x0000000000007b1d */ /* 0x000fec0000010000 */
[----:B------:R-:W3:Y:S04]  /*ba500*/  LDL.LU R231, [R1+0x5140] ;  /* 0x0051400001e77983 */ /* 0x000ee80000300800 */
[----:B------:R-:W3:Y:S04]  /*ba510*/  LDL.LU R228, [R1+0x5134] ;  /* 0x0051340001e47983 */ /* 0x000ee80000300800 */
[----:B------:R-:W3:Y:S04]  /*ba520*/  LDL.LU R229, [R1+0x512c] ;  /* 0x00512c0001e57983 */ /* 0x000ee80000300800 */
[----:B------:R-:W3:Y:S04]  /*ba530*/  LDL.LU R237, [R1+0x4628] ;  /* 0x0046280001ed7983 */ /* 0x000ee80000300800 */
[----:B------:R-:W-:Y:S01]  /*ba540*/  STSM.16.M88.4 [R222], R184 ;  /* 0x000000b8de007844 */ /* 0x000fe20000000200 */
[----:B------:R-:W-:Y:S01]  /*ba550*/  BAR.SYNC.DEFER_BLOCKING 0x0 ;  /* 0x0000000000007b1d */ /* 0x000fe20000010000 */
[----:B------:R-:W-:-:S05]  /*ba560*/  LOP3.LUT R206, R206, 0xffff, RZ, 0xc0, !PT ;  /* 0x0000ffffcece7812 */ /* 0x000fca00078ec0ff */
[----:B------:R-:W3:Y:S04]  /*ba570*/  LDL.LU R227, [R1+0x1634] ;  /* 0x0016340001e37983 */ /* 0x000ee80000300800 */
[----:B------:R-:W-:Y:S01]  /*ba580*/  LDS.128 R184, [R6] ;  /* 0x0000000006b87984 */ /* 0x000fe20000000c00 */
        /* <DEDUP_REMOVED lines=10> */
[--C-:B------:R-:W-:Y:S02]  /*ba630*/  PRMT R202, R202, 0x4210, R206.reuse ;  /* 0x00004210caca7816 */ /* 0x100fe400000000ce */
[--C-:B------:R-:W-:Y:S02]  /*ba640*/  PRMT R203, R203, 0x4210, R207.reuse ;  /* 0x00004210cbcb7816 */ /* 0x100fe400000000cf */
[----:B------:R-:W-:Y:S02]  /*ba650*/  PRMT R206, R224, 0x5210, R206 ;  /* 0x00005210e0ce7816 */ /* 0x000fe400000000ce */
[----:B------:R-:W-:Y:S01]  /*ba660*/  PRMT R207, R225, 0x5210, R207 ;  /* 0x00005210e1cf7816 */ /* 0x000fe200000000cf */
        /* <DEDUP_REMOVED lines=8> */
[----:B------:R-:W-:-:S02]  /*ba6f0*/  LOP3.LUT R214, R214, 0xffff, RZ, 0xc0, !PT ;  /* 0x0000ffffd6d67812 */ /* 0x000fc400078ec0ff */
[----:B------:R-:W-:-:S03]  /*ba700*/  LOP3.LUT R215, R7, 0xffff, RZ, 0xc0, !PT ;  /* 0x0000ffff07d77812 */ /* 0x000fc600078ec0ff */
[----:B------:R-:W-:Y:S02]  /*ba710*/  LDS.128 R200, [R6] ;  /* 0x0000000006c87984 */ /* 0x000fe40000000c00 */
[----:B------:R-:W-:Y:S01]  /*ba720*/  BAR.SYNC.DEFER_BLOCKING 0x0 ;  /* 0x0000000000007b1d */ /* 0x000fe20000010000 */
[--C-:B----4-:R-:W-:Y:S02]  /*ba730*/  PRMT R210, R210, 0x4210, R214.reuse ;  /* 0x00004210d2d27816 */ /* 0x110fe400000000d6 */
[--C-:B--2---:R-:W-:Y:S02]  /*ba740*/  PRMT R211, R211, 0x4210, R215.reuse ;  /* 0x00004210d3d37816 */ /* 0x104fe400000000d7 */
[----:B---3--:R-:W-:Y:S01]  /*ba750*/  PRMT R214, R236, 0x5210, R214 ;  /* 0x00005210ecd67816 */ /* 0x008fe200000000d6 */
[----:B------:R-:W2:Y:S01]  /*ba760*/  LDL.LU R7, [R1+0xc60] ;  /* 0x000c600001077983 */ /* 0x000ea20000300800 */
[----:B------:R-:W-:Y:S02]  /*ba770*/  PRMT R215, R234, 0x5210, R215 ;  /* 0x00005210ead77816 */ /* 0x000fe400000000d7 */
[----:B------:R-:W-:-:S02]  /*ba780*/  LOP3.LUT R236, R235, 0xffff, RZ, 0xc0, !PT ;  /* 0x0000ffffebec7812 */ /* 0x000fc400078ec0ff */
[----:B------:R-:W3:Y:S01]  /*ba790*/  LDL.LU.64 R234, [R1+0x1638] ;  /* 0x0016380001ea7983 */ /* 0x000ee20000300a00 */
[----:B------:R-:W-:Y:S02]  /*ba7a0*/  LOP3.LUT R3, R232, 0xffff, RZ, 0xc0, !PT ;  /* 0x0000ffffe8037812 */ /* 0x000fe400078ec0ff */
[----:B------:R-:W-:Y:S02]  /*ba7b0*/  LOP3.LUT R2, R233, 0xffff, RZ, 0xc0, !PT ;  /* 0x0000ffffe9027812 */ /* 0x000fe400078ec0ff */
[----:B------:R-:W4:Y:S04]  /*ba7c0*/  LDL.LU.64 R232, [R1+0x1648] ;  /* 0x0016480001e87983 */ /* 0x000f280000300a00 */
[----:B------:R-:W-:Y:S01]  /*ba7d0*/  STSM.16.M88.4 [R222], R204 ;  /* 0x000000ccde007844 */ /* 0x000fe20000000200 */
[----:B------:R-:W-:Y:S01]  /*ba7e0*/  BAR.SYNC.DEFER_BLOCKING 0x0 ;  /* 0x0000000000007b1d */ /* 0x000fe20000010000 */
[----:B------:R-:W-:-:S02]  /*ba7f0*/  LOP3.LUT R212, R212, 0xffff, RZ, 0xc0, !PT ;  /* 0x0000ffffd4d47812 */ /* 0x000fc400078ec0ff */
[----:B------:R-:W-:-:S03]  /*ba800*/  LOP3.LUT R213, R213, 0xffff, RZ, 0xc0, !PT ;  /* 0x0000ffffd5d57812 */ /* 0x000fc600078ec0ff */
[----:B------:R-:W-:Y:S01]  /*ba810*/  LDS.128 R204, [R6] ;  /* 0x0000000006cc7984 */ /* 0x000fe20000000c00 */
[--C-:B------:R-:W-:Y:S02]  /*ba820*/  PRMT R208, R208, 0x4210, R212.reuse ;  /* 0x00004210d0d07816 */ /* 0x100fe400000000d4 */
[----:B------:R-:W-:Y:S01]  /*ba830*/  PRMT R209, R209, 0x4210, R213 ;  /* 0x00004210d1d17816 */ /* 0x000fe200000000d5 */
[----:B------:R-:W-:Y:S06]  /*ba840*/  BAR.SYNC.DEFER_BLOCKING 0x0 ;  /* 0x0000000000007b1d */ /* 0x000fec0000010000 */
[----:B------:R-:W-:Y:S02]  /*ba850*/  STSM.16.M88.4 [R222], R208 ;  /* 0x000000d0de007844 */ /* 0x000fe40000000200 */
[----:B------:R-:W-:Y:S01]  /*ba860*/  BAR.SYNC.DEFER_BLOCKING 0x0 ;  /* 0x0000000000007b1d */ /* 0x000fe20000010000 */
[----:B------:R-:W-:-:S02]  /*ba870*/  PRMT R212, R238, 0x5210, R212 ;  /* 0x00005210eed47816 */ /* 0x000fc400000000d4 */
[----:B------:R-:W-:-:S03]  /*ba880*/  PRMT R213, R239, 0x5210, R213 ;  /* 0x00005210efd57816 */ /* 0x000fc600000000d5 */
[----:B------:R-:W-:Y:S02]  /*ba890*/  LDS.128 R208, [R6] ;  /* 0x0000000006d07984 */ /* 0x000fe40000000c00 */
[----:B------:R-:W-:Y:S06]  /*ba8a0*/  BAR.SYNC.DEFER_BLOCKING 0x0 ;  /* 0x0000000000007b1d */ /* 0x000fec0000010000 */
[----:B------:R-:W-:Y:S02]  /*ba8b0*/  STSM.16.M88.4 [R222], R212 ;  /* 0x000000d4de007844 */ /* 0x000fe40000000200 */
[----:B------:R-:W-:Y:S01]  /*ba8c0*/  BAR.SYNC.DEFER_BLOCKING 0x0 ;  /* 0x0000000000007b1d */ /* 0x000fe20000010000 */
[----:B------:R-:W-:-:S02]  /*ba8d0*/  LOP3.LUT R226, R226, 0xffff, RZ, 0xc0, !PT ;  /* 0x0000ffffe2e27812 */ /* 0x000fc400078ec0ff */
[----:B------:R-:W-:-:S03]  /*ba8e0*/  PRMT R240, R230, 0x4210, R236 ;  /* 0x00004210e6f07816 */ /* 0x000fc600000000ec */
[----:B------:R-:W-:Y:S01]  /*ba8f0*/  LDS.128 R212, [R6] ;  /* 0x0000000006d47984 */ /* 0x000fe20000000c00 */
[----:B------:R-:W-:Y:S02]  /*ba900*/  PRMT R241, R231, 0x4210, R226 ;  /* 0x00004210e7f17816 */ /* 0x000fe400000000e2 */
[----:B------:R-:W-:Y:S01]  /*ba910*/  PRMT R242, R228, 0x4210, R3 ;  /* 0x00004210e4f27816 */ /* 0x000fe20000000003 */
[----:B------:R-:W4:Y:S01]  /*ba920*/  LDL.LU.64 R230, [R1+0x1640] ;  /* 0x0016400001e67983 */ /* 0x000f220000300a00 */
[----:B------:R-:W-:Y:S01]  /*ba930*/  PRMT R243, R229, 0x4210, R2 ;  /* 0x00004210e5f37816 */ /* 0x000fe20000000002 */
[----:B------:R-:W-:Y:S06]  /*ba940*/  BAR.SYNC.DEFER_BLOCKING 0x0 ;  /* 0x0000000000007b1d */ /* 0x000fec0000010000 */
[----:B------:R-:W4:Y:S04]  /*ba950*/  LDL.LU.64 R228, [R1+0x1658] ;  /* 0x0016580001e47983 */ /* 0x000f280000300a00 */
[----:B------:R-:W4:Y:S04]  /*ba960*/  LDL.LU R238, [R1+0xc50] ;  /* 0x000c500001ee7983 */ /* 0x000f280000300800 */
[----:B------:R0:W-:Y:S01]  /*ba970*/  STSM.16.M88.4 [R222], R240 ;  /* 0x000000f0de007844 */ /* 0x0001e20000000200 */
[----:B------:R-:W-:Y:S06]  /*ba980*/  BAR.SYNC.DEFER_BLOCKING 0x0 ;  /* 0x0000000000007b1d */ /* 0x000fec0000010000 */
[----:B------:R-:W1:Y:S01]  /*ba990*/  LDS.128 R244, [R6] ;  /* 0x0000000006f47984 */ /* 0x000e620000000c00 */
[----:B0-----:R-:W-:-:S03]  /*ba9a0*/  PRMT R241, R227, 0x5210, R226 ;  /* 0x00005210e3f17816 */ /* 0x001fc600000000e2 */
[----:B------:R-:W4:Y:S01]  /*ba9b0*/  LDL.LU.64 R226, [R1+0x1650] ;  /* 0x0016500001e27983 */ /* 0x000f220000300a00 */
[----:B------:R-:W-:Y:S02]  /*ba9c0*/  PRMT R242, R224, 0x5210, R3 ;  /* 0x00005210e0f27816 */ /* 0x000fe40000000003 */
[----:B------:R-:W-:Y:S01]  /*ba9d0*/  PRMT R243, R225, 0x5210, R2 ;  /* 0x00005210e1f37816 */ /* 0x000fe20000000002 */
[----:B-1----:R-:W-:Y:S04]  /*ba9e0*/  STL.64 [R1+0x330], R244 ;  /* 0x000330f401007387 */ /* 0x002fe80000100a00 */
[----:B------:R0:W-:Y:S04]  /*ba9f0*/  STL.64 [R1+0x338], R246 ;  /* 0x000338f601007387 */ /* 0x0001e80000100a00 */
[----:B------:R-:W4:Y:S04]  /*baa00*/  LDL.LU.64 R224, [R1+0x1670] ;  /* 0x0016700001e07983 */ /* 0x000f280000300a00 */
[----:B------:R-:W4:Y:S04]  /*baa10*/  LDL.LU.64 R248, [R1+0x1668] ;  /* 0x0016680001f87983 */ /* 0x000f280000300a00 */
[----:B0-----:R-:W4:Y:S04]  /*baa20*/  LDL.LU.64 R246, [R1+0x1660] ;  /* 0x0016600001f67983 */ /* 0x001f280000300a00 */
[----:B------:R-:W4:Y:S04]  /*baa30*/  LDL.LU R239, [R1+0xc64] ;  /* 0x000c640001ef7983 */ /* 0x000f280000300800 */
[----:B------:R-:W4:Y:S01]  /*baa40*/  LDL.LU.64 R244, [R1+0x1800] ;  /* 0x0018000001f47983 */ /* 0x000f220000300a00 */
[----:B------:R-:W-:Y:S01]  /*baa50*/  PRMT R240, R237, 0x5210, R236 ;  /* 0x00005210edf07816 */ /* 0x000fe200000000ec */
[----:B------:R-:W-:Y:S06]  /*baa60*/  BAR.SYNC.DEFER_BLOCKING 0x0 ;  /* 0x0000000000007b1d */ /* 0x000fec0000010000 */
[----:B------:R0:W-:Y:S04]  /*baa70*/  STSM.16.M88.4 [R222], R240 ;  /* 0x000000f0de007844 */ /* 0x0001e80000000200 */
[----:B0-----:R-:W4:Y:S04]  /*baa80*/  LDL.LU.64 R242, [R1+0x1810] ;  /* 0x0018100001f27983 */ /* 0x001f280000300a00 */
[----:B------:R-:W4:Y:S01]  /*baa90*/  LDL.LU.64 R240, [R1+0x1808] ;  /* 0x0018080001f07983 */ /* 0x000f220000300a00 */
[C---:B--2---:R-:W-:Y:S01]  /*baaa0*/  PRMT R2, R7.reuse, 0x7770, RZ ;  /* 0x0000777007027816 */ /* 0x044fe200000000ff */
[----:B------:R-:W-:Y:S06]  /*baab0*/  BAR.SYNC.DEFER_BLOCKING 0x0 ;  /* 0x0000000000007b1d */ /* 0x000fec0000010000 */
[----:B------:R-:W2:Y:S04]  /*baac0*/  LDL.LU R6, [R1+0xc54] ;  /* 0x000c540001067983 */ /* 0x000ea80000300800 */
[----:B------:R-:W2:Y:S04]  /*baad0*/  LDL.LU.64 R236, [R1+0x1818] ;  /* 0x0018180001ec7983 */ /* 0x000ea80000300a00 */
[----:B---3--:R0:W-:Y:S02]  /*baae0*/  @P3 STG.E.U8 desc[UR52][R234.64], R2 ;  /* 0x00000002ea003986 */ /* 0x0081e4000c101134 */
[----:B0-----:R-:W-:-:S02]  /*baaf0*/  PRMT R2, R7, 0x7771, RZ ;  /* 0x0000777107027816 */ /* 0x001fc400000000ff */
[----:B------:R-:W3:Y:S04]  /*bab00*/  LDL.LU.64 R234, [R1+0x1820] ;  /* 0x0018200001ea7983 */ /* 0x000ee80000300a00 */
[----:B----4-:R0:W-:Y:S04]  /*bab10*/  @P4 STG.E.U8 desc[UR52][R232.64], R2 ;  /* 0x00000002e8004986 */ /* 0x0101e8000c101134 */
[----:B0-----:R-:W4:Y:S01]  /*bab20*/  LDL.LU.64 R232, [R1+0x1828] ;  /* 0x0018280001e87983 */ /* 0x001f220000300a00 */
[----:B------:R-:W-:-:S05]  /*bab30*/  PRMT R2, R7, 0x7772, RZ ;  /* 0x0000777207027816 */ /* 0x000fca00000000ff */
[----:B------:R0:W-:Y:S02]  /*bab40*/  @P5 STG.E.U8 desc[UR52][R230.64], R2 ;  /* 0x00000002e6005986 */ /* 0x0001e4000c101134 */
[----:B0-----:R-:W-:Y:S02]  /*bab50*/  PRMT R2, R7, 0x7773, RZ ;  /* 0x0000777307027816 */ /* 0x001fe400000000ff */
[----:B------:R-:W4:Y:S04]  /*bab60*/  LDL.LU.64 R230, [R1+0x1830] ;  /* 0x0018300001e67983 */ /* 0x000f280000300a00 */
[----:B------:R0:W-:Y:S01]  /*bab70*/  @P1 STG.E.U8 desc[UR52][R228.64], R2 ;  /* 0x00000002e4001986 */ /* 0x0001e2000c101134 */
[----:B------:R-:W-:-:S03]  /*bab80*/  LOP3.LUT P1, RZ, R0, 0x40000000, RZ, 0xc0, !PT ;  /* 0x4000000000ff7812 */ /* 0x000fc6000782c0ff */
[----:B------:R-:W4:Y:S01]  /*bab90*/  LDL.LU R7, [R1+0xc68] ;  /* 0x000c680001077983 */ /* 0x000f220000300800 */
[----:B0-----:R-:W-:-:S03]  /*baba0*/  PRMT R2, R238, 0x7770, RZ ;  /* 0x00007770ee027816 */ /* 0x001fc600000000ff */
[----:B------:R-:W4:Y:S06]  /*babb0*/  LDL.LU.64 R228, [R1+0x1838] ;  /* 0x0018380001e47983 */ /* 0x000f2c0000300a00 */
[----:B------:R0:W-:Y:S01]  /*babc0*/  @P1 STG.E.U8 desc[UR52][R226.64], R2 ;  /* 0x00000002e2001986 */ /* 0x0001e2000c101134 */
[----:B------:R-:W-:Y:S02]  /*babd0*/  LOP3.LUT P1, RZ, R0, 0x20000000, RZ, 0xc0, !PT ;  /* 0x2000000000ff7812 */ /* 0x000fe4000782c0ff */
[----:B0-----:R-:W-:Y:S01]  /*babe0*/  PRMT R2, R238, 0x7771, RZ ;  /* 0x00007771ee027816 */ /* 0x001fe200000000ff */
[----:B------:R-:W4:Y:S10]  /*babf0*/  LDL.LU.64 R226, [R1+0x1840] ;  /* 0x0018400001e27983 */ /* 0x000f340000300a00 */
[----:B------:R0:W-:Y:S01]  /*bac00*/  @P1 STG.E.U8 desc[UR52][R224.64], R2 ;  /* 0x00000002e0001986 */ /* 0x0001e2000c101134 */
[----:B------:R-:W-:-:S02]  /*bac10*/  LOP3.LUT P1, RZ, R0, 0x10000000, RZ, 0xc0, !PT ;  /* 0x1000000000ff7812 */ /* 0x000fc4000782c0ff */
[----:B0-----:R-:W-:Y:S01]  /*bac20*/  PRMT R2, R238, 0x7772, RZ ;  /* 0x00007772ee027816 */ /* 0x001fe200000000ff */
[----:B------:R-:W4:Y:S10]  /*bac30*/  LDL.LU.64 R224, [R1+0x1848] ;  /* 0x0018480001e07983 */ /* 0x000f340000300a00 */
[----:B------:R0:W-:Y:S01]  /*bac40*/  @P1 STG.E.U8 desc[UR52][R248.64], R2 ;  /* 0x00000002f8001986 */ /* 0x0001e2000c101134 */
[----:B------:R-:W-:-:S02]  /*bac50*/  LOP3.LUT P1, RZ, R0, 0x8000000, RZ, 0xc0, !PT ;  /* 0x0800000000ff7812 */ /* 0x000fc4000782c0ff */
[----:B0-----:R-:W-:-:S11]  /*bac60*/  PRMT R2, R238, 0x7773, RZ ;  /* 0x00007773ee027816 */ /* 0x001fd600000000ff */
[----:B------:R0:W-:Y:S01]  /*bac70*/  @P1 STG.E.U8 desc[UR52][R246.64], R2 ;  /* 0x00000002f6001986 */ /* 0x0001e2000c101134 */
[----:B------:R-:W-:Y:S02]  /*bac80*/  LOP3.LUT P1, RZ, R0, 0x4000000, RZ, 0xc0, !PT ;  /* 0x0400000000ff7812 */ /* 0x000fe4000782c0ff */
        /* <DEDUP_REMOVED lines=9> */
[----:B0-----:R-:W-:-:S05]  /*bad20*/  PRMT R2, R239, 0x7773, RZ ;  /* 0x00007773ef027816 */ /* 0x001fca00000000ff */
[----:B--2---:R0:W-:Y:S02]  /*bad30*/  @P6 STG.E.U8 desc[UR52][R236.64], R2 ;  /* 0x00000002ec006986 */ /* 0x0041e4000c101134 */
[----:B0-----:R-:W-:-:S05]  /*bad40*/  PRMT R2, R6, 0x7770, RZ ;  /* 0x0000777006027816 */ /* 0x001fca00000000ff */
[----:B---3--:R0:W-:Y:S02]  /*bad50*/  @P0 STG.E.U8 desc[UR52][R234.64], R2 ;  /* 0x00000002ea000986 */ /* 0x0081e4000c101134 */
[----:B0-----:R-:W-:-:S05]  /*bad60*/  PRMT R2, R6, 0x7771, RZ ;  /* 0x0000777106027816 */ /* 0x001fca00000000ff */
[----:B----4-:R0:W-:Y:S04]  /*bad70*/  @P1 STG.E.U8 desc[UR52][R232.64], R2 ;  /* 0x00000002e8001986 */ /* 0x0101e8000c101134 */
[----:B0-----:R-:W2:Y:S01]  /*bad80*/  LDL.LU.64 R232, [R1+0x1850] ;  /* 0x0018500001e87983 */ /* 0x001ea20000300a00 */
[C---:B------:R-:W-:Y:S02]  /*bad90*/  LOP3.LUT P2, RZ, R14.reuse, 0x20000000, RZ, 0xc0, !PT ;  /* 0x200000000eff7812 */ /* 0x040fe4000784c0ff */
[----:B------:R-:W-:Y:S01]  /*bada0*/  LOP3.LUT P3, RZ, R14, 0x40000000, RZ, 0xc0, !PT ;  /* 0x400000000eff7812 */ /* 0x000fe2000786c0ff */
[----:B------:R-:W3:Y:S01]  /*badb0*/  LDL.LU.64 R236, [R1+0x1858] ;  /* 0x0018580001ec7983 */ /* 0x000ee20000300a00 */
[----:B------:R-:W-:Y:S02]  /*badc0*/  PRMT R2, R6, 0x7772, RZ ;  /* 0x0000777206027816 */ /* 0x000fe400000000ff */
[----:B------:R-:W-:-:S07]  /*badd0*/  LOP3.LUT P4, RZ, R14, 0x80000000, RZ, 0xc0, !PT ;  /* 0x800000000eff7812 */ /* 0x000fce000788c0ff */
[----:B------:R0:W-:Y:S02]  /*bade0*/  @P2 STG.E.U8 desc[UR52][R230.64], R2 ;  /* 0x00000002e6002986 */ /* 0x0001e4000c101134 */
[----:B0-----:R-:W-:-:S05]  /*badf0*/  PRMT R2, R6, 0x7773, RZ ;  /* 0x0000777306027816 */ /* 0x001fca00000000ff */
[----:B------:R0:W-:Y:S02]  /*bae00*/  @P3 STG.E.U8 desc[UR52][R228.64], R2 ;  /* 0x00000002e4003986 */ /* 0x0001e4000c101134 */
[----:B0-----:R-:W-:-:S05]  /*bae10*/  PRMT R2, R7, 0x7770, RZ ;  /* 0x0000777007027816 */ /* 0x001fca00000000ff */
[----:B------:R0:W-:Y:S04]  /*bae20*/  @P4 STG.E.U8 desc[UR52][R226.64], R2 ;  /* 0x00000002e2004986 */ /* 0x0001e8000c101134 */
[----:B0-----:R-:W4:Y:S04]  /*bae30*/  LDL.LU.64 R226, [R1+0x1860] ;  /* 0x0018600001e27983 */ /* 0x001f280000300a00 */
[----:B------:R-:W4:Y:S04]  /*bae40*/  LDL.LU.64 R234, [R1+0x1868] ;  /* 0x0018680001ea7983 */ /* 0x000f280000300a00 */
[----:B------:R-:W4:Y:S04]  /*bae50*/  LDL.LU.64 R230, [R1+0x1870] ;  /* 0x0018700001e67983 */ /* 0x000f280000300a00 */
[----:B------:R-:W4:Y:S01]  /*bae60*/  LDL.LU R229, [R1+0xc58] ;  /* 0x000c580001e57983 */ /* 0x000f220000300800 */
[----:B------:R-:W-:-:S02]  /*bae70*/  LOP3.LUT P5, RZ, R15, 0x1, RZ, 0xc0, !PT ;  /* 0x000000010fff7812 */ /* 0x000fc400078ac0ff */
[----:B------:R-:W-:Y:S02]  /*bae80*/  PRMT R2, R7, 0x7771, RZ ;  /* 0x0000777107027816 */ /* 0x000fe400000000ff */
[----:B------:R-:W-:-:S09]  /*bae90*/  LOP3.LUT P2, RZ, R15, 0x2, RZ, 0xc0, !PT ;  /* 0x000000020fff7812 */ /* 0x000fd2000784c0ff */
[----:B------:R0:W-:Y:S04]  /*baea0*/  @P5 STG.E.U8 desc[UR52][R224.64], R2 ;  /* 0x00000002e0005986 */ /* 0x0001e8000c101134 */
[----:B0-----:R-:W4:Y:S01]  /*baeb0*/  LDL.LU.64 R224, [R1+0x1878] ;  /* 0x0018780001e07983 */ /* 0x001f220000300a00 */
[----:B------:R-:W-:-:S05]  /*baec0*/  PRMT R2, R7, 0x7772, RZ ;  /* 0x0000777207027816 */ /* 0x000fca00000000ff */
[----:B--2---:R0:W-:Y:S04]  /*baed0*/  @P2 STG.E.U8 desc[UR52][R232.64], R2 ;  /* 0x00000002e8002986 */ /* 0x0041e8000c101134 */
[----:B0-----:R-:W2:Y:S01]  /*baee0*/  LDL.LU R232, [R1+0xc6c] ;  /* 0x000c6c0001e87983 */ /* 0x001ea20000300800 */
[----:B------:R-:W-:-:S03]  /*baef0*/  PRMT R2, R7, 0x7773, RZ ;  /* 0x0000777307027816 */ /* 0x000fc600000000ff */
[----:B------:R-:W2:Y:S01]  /*baf00*/  LDL.LU.64 R6, [R1+0x1880] ;  /* 0x0018800001067983 */ /* 0x000ea20000300a00 */
[C---:B------:R-:W-:Y:S02]  /*baf10*/  LOP3.LUT P6, RZ, R15.reuse, 0x2000, RZ, 0xc0, !PT ;  /* 0x000020000fff7812 */ /* 0x040fe400078cc0ff */
[----:B------:R-:W-:Y:S01]  /*baf20*/  LOP3.LUT R0, R0, 0xffff7fff, RZ, 0xc0, !PT ;  /* 0xffff7fff00007812 */ /* 0x000fe200078ec0ff */
[----:B------:R-:W2:Y:S01]  /*baf30*/  LDL.LU.64 R248, [R1+0x1888] ;  /* 0x0018880001f87983 */ /* 0x000ea20000300a00 */
[----:B------:R-:W-:-:S03]  /*baf40*/  LOP3.LUT P3, RZ, R15, 0x4, RZ, 0xc0, !PT ;  /* 0x000000040fff7812 */ /* 0x000fc6000786c0ff */
[----:B------:R-:W2:Y:S01]  /*baf50*/  LDL.LU.64 R246, [R1+0x1890] ;  /* 0x0018900001f67983 */ /* 0x000ea20000300a00 */
[----:B------:R-:W-:-:S03]  /*baf60*/  LOP3.LUT P4, RZ, R15, 0x8, RZ, 0xc0, !PT ;  /* 0x000000080fff7812 */ /* 0x000fc6000788c0ff */
[----:B------:R-:W2:Y:S02]  /*baf70*/  LDL.LU.64 R244, [R1+0x1898] ;  /* 0x0018980001f47983 */ /* 0x000ea40000300a00 */
[----:B------:R-:W-:Y:S02]  /*baf80*/  @P6 LOP3.LUT R0, R0, 0x8000, RZ, 0xfc, !PT ;  /* 0x0000800000006812 */ /* 0x000fe400078efcff */
[----:B------:R-:W-:Y:S02]  /*baf90*/  LOP3.LUT P6, RZ, R15, 0x1000, RZ, 0xc0, !PT ;  /* 0x000010000fff7812 */ /* 0x000fe400078cc0ff */
[----:B------:R-:W-:-:S11]  /*bafa0*/  LOP3.LUT R0, R0, 0xfffeffff, RZ, 0xc0, !PT ;  /* 0xfffeffff00007812 */ /* 0x000fd600078ec0ff */
        /* <DEDUP_REMOVED lines=8> */
[----:B------:R-:W-:Y:S01]  /*bb030*/  LOP3.LUT R0, R0, 0xfff7ffff, RZ, 0xc0, !PT ;  /* 0xfff7ffff00007812 */ /* 0x000fe200078ec0ff */
[----:B---3--:R4:W-:Y:S10]  /*bb040*/  @P3 STG.E.U8 desc[UR52][R236.64], R2 ;  /* 0x00000002ec003986 */ /* 0x0089f4000c101134 */
[----:B------:R-:W-:-:S02]  /*bb050*/  @P6 LOP3.LUT R0, R0, 0x80000, RZ, 0xfc, !PT ;  /* 0x0008000000006812 */ /* 0x000fc400078efcff */
[----:B------:R-:W-:Y:S02]  /*bb060*/  LOP3.LUT P6, RZ, R15, 0x100, RZ, 0xc0, !PT ;  /* 0x000001000fff7812 */ /* 0x000fe400078cc0ff */
[----:B------:R-:W-:-:S11]  /*bb070*/  LOP3.LUT R0, R0, 0xffefffff, RZ, 0xc0, !PT ;  /* 0xffefffff00007812 */ /* 0x000fd600078ec0ff */
[----:B------:R-:W-:Y:S02]  /*bb080*/  @P6 LOP3.LUT R0, R0, 0x100000, RZ, 0xfc, !PT ;  /* 0x0010000000006812 */ /* 0x000fe400078efcff */
[C---:B------:R-:W-:Y:S02]  /*bb090*/  LOP3.LUT P6, RZ, R15.reuse, 0x80, RZ, 0xc0, !PT ;  /* 0x000000800fff7812 */ /* 0x040fe400078cc0ff */
[----:B------:R-:W-:Y:S02]  /*bb0a0*/  LOP3.LUT R0, R0, 0xffdfffff, RZ, 0xc0, !PT ;  /* 0xffdfffff00007812 */ /* 0x000fe400078ec0ff */
[----:B------:R-:W-:-:S09]  /*bb0b0*/  LOP3.LUT P5, RZ, R15, 0x10, RZ, 0xc0, !PT ;  /* 0x000000100fff7812 */ /* 0x000fd200078ac0ff */
[----:B------:R-:W-:Y:S02]  /*bb0c0*/  @P6 LOP3.LUT R0, R0, 0x200000, RZ, 0xfc, !PT ;  /* 0x0020000000006812 */ /* 0x000fe400078efcff */
[----:B------:R-:W-:Y:S02]  /*bb0d0*/  LOP3.LUT P6, RZ, R15, 0x40, RZ, 0xc0, !PT ;  /* 0x000000400fff7812 */ /* 0x000fe400078cc0ff */
[----:B----4-:R-:W-:-:S05]  /*bb0e0*/  PRMT R2, R229, 0x7770, RZ ;  /* 0x00007770e5027816 */ /* 0x010fca00000000ff */
[----:B------:R0:W-:Y:S04]  /*bb0f0*/  @P4 STG.E.U8 desc[UR52][R226.64], R2 ;  /* 0x00000002e2004986 */ /* 0x0001e8000c101134 */
[----:B0-----:R-:W3:Y:S04]  /*bb100*/  LDL.LU R226, [R1+0xc5c] ;  /* 0x000c5c0001e27983 */ /* 0x001ee80000300800 */
[----:B------:R-:W4:Y:S01]  /*bb110*/  LDL.LU.64 R242, [R1+0x18a0] ;  /* 0x0018a00001f27983 */ /* 0x000f220000300a00 */
[----:B------:R-:W-:-:S03]  /*bb120*/  LOP3.LUT R0, R0, 0xffbfffff, RZ, 0xc0, !PT ;  /* 0xffbfffff00007812 */ /* 0x000fc600078ec0ff */
[----:B------:R-:W4:Y:S01]  /*bb130*/  LDL.LU.64 R240, [R1+0x18a8] ;  /* 0x0018a80001f07983 */ /* 0x000f220000300a00 */
[----:B------:R-:W-:Y:S02]  /*bb140*/  @P6 LOP3.LUT R0, R0, 0x400000, RZ, 0xfc, !PT ;  /* 0x0040000000006812 */ /* 0x000fe400078efcff */
[----:B------:R-:W-:Y:S01]  /*bb150*/  LOP3.LUT P6, RZ, R15, 0x20, RZ, 0xc0, !PT ;  /* 0x000000200fff7812 */ /* 0x000fe200078cc0ff */
[----:B------:R-:W4:Y:S01]  /*bb160*/  LDL.LU R227, [R1+0xc40] ;  /* 0x000c400001e37983 */ /* 0x000f220000300800 */
[----:B------:R-:W-:-:S03]  /*bb170*/  PRMT R2, R229, 0x7771, RZ ;  /* 0x00007771e5027816 */ /* 0x000fc600000000ff */
[----:B------:R-:W4:Y:S04]  /*bb180*/  LDL.LU.64 R238, [R1+0x18b0] ;  /* 0x0018b00001ee7983 */ /* 0x000f280000300a00 */
[----:B------:R0:W-:Y:S04]  /*bb190*/  @P5 STG.E.U8 desc[UR52][R234.64], R2 ;  /* 0x00000002ea005986 */ /* 0x0001e8000c101134 */
[----:B------:R-:W4:Y:S01]  /*bb1a0*/  LDL.LU.64 R236, [R1+0x18b8] ;  /* 0x0018b80001ec7983 */ /* 0x000f220000300a00 */
[----:B0-----:R-:W-:-:S03]  /*bb1b0*/  PRMT R2, R229, 0x7772, RZ ;  /* 0x00007772e5027816 */ /* 0x001fc600000000ff */
[----:B------:R-:W4:Y:S04]  /*bb1c0*/  LDL.LU.64 R234, [R1+0x18c0] ;  /* 0x0018c00001ea7983 */ /* 0x000f280000300a00 */
[----:B------:R0:W-:Y:S01]  /*bb1d0*/  @P6 STG.E.U8 desc[UR52][R230.64], R2 ;  /* 0x00000002e6006986 */ /* 0x0001e2000c101134 */
[C---:B------:R-:W-:Y:S02]  /*bb1e0*/  LOP3.LUT P6, RZ, R0.reuse, 0x400000, RZ, 0xc0, !PT ;  /* 0x0040000000ff7812 */ /* 0x040fe400078cc0ff */
[----:B0-----:R-:W-:Y:S01]  /*bb1f0*/  PRMT R2, R229, 0x7773, RZ ;  /* 0x00007773e5027816 */ /* 0x001fe200000000ff */
[----:B------:R-:W4:Y:S10]  /*bb200*/  LDL.LU.64 R230, [R1+0x18c8] ;  /* 0x0018c80001e67983 */ /* 0x000f340000300a00 */
[----:B------:R0:W-:Y:S01]  /*bb210*/  @P6 STG.E.U8 desc[UR52][R224.64], R2 ;  /* 0x00000002e0006986 */ /* 0x0001e2000c101134 */
[----:B------:R-:W-:-:S03]  /*bb220*/  LOP3.LUT P6, RZ, R0, 0x200000, RZ, 0xc0, !PT ;  /* 0x0020000000ff7812 */ /* 0x000fc600078cc0ff */
[----:B------:R-:W4:Y:S04]  /*bb230*/  LDL.LU.64 R228, [R1+0x18d0] ;  /* 0x0018d00001e47983 */ /* 0x000f280000300a00 */
[----:B0-----:R-:W4:Y:S04]  /*bb240*/  LDL.LU.64 R224, [R1+0x18d8] ;  /* 0x0018d80001e07983 */ /* 0x001f280000300a00 */
[----:B------:R-:W4:Y:S01]  /*bb250*/  LDL.LU R233, [R1+0xc30] ;  /* 0x000c300001e97983 */ /* 0x000f220000300800 */
[----:B--2---:R-:W-:-:S05]  /*bb260*/  PRMT R2, R232, 0x7770, RZ ;  /* 0x00007770e8027816 */ /* 0x004fca00000000ff */
[----:B------:R0:W-:Y:S04]  /*bb270*/  @P6 STG.E.U8 desc[UR52][R6.64], R2 ;  /* 0x0000000206006986 */ /* 0x0001e8000c101134 */
[----:B0-----:R-:W2:Y:S01]  /*bb280*/  LDL.LU.64 R6, [R1+0x18e0] ;  /* 0x0018e00001067983 */ /* 0x001ea20000300a00 */
[----:B------:R-:W-:Y:S02]  /*bb290*/  LOP3.LUT P6, RZ, R0, 0x100000, RZ, 0xc0, !PT ;  /* 0x0010000000ff7812 */ /* 0x000fe400078cc0ff */
[----:B------:R-:W-:-:S11]  /*bb2a0*/  PRMT R2, R232, 0x7771, RZ ;  /* 0x00007771e8027816 */ /* 0x000fd600000000ff */
        /* <DEDUP_REMOVED lines=8> */
[C---:B------:R-:W-:Y:S02]  /*bb330*/  LOP3.LUT P0, RZ, R15.reuse, 0x4000, RZ, 0xc0, !PT ;  /* 0x000040000fff7812 */ /* 0x040fe4000780c0ff */
[C---:B------:R-:W-:Y:S02]  /*bb340*/  LOP3.LUT P1, RZ, R15.reuse, 0x8000, RZ, 0xc0, !PT ;  /* 0x000080000fff7812 */ /* 0x040fe4000782c0ff */
[C---:B------:R-:W-:Y:S02]  /*bb350*/  LOP3.LUT P2, RZ, R15.reuse, 0x10000, RZ, 0xc0, !PT ;  /* 0x000100000fff7812 */ /* 0x040fe4000784c0ff */
[C---:B------:R-:W-:Y:S02]  /*bb360*/  LOP3.LUT P3, RZ, R15.reuse, 0x20000, RZ, 0xc0, !PT ;  /* 0x000200000fff7812 */ /* 0x040fe4000786c0ff */
[----:B------:R-:W-:-:S02]  /*bb370*/  LOP3.LUT P4, RZ, R15, 0x40000, RZ, 0xc0, !PT ;  /* 0x000400000fff7812 */ /* 0x000fc4000788c0ff */
[----:B------:R-:W-:Y:S02]  /*bb380*/  LOP3.LUT P5, RZ, R15, 0x80000, RZ, 0xc0, !PT ;  /* 0x000800000fff7812 */ /* 0x000fe400078ac0ff */
[----:B---3--:R-:W-:-:S05]  /*bb390*/  PRMT R2, R226, 0x7770, RZ ;  /* 0x00007770e2027816 */ /* 0x008fca00000000ff */
[----:B----4-:R0:W-:Y:S01]  /*bb3a0*/  @P6 STG.E.U8 desc[UR52][R242.64], R2 ;  /* 0x00000002f2006986 */ /* 0x0101e2000c101134 */
[----:B------:R-:W-:Y:S02]  /*bb3b0*/  LOP3.LUT P6, RZ, R0, 0x10000, RZ, 0xc0, !PT ;  /* 0x0001000000ff7812 */ /* 0x000fe400078cc0ff */
[----:B0-----:R-:W-:-:S11]  /*bb3c0*/  PRMT R2, R226, 0x7771, RZ ;  /* 0x00007771e2027816 */ /* 0x001fd600000000ff */
[----:B------:R0:W-:Y:S01]  /*bb3d0*/  @P6 STG.E.U8 desc[UR52][R240.64], R2 ;  /* 0x00000002f0006986 */ /* 0x0001e2000c101134 */
[----:B------:R-:W-:Y:S02]  /*bb3e0*/  LOP3.LUT P6, RZ, R0, 0x8000, RZ, 0xc0, !PT ;  /* 0x0000800000ff7812 */ /* 0x000fe400078cc0ff */
[----:B0-----:R-:W-:-:S11]  /*bb3f0*/  PRMT R2, R226, 0x7772, RZ ;  /* 0x00007772e2027816 */ /* 0x001fd600000000ff */
[----:B------:R0:W-:Y:S02]  /*bb400*/  @P6 STG.E.U8 desc[UR52][R238.64], R2 ;  /* 0x00000002ee006986 */ /* 0x0001e4000c101134 */
[----:B0-----:R-:W-:-:S05]  /*bb410*/  PRMT R2, R226, 0x7773, RZ ;  /* 0x00007773e2027816 */ /* 0x001fca00000000ff */
        /* <DEDUP_REMOVED lines=10> */
[----:B--2---:R0:W-:Y:S04]  /*bb4c0*/  @P5 STG.E.U8 desc[UR52][R6.64], R2 ;  /* 0x0000000206005986 */ /* 0x0041e8000c101134 */
[----:B0-----:R-:W2:Y:S04]  /*bb4d0*/  LDL.LU.64 R6, [R1+0x18e8] ;  /* 0x0018e80001067983 */ /* 0x001ea80000300a00 */
[----:B------:R-:W3:Y:S04]  /*bb4e0*/  LDL.LU.64 R234, [R1+0x18f0] ;  /* 0x0018f00001ea7983 */ /* 0x000ee80000300a00 */
[----:B------:R-:W4:Y:S04]  /*bb4f0*/  LDL.LU.64 R224, [R1+0x18f8] ;  /* 0x0018f80001e07983 */ /* 0x000f280000300a00 */
[----:B------:R-:W4:Y:S04]  /*bb500*/  LDL.LU.64 R230, [R1+0x1900] ;  /* 0x0019000001e67983 */ /* 0x000f280000300a00 */
[----:B------:R-:W4:Y:S04]  /*bb510*/  LDL.LU.64 R228, [R1+0x1908] ;  /* 0x0019080001e47983 */ /* 0x000f280000300a00 */
[----:B------:R-:W4:Y:S04]  /*bb520*/  LDL.LU.64 R226, [R1+0x1910] ;  /* 0x0019100001e27983 */ /* 0x000f280000300a00 */
[----:B------:R-:W4:Y:S01]  /*bb530*/  LDL.LU R242, [R1+0xc44] ;  /* 0x000c440001f27983 */ /* 0x000f220000300800 */
[----:B------:R-:W-:-:S02]  /*bb540*/  LOP3.LUT P2, RZ, R15, 0x100000, RZ, 0xc0, !PT ;  /* 0x001000000fff7812 */ /* 0x000fc4000784c0ff */
[----:B------:R-:W-:Y:S02]  /*bb550*/  PRMT R2, R233, 0x7771, RZ ;  /* 0x00007771e9027816 */ /* 0x000fe400000000ff */
        /* <DEDUP_REMOVED lines=12> */
[----:B------:R-:W-:Y:S01]  /*bb620*/  LOP3.LUT P6, RZ, R15, 0x10000000, RZ, 0xc0, !PT ;  /* 0x100000000fff7812 */ /* 0x000fe200078cc0ff */
[----:B--2---:R0:W-:Y:S04]  /*bb630*/  @P2 STG.E.U8 desc[UR52][R6.64], R2 ;  /* 0x0000000206002986 */ /* 0x0041e8000c101134 */
[----:B0-----:R-:W2:Y:S04]  /*bb640*/  LDL.LU.64 R6, [R1+0x1918] ;  /* 0x0019180001067983 */ /* 0x001ea80000300a00 */
[----:B------:R-:W2:Y:S04]  /*bb650*/  LDL.LU R243, [R1+0xc34] ;  /* 0x000c340001f37983 */ /* 0x000ea80000300800 */
[----:B------:R-:W2:Y:S01]  /*bb660*/  LDL.LU.64 R248, [R1+0x1920] ;  /* 0x0019200001f87983 */ /* 0x000ea20000300a00 */
[----:B------:R-:W-:-:S03]  /*bb670*/  LOP3.LUT R0, R0, 0xfffff7ff, RZ, 0xc0, !PT ;  /* 0xfffff7ff00007812 */ /* 0x000fc600078ec0ff */
[----:B------:R-:W2:Y:S01]  /*bb680*/  LDL.LU.64 R246, [R1+0x1928] ;  /* 0x0019280001f67983 */ /* 0x000ea20000300a00 */
[----:B------:R-:W-:Y:S02]  /*bb690*/  @P6 LOP3.LUT R0, R0, 0x800, RZ, 0xfc, !PT ;  /* 0x0000080000006812 */ /* 0x000fe400078efcff */
[C---:B------:R-:W-:Y:S01]  /*bb6a0*/  LOP3.LUT P6, RZ, R15.reuse, 0x8000000, RZ, 0xc0, !PT ;  /* 0x080000000fff7812 */ /* 0x040fe200078cc0ff */
[----:B------:R-:W2:Y:S01]  /*bb6b0*/  LDL.LU.64 R244, [R1+0x1930] ;  /* 0x0019300001f47983 */ /* 0x000ea20000300a00 */
[C---:B------:R-:W-:Y:S02]  /*bb6c0*/  LOP3.LUT P3, RZ, R15.reuse, 0x200000, RZ, 0xc0, !PT ;  /* 0x002000000fff7812 */ /* 0x040fe4000786c0ff */
[----:B------:R-:W-:Y:S01]  /*bb6d0*/  LOP3.LUT R0, R0, 0xffffefff, RZ, 0xc0, !PT ;  /* 0xffffefff00007812 */ /* 0x000fe200078ec0ff */
[----:B------:R-:W2:Y:S01]  /*bb6e0*/  LDL.LU.64 R240, [R1+0x1938] ;  /* 0x0019380001f07983 */ /* 0x000ea20000300a00 */
[----:B------:R-:W-:Y:S02]  /*bb6f0*/  LOP3.LUT P4, RZ, R15, 0x400000, RZ, 0xc0, !PT ;  /* 0x004000000fff7812 */ /* 0x000fe4000788c0ff */
[----:B------:R-:W-:-:S05]  /*bb700*/  PRMT R2, R233, 0x7772, RZ ;  /* 0x00007772e9027816 */ /* 0x000fca00000000ff */
[----:B------:R-:W-:Y:S02]  /*bb710*/  @P6 LOP3.LUT R0, R0, 0x1000, RZ, 0xfc, !PT ;  /* 0x0000100000006812 */ /* 0x000fe400078efcff */
[----:B------:R-:W-:Y:S01]  /*bb720*/  LOP3.LUT P6, RZ, R15, 0x4000000, RZ, 0xc0, !PT ;  /* 0x040000000fff7812 */ /* 0x000fe200078cc0ff */
[----:B---3--:R0:W-:Y:S01]  /*bb730*/  @P3 STG.E.U8 desc[UR52][R234.64], R2 ;  /* 0x00000002ea003986 */ /* 0x0081e2000c101134 */
[----:B------:R-:W-:Y:S02]  /*bb740*/  LOP3.LUT R0, R0, 0xffffdfff, RZ, 0xc0, !PT ;  /* 0xffffdfff00007812 */ /* 0x000fe400078ec0ff */
[----:B0-----:R-:W-:-:S09]  /*bb750*/  PRMT R2, R233, 0x7773, RZ ;  /* 0x00007773e9027816 */ /* 0x001fd200000000ff */
[----:B------:R-:W-:Y:S02]  /*bb760*/  @P6 LOP3.LUT R0, R0, 0x2000, RZ, 0xfc, !PT ;  /* 0x0000200000006812 */ /* 0x000fe400078efcff */
[C---:B------:R-:W-:Y:S01]  /*bb770*/  LOP3.LUT P6, RZ, R15.reuse, 0x2000000, RZ, 0xc0, !PT ;  /* 0x020000000fff7812 */ /* 0x040fe200078cc0ff */
[----:B----4-:R0:W-:Y:S01]  /*bb780*/  @P4 STG.E.U8 desc[UR52][R224.64], R2 ;  /* 0x00000002e0004986 */ /* 0x0101e2000c101134 */
[----:B------:R-:W-:Y:S02]  /*bb790*/  LOP3.LUT P5, RZ, R15, 0x800000, RZ, 0xc0, !PT ;  /* 0x008000000fff7812 */ /* 0x000fe400078ac0ff */
[----:B------:R-:W-:Y:S01]  /*bb7a0*/  LOP3.LUT R0, R0, 0xffffbfff, RZ, 0xc0, !PT ;  /* 0xffffbfff00007812 */ /* 0x000fe200078ec0ff */
[----:B0-----:R-:W3:Y:S04]  /*bb7b0*/  LDL.LU R224, [R1+0xc48] ;  /* 0x000c480001e07983 */ /* 0x001ee80000300800 */
[----:B------:R-:W4:Y:S04]  /*bb7c0*/  LDL.LU.64 R238, [R1+0x1940] ;  /* 0x0019400001ee7983 */ /* 0x000f280000300a00 */
[----:B------:R-:W-:-:S02]  /*bb7d0*/  @P6 LOP3.LUT R0, R0, 0x4000, RZ, 0xfc, !PT ;  /* 0x0000400000006812 */ /* 0x000fc400078efcff */
[----:B------:R-:W-:Y:S01]  /*bb7e0*/  LOP3.LUT P6, RZ, R15, 0x1000000, RZ, 0xc0, !PT ;  /* 0x010000000fff7812 */ /* 0x000fe200078cc0ff */
[----:B------:R-:W4:Y:S01]  /*bb7f0*/  LDL.LU.64 R236, [R1+0x1948] ;  /* 0x0019480001ec7983 */ /* 0x000f220000300a00 */
[----:B------:R-:W-:-:S03]  /*bb800*/  PRMT R2, R242, 0x7770, RZ ;  /* 0x00007770f2027816 */ /* 0x000fc600000000ff */
[----:B------:R-:W4:Y:S04]  /*bb810*/  LDL.LU R225, [R1+0xc38] ;  /* 0x000c380001e17983 */ /* 0x000f280000300800 */
[----:B------:R0:W-:Y:S04]  /*bb820*/  @P5 STG.E.U8 desc[UR52][R230.64], R2 ;  /* 0x00000002e6005986 */ /* 0x0001e8000c101134 */
[----:B------:R-:W4:Y:S04]  /*bb830*/  LDL.LU.64 R234, [R1+0x1950] ;  /* 0x0019500001ea7983 */ /* 0x000f280000300a00 */
[----:B------:R-:W4:Y:S01]  /*bb840*/  LDL.LU.64 R232, [R1+0x1958] ;  /* 0x0019580001e87983 */ /* 0x000f220000300a00 */
[----:B0-----:R-:W-:-:S03]  /*bb850*/  PRMT R2, R242, 0x7771, RZ ;  /* 0x00007771f2027816 */ /* 0x001fc600000000ff */
[----:B------:R-:W4:Y:S04]  /*bb860*/  LDL.LU.64 R230, [R1+0x1960] ;  /* 0x0019600001e67983 */ /* 0x000f280000300a00 */
[----:B------:R0:W-:Y:S01]  /*bb870*/  @P6 STG.E.U8 desc[UR52][R228.64], R2 ;  /* 0x00000002e4006986 */ /* 0x0001e2000c101134 */
[----:B------:R-:W-:Y:S02]  /*bb880*/  LOP3.LUT P6, RZ, R0, 0x4000, RZ, 0xc0, !PT ;  /* 0x0000400000ff7812 */ /* 0x000fe400078cc0ff */
[----:B0-----:R-:W-:Y:S01]  /*bb890*/  PRMT R2, R242, 0x7772, RZ ;  /* 0x00007772f2027816 */ /* 0x001fe200000000ff */
[----:B------:R-:W4:Y:S10]  /*bb8a0*/  LDL.LU.64 R228, [R1+0x1968] ;  /* 0x0019680001e47983 */ /* 0x000f340000300a00 */
[----:B------:R0:W-:Y:S01]  /*bb8b0*/  @P6 STG.E.U8 desc[UR52][R226.64], R2 ;  /* 0x00000002e2006986 */ /* 0x0001e2000c101134 */
[----:B------:R-:W-:-:S03]  /*bb8c0*/  LOP3.LUT P6, RZ, R0, 0x2000, RZ, 0xc0, !PT ;  /* 0x0000200000ff7812 */ /* 0x000fc600078cc0ff */
[----:B0-----:R-:W4:Y:S01]  /*bb8d0*/  LDL.LU.64 R226, [R1+0x1970] ;  /* 0x0019700001e27983 */ /* 0x001f220000300a00 */
[----:B------:R-:W-:-:S09]  /*bb8e0*/  PRMT R2, R242, 0x7773, RZ ;  /* 0x00007773f2027816 */ /* 0x000fd200000000ff */
[----:B--2---:R0:W-:Y:S04]  /*bb8f0*/  @P6 STG.E.U8 desc[UR52][R6.64], R2 ;  /* 0x0000000206006986 */ /* 0x0041e8000c101134 */
        /* <DEDUP_REMOVED lines=14> */
[----:B---3--:R-:W-:-:S11]  /*bb9e0*/  PRMT R2, R224, 0x7770, RZ ;  /* 0x00007770e0027816 */ /* 0x008fd600000000ff */
[----:B----4-:R0:W-:Y:S01]  /*bb9f0*/  @P6 STG.E.U8 desc[UR52][R238.64], R2 ;  /* 0x00000002ee006986 */ /* 0x0101e2000c101134 */
[----:B------:R-:W-:Y:S02]  /*bba00*/  LOP3.LUT P6, RZ, R0, 0x80, RZ, 0xc0, !PT ;  /* 0x0000008000ff7812 */ /* 0x000fe400078cc0ff */
[C---:B------:R-:W-:Y:S02]  /*bba10*/  LOP3.LUT P0, RZ, R16.reuse, 0x2, RZ, 0xc0, !PT ;  /* 0x0000000210ff7812 */ /* 0x040fe4000780c0ff */
[----:B------:R-:W-:Y:S02]  /*bba20*/  LOP3.LUT P1, RZ, R16, 0x4, RZ, 0xc0, !PT ;  /* 0x0000000410ff7812 */ /* 0x000fe4000782c0ff */
[----:B0-----:R-:W-:-:S07]  /*bba30*/  PRMT R2, R224, 0x7771, RZ ;  /* 0x00007771e0027816 */ /* 0x001fce00000000ff */
[----:B------:R0:W-:Y:S01]  /*bba40*/  @P6 STG.E.U8 desc[UR52][R236.64], R2 ;  /* 0x00000002ec006986 */ /* 0x0001e2000c101134 */
[----:B------:R-:W-:Y:S02]  /*bba50*/  LOP3.LUT P2, RZ, R16, 0x8, RZ, 0xc0, !PT ;  /* 0x0000000810ff7812 */ /* 0x000fe4000784c0ff */
[----:B0-----:R-:W-:-:S05]  /*bba60*/  PRMT R2, R224, 0x7772, RZ ;  /* 0x00007772e0027816 */ /* 0x001fca00000000ff */
        /* <DEDUP_REMOVED lines=9> */
[----:B------:R0:W-:Y:S02]  /*bbb00*/  @P3 STG.E.U8 desc[UR52][R228.64], R2 ;  /* 0x00000002e4003986 */ /* 0x0001e4000c101134 */
[----:B0-----:R-:W-:-:S05]  /*bbb10*/  PRMT R2, R225, 0x7772, RZ ;  /* 0x00007772e1027816 */ /* 0x001fca00000000ff */
[----:B------:R0:W-:Y:S02]  /*bbb20*/  @P4 STG.E.U8 desc[UR52][R226.64], R2 ;  /* 0x00000002e2004986 */ /* 0x0001e4000c101134 */
[----:B0-----:R-:W-:Y:S02]  /*bbb30*/  PRMT R2, R225, 0x7773, RZ ;  /* 0x00007773e1027816 */ /* 0x001fe400000000ff */
[----:B------:R-:W3:Y:S04]  /*bbb40*/  LDL.LU.64 R226, [R1+0x1980] ;  /* 0x0019800001e27983 */ /* 0x000ee80000300a00 */
[----:B--2---:R0:W-:Y:S04]  /*bbb50*/  @P5 STG.E.U8 desc[UR52][R6.64], R2 ;  /* 0x0000000206005986 */ /* 0x0041e8000c101134 */
[----:B0-----:R-:W2:Y:S04]  /*bbb60*/  LDL.LU.64 R6, [R1+0x1988] ;  /* 0x0019880001067983 */ /* 0x001ea80000300a00 */
[----:B------:R-:W4:Y:S04]  /*bbb70*/  LDL.LU.64 R234, [R1+0x1990] ;  /* 0x0019900001ea7983 */ /* 0x000f280000300a00 */
[----:B------:R-:W3:Y:S04]  /*bbb80*/  LDL.LU R233, [R1+0xc4c] ;  /* 0x000c4c0001e97983 */ /* 0x000ee80000300800 */
[----:B------:R-:W4:Y:S04]  /*bbb90*/  LDL.LU.64 R224, [R1+0x1998] ;  /* 0x0019980001e07983 */ /* 0x000f280000300a00 */
[----:B------:R-:W4:Y:S04]  /*bbba0*/  LDL.LU.64 R230, [R1+0x19a0] ;  /* 0x0019a00001e67983 */ /* 0x000f280000300a00 */
[----:B------:R-:W4:Y:S04]  /*bbbb0*/  LDL.LU.64 R228, [R1+0x19a8] ;  /* 0x0019a80001e47983 */ /* 0x000f280000300a00 */
[----:B------:R-:W4:Y:S01]  /*bbbc0*/  LDL.LU R242, [R1+0xc3c] ;  /* 0x000c3c0001f27983 */ /* 0x000f220000300800 */
[----:B------:R-:W-:-:S02]  /*bbbd0*/  LOP3.LUT P2, RZ, R16, 0x80, RZ, 0xc0, !PT ;  /* 0x0000008010ff7812 */ /* 0x000fc4000784c0ff */
[----:B------:R-:W-:Y:S02]  /*bbbe0*/  LOP3.LUT P6, RZ, R16, 0x80000, RZ, 0xc0, !PT ;  /* 0x0008000010ff7812 */ /* 0x000fe400078cc0ff */
[----:B------:R-:W-:-:S11]  /*bbbf0*/  LOP3.LUT R15, R15, 0x7fffffff, RZ, 0xc0, !PT ;  /* 0x7fffffff0f0f7812 */ /* 0x000fd600078ec0ff */
[----:B------:R-:W-:Y:S02]  /*bbc00*/  @P6 LOP3.LUT R15, R15, 0x80000000, RZ, 0xfc, !PT ;  /* 0x800000000f0f6812 */ /* 0x000fe400078efcff */
[----:B------:R-:W-:Y:S02]  /*bbc10*/  LOP3.LUT P6, RZ, R16, 0x40000, RZ, 0xc0, !PT ;  /* 0x0004000010ff7812 */ /* 0x000fe400078cc0ff */
[----:B------:R-:W-:Y:S02]  /*bbc20*/  LOP3.LUT R0, R0, 0xfffffffe, RZ, 0xc0, !PT ;  /* 0xfffffffe00007812 */ /* 0x000fe400078ec0ff */
[----:B------:R-:W-:-:S09]  /*bbc30*/  LOP3.LUT P3, RZ, R16, 0x100, RZ, 0xc0, !PT ;  /* 0x0000010010ff7812 */ /* 0x000fd2000786c0ff */
        /* <DEDUP_REMOVED lines=8> */
[----:B------:R-:W-:Y:S02]  /*bbcc0*/  LOP3.LUT R0, R0, 0xfffffff7, RZ, 0xc0, !PT ;  /* 0xfffffff700007812 */ /* 0x000fe400078ec0ff */
[----:B---3--:R-:W-:-:S05]  /*bbcd0*/  PRMT R2, R233, 0x7770, RZ ;  /* 0x00007770e9027816 */ /* 0x008fca00000000ff */
[----:B------:R0:W-:Y:S04]  /*bbce0*/  @P2 STG.E.U8 desc[UR52][R226.64], R2 ;  /* 0x00000002e2002986 */ /* 0x0001e8000c101134 */
[----:B0-----:R-:W3:Y:S01]  /*bbcf0*/  LDL.LU.64 R226, [R1+0x19b0] ;  /* 0x0019b00001e27983 */ /* 0x001ee20000300a00 */
[----:B------:R-:W-:-:S05]  /*bbd00*/  PRMT R2, R233, 0x7771, RZ ;  /* 0x00007771e9027816 */ /* 0x000fca00000000ff */
[----:B--2---:R0:W-:Y:S04]  /*bbd10*/  @P3 STG.E.U8 desc[UR52][R6.64], R2 ;  /* 0x0000000206003986 */ /* 0x0041e8000c101134 */
[----:B0-----:R-:W2:Y:S04]  /*bbd20*/  LDL.LU.64 R6, [R1+0x19b8] ;  /* 0x0019b80001067983 */ /* 0x001ea80000300a00 */
[----:B------:R-:W2:Y:S04]  /*bbd30*/  LDL.LU.64 R248, [R1+0x19c0] ;  /* 0x0019c00001f87983 */ /* 0x000ea80000300a00 */
[----:B------:R-:W2:Y:S01]  /*bbd40*/  LDL.LU R243, [R1+0xc20] ;  /* 0x000c200001f37983 */ /* 0x000ea20000300800 */
[----:B------:R-:W-:-:S02]  /*bbd50*/  @P6 LOP3.LUT R0, R0, 0x8, RZ, 0xfc, !PT ;  /* 0x0000000800006812 */ /* 0x000fc400078efcff */
[----:B------:R-:W-:Y:S01]  /*bbd60*/  LOP3.LUT P6, RZ, R16, 0x4000, RZ, 0xc0, !PT ;  /* 0x0000400010ff7812 */ /* 0x000fe200078cc0ff */
[----:B------:R-:W2:Y:S01]  /*bbd70*/  LDL.LU.64 R246, [R1+0x19c8] ;  /* 0x0019c80001f67983 */ /* 0x000ea20000300a00 */
[----:B------:R-:W-:-:S03]  /*bbd80*/  LOP3.LUT R0, R0, 0xffffffef, RZ, 0xc0, !PT ;  /* 0xffffffef00007812 */ /* 0x000fc600078ec0ff */
[----:B------:R-:W2:Y:S01]  /*bbd90*/  LDL.LU.64 R244, [R1+0x19d0] ;  /* 0x0019d00001f47983 */ /* 0x000ea20000300a00 */
[C---:B------:R-:W-:Y:S02]  /*bbda0*/  LOP3.LUT P4, RZ, R16.reuse, 0x200, RZ, 0xc0, !PT ;  /* 0x0000020010ff7812 */ /* 0x040fe4000788c0ff */
[----:B------:R-:W-:Y:S01]  /*bbdb0*/  LOP3.LUT P5, RZ, R16, 0x400, RZ, 0xc0, !PT ;  /* 0x0000040010ff7812 */ /* 0x000fe200078ac0ff */
[----:B------:R-:W2:Y:S04]  /*bbdc0*/  LDL.LU.64 R240, [R1+0x19d8] ;  /* 0x0019d80001f07983 */ /* 0x000ea80000300a00 */
[----:B------:R-:W-:Y:S02]  /*bbdd0*/  @P6 LOP3.LUT R0, R0, 0x10, RZ, 0xfc, !PT ;  /* 0x0000001000006812 */ /* 0x000fe400078efcff */
[----:B------:R-:W-:-:S02]  /*bbde0*/  LOP3.LUT P6, RZ, R16, 0x2000, RZ, 0xc0, !PT ;  /* 0x0000200010ff7812 */ /* 0x000fc400078cc0ff */
[----:B------:R-:W-:Y:S02]  /*bbdf0*/  LOP3.LUT R0, R0, 0xffffffdf, RZ, 0xc0, !PT ;  /* 0xffffffdf00007812 */ /* 0x000fe400078ec0ff */
[----:B------:R-:W-:-:S09]  /*bbe00*/  PRMT R2, R233, 0x7772, RZ ;  /* 0x00007772e9027816 */ /* 0x000fd200000000ff */
[----:B------:R-:W-:Y:S02]  /*bbe10*/  @P6 LOP3.LUT R0, R0, 0x20, RZ, 0xfc, !PT ;  /* 0x0000002000006812 */ /* 0x000fe400078efcff */
[----:B------:R-:W-:Y:S01]  /*bbe20*/  LOP3.LUT P6, RZ, R16, 0x1000, RZ, 0xc0, !PT ;  /* 0x0000100010ff7812 */ /* 0x000fe200078cc0ff */
[----:B----4-:R0:W-:Y:S01]  /*bbe30*/  @P4 STG.E.U8 desc[UR52][R234.64], R2 ;  /* 0x00000002ea004986 */ /* 0x0101e2000c101134 */
[----:B------:R-:W-:Y:S02]  /*bbe40*/  LOP3.LUT R0, R0, 0xffffffbf, RZ, 0xc0, !PT ;  /* 0xffffffbf00007812 */ /* 0x000fe400078ec0ff */
[----:B0-----:R-:W-:-:S09]  /*bbe50*/  PRMT R2, R233, 0x7773, RZ ;  /* 0x00007773e9027816 */ /* 0x001fd200000000ff */
[----:B------:R-:W-:Y:S02]  /*bbe60*/  @P6 LOP3.LUT R0, R0, 0x40, RZ, 0xfc, !PT ;  /* 0x0000004000006812 */ /* 0x000fe400078efcff */
[----:B------:R-:W-:Y:S01]  /*bbe70*/  LOP3.LUT P6, RZ, R16, 0x800, RZ, 0xc0, !PT ;  /* 0x0000080010ff7812 */ /* 0x000fe200078cc0ff */
[----:B------:R0:W-:Y:S04]  /*bbe80*/  @P5 STG.E.U8 desc[UR52][R224.64], R2 ;  /* 0x00000002e0005986 */ /* 0x0001e8000c101134 */
[----:B0-----:R-:W4:Y:S01]  /*bbe90*/  LDL.LU R225, [R1+0xc10] ;  /* 0x000c100001e17983 */ /* 0x001f220000300800 */
[----:B------:R-:W-:-:S03]  /*bbea0*/  PRMT R2, R242, 0x7770, RZ ;  /* 0x00007770f2027816 */ /* 0x000fc600000000ff */
[----:B------:R-:W4:Y:S04]  /*bbeb0*/  LDL.LU.64 R238, [R1+0x19e0] ;  /* 0x0019e00001ee7983 */ /* 0x000f280000300a00 */
[----:B------:R-:W4:Y:S04]  /*bbec0*/  LDL.LU.64 R236, [R1+0x19e8] ;  /* 0x0019e80001ec7983 */ /* 0x000f280000300a00 */
[----:B------:R0:W-:Y:S01]  /*bbed0*/  @P6 STG.E.U8 desc[UR52][R230.64], R2 ;  /* 0x00000002e6006986 */ /* 0x0001e2000c101134 */
[----:B------:R-:W-:-:S03]  /*bbee0*/  LOP3.LUT P6, RZ, R0, 0x40, RZ, 0xc0, !PT ;  /* 0x0000004000ff7812 */ /* 0x000fc600078cc0ff */
[----:B------:R-:W4:Y:S04]  /*bbef0*/  LDL.LU.64 R234, [R1+0x19f0] ;  /* 0x0019f00001ea7983 */ /* 0x000f280000300a00 */
[----:B------:R-:W4:Y:S01]  /*bbf00*/  LDL.LU.64 R232, [R1+0x19f8] ;  /* 0x0019f80001e87983 */ /* 0x000f220000300a00 */
[----:B0-----:R-:W-:-:S03]  /*bbf10*/  PRMT R2, R242, 0x7771, RZ ;  /* 0x00007771f2027816 */ /* 0x001fc600000000ff */
[----:B------:R-:W4:Y:S04]  /*bbf20*/  LDL.LU R224, [R1+0xc24] ;  /* 0x000c240001e07983 */ /* 0x000f280000300800 */
[----:B------:R0:W-:Y:S01]  /*bbf30*/  @P6 STG.E.U8 desc[UR52][R228.64], R2 ;  /* 0x00000002e4006986 */ /* 0x0001e2000c101134 */
[----:B------:R-:W-:-:S03]  /*bbf40*/  LOP3.LUT P6, RZ, R0, 0x20, RZ, 0xc0, !PT ;  /* 0x0000002000ff7812 */ /* 0x000fc600078cc0ff */
[----:B------:R-:W4:Y:S04]  /*bbf50*/  LDL.LU.64 R230, [R1+0x1a00] ;  /* 0x001a000001e67983 */ /* 0x000f280000300a00 */
[----:B0-----:R-:W4:Y:S01]  /*bbf60*/  LDL.LU.64 R228, [R1+0x1a08] ;  /* 0x001a080001e47983 */ /* 0x001f220000300a00 */
[----:B------:R-:W-:-:S05]  /*bbf70*/  PRMT R2, R242, 0x7772, RZ ;  /* 0x00007772f2027816 */ /* 0x000fca00000000ff */
[----:B---3--:R0:W-:Y:S04]  /*bbf80*/  @P6 STG.E.U8 desc[UR52][R226.64], R2 ;  /* 0x00000002e2006986 */ /* 0x0081e8000c101134 */
[----:B0-----:R-:W3:Y:S01]  /*bbf90*/  LDL.LU.64 R226, [R1+0x1a10] ;  /* 0x001a100001e27983 */ /* 0x001ee20000300a00 */
[----:B------:R-:W-:Y:S02]  /*bbfa0*/  LOP3.LUT P6, RZ, R0, 0x10, RZ, 0xc0, !PT ;  /* 0x0000001000ff7812 */ /* 0x000fe400078cc0ff */
[----:B------:R-:W-:-:S11]  /*bbfb0*/  PRMT R2, R242, 0x7773, RZ ;  /* 0x00007773f2027816 */ /* 0x000fd600000000ff */
[----:B--2---:R0:W-:Y:S01]  /*bbfc0*/  @P6 STG.E.U8 desc[UR52][R6.64], R2 ;  /* 0x0000000206006986 */ /* 0x0041e2000c101134 */
[C---:B------:R-:W-:Y:S02]  /*bbfd0*/  LOP3.LUT P6, RZ, R0.reuse, 0x8, RZ, 0xc0, !PT ;  /* 0x0000000800ff7812 */ /* 0x040fe400078cc0ff */
[----:B0-----:R-:W-:Y:S01]  /*bbfe0*/  PRMT R2, R243, 0x7770, RZ ;  /* 0x00007770f3027816 */ /* 0x001fe200000000ff */
[----:B------:R-:W2:Y:S10]  /*bbff0*/  LDL.LU.64 R6, [R1+0x52a0] ;  /* 0x0052a00001067983 */ /* 0x000eb40000300a00 */
[----:B------:R0:W-:Y:S01]  /*bc000*/  @P6 STG.E.U8 desc[UR52][R248.64], R2 ;  /* 0x00000002f8006986 */ /* 0x0001e2000c101134 */
[----:B------:R-:W-:-:S02]  /*bc010*/  LOP3.LUT P6, RZ, R0, 0x4, RZ, 0xc0, !PT ;  /* 0x0000000400ff7812 */ /* 0x000fc400078cc0ff */
[----:B0-----:R-:W-:-:S11]  /*bc020*/  PRMT R2, R243, 0x7771, RZ ;  /* 0x00007771f3027816 */ /* 0x001fd600000000ff */
[----:B------:R0:W-:Y:S01]  /*bc030*/  @P6 STG.E.U8 desc[UR52][R246.64], R2 ;  /* 0x00000002f6006986 */ /* 0x0001e2000c101134 */
[----:B------:R-:W-:Y:S02]  /*bc040*/  LOP3.LUT P6, RZ, R0, 0x2, RZ, 0xc0, !PT ;  /* 0x0000000200ff7812 */ /* 0x000fe400078cc0ff */
[----:B0-----:R-:W-:-:S11]  /*bc050*/  PRMT R2, R243, 0x7772, RZ ;  /* 0x00007772f3027816 */ /* 0x001fd600000000ff */
[----:B------:R-:W-:Y:S01]  /*bc060*/  @P6 STG.E.U8 desc[UR52][R244.64], R2 ;  /* 0x00000002f4006986 */ /* 0x000fe2000c101134 */
[----:B------:R-:W-:Y:S02]  /*bc070*/  LOP3.LUT P6, RZ, R0, 0x1, RZ, 0xc0, !PT ;  /* 0x0000000100ff7812 */ /* 0x000fe400078cc0ff */
[----:B------:R-:W-:Y:S02]  /*bc080*/  PRMT R0, R243, 0x7773, RZ ;  /* 0x00007773f3007816 */ /* 0x000fe400000000ff */
[----:B------:R-:W-:-:S09]  /*bc090*/  LOP3.LUT P0, RZ, R16, 0x100000, RZ, 0xc0, !PT ;  /* 0x0010000010ff7812 */ /* 0x000fd2000780c0ff */
[----:B------:R4:W-:Y:S01]  /*bc0a0*/  @P6 STG.E.U8 desc[UR52][R240.64], R0 ;  /* 0x00000000f0006986 */ /* 0x0009e2000c101134 */
[----:B------:R-:W-:Y:S02]  /*bc0b0*/  LOP3.LUT P6, RZ, R15, 0x80000000, RZ, 0xc0, !PT ;  /* 0x800000000fff7812 */ /* 0x000fe400078cc0ff */
[----:B------:R-:W-:Y:S02]  /*bc0c0*/  LOP3.LUT P1, RZ, R16, 0x200000, RZ, 0xc0, !PT ;  /* 0x0020000010ff7812 */ /* 0x000fe4000782c0ff */
[----:B----4-:R-:W-:-:S09]  /*bc0d0*/  PRMT R0, R225, 0x7770, RZ ;  /* 0x00007770e1007816 */ /* 0x010fd200000000ff */
        /* <DEDUP_REMOVED lines=15> */
[----:B0-----:R-:W-:-:S05]  /*bc1d0*/  PRMT R0, R224, 0x7772, RZ ;  /* 0x00007772e0007816 */ /* 0x001fca00000000ff */
[----:B---3--:R0:W-:Y:S04]  /*bc1e0*/  @P5 STG.E.U8 desc[UR52][R226.64], R0 ;  /* 0x00000000e2005986 */ /* 0x0081e8000c101134 */
[----:B0-----:R-:W3:Y:S04]  /*bc1f0*/  LDL.LU.64 R226, [R1+0x1a18] ;  /* 0x001a180001e27983 */ /* 0x001ee80000300a00 */
[----:B------:R-:W4:Y:S04]  /*bc200*/  LDL.LU.64 R236, [R1+0x1a20] ;  /* 0x001a200001ec7983 */ /* 0x000f280000300a00 */
[----:B------:R-:W2:Y:S04]  /*bc210*/  LDL.LU.64 R234, [R1+0x1a28] ;  /* 0x001a280001ea7983 */ /* 0x000ea80000300a00 */
[----:B------:R-:W2:Y:S04]  /*bc220*/  LDL.LU.64 R232, [R1+0x1a30] ;  /* 0x001a300001e87983 */ /* 0x000ea80000300a00 */
[----:B------:R-:W4:Y:S04]  /*bc230*/  LDL.LU R225, [R1+0xc14] ;  /* 0x000c140001e17983 */ /* 0x000f280000300800 */
[----:B------:R-:W2:Y:S04]  /*bc240*/  LDL.LU.64 R230, [R1+0x1a38] ;  /* 0x001a380001e67983 */ /* 0x000ea80000300a00 */
[----:B------:R-:W2:Y:S01]  /*bc250*/  LDL.LU R240, [R1+0xc28] ;  /* 0x000c280001f07983 */ /* 0x000ea20000300800 */
[----:B------:R-:W-:-:S03]  /*bc260*/  LOP3.LUT P2, RZ, R16, 0x4000000, RZ, 0xc0, !PT ;  /* 0x0400000010ff7812 */ /* 0x000fc6000784c0ff */
[----:B------:R-:W2:Y:S01]  /*bc270*/  LDL.LU.64 R228, [R1+0x1a40] ;  /* 0x001a400001e47983 */ /* 0x000ea20000300a00 */
[----:B------:R-:W-:Y:S02]  /*bc280*/  PRMT R0, R224, 0x7773, RZ ;  /* 0x00007773e0007816 */ /* 0x000fe400000000ff */
[C---:B------:R-:W-:Y:S02]  /*bc290*/  LOP3.LUT P3, RZ, R16.reuse, 0x8000000, RZ, 0xc0, !PT ;  /* 0x0800000010ff7812 */ /* 0x040fe4000786c0ff */
[----:B------:R-:W-:Y:S02]  /*bc2a0*/  LOP3.LUT P4, RZ, R16, 0x10000000, RZ, 0xc0, !PT ;  /* 0x1000000010ff7812 */ /* 0x000fe4000788c0ff */
        /* <DEDUP_REMOVED lines=13> */
[----:B---3--:R0:W-:Y:S04]  /*bc380*/  @P2 STG.E.U8 desc[UR52][R226.64], R0 ;  /* 0x00000000e2002986 */ /* 0x0081e8000c101134 */
[----:B0-----:R-:W3:Y:S04]  /*bc390*/  LDL.LU.64 R226, [R1+0x1a48] ;  /* 0x001a480001e27983 */ /* 0x001ee80000300a00 */
[----:B------:R-:W3:Y:S04]  /*bc3a0*/  LDL.LU.64 R248, [R1+0x1a50] ;  /* 0x001a500001f87983 */ /* 0x000ee80000300a00 */
[----:B------:R-:W3:Y:S04]  /*bc3b0*/  LDL.LU.64 R246, [R1+0x1a58] ;  /* 0x001a580001f67983 */ /* 0x000ee80000300a00 */
[----:B------:R-:W3:Y:S04]  /*bc3c0*/  LDL.LU R241, [R1+0xc18] ;  /* 0x000c180001f17983 */ /* 0x000ee80000300800 */
[----:B------:R-:W3:Y:S04]  /*bc3d0*/  LDL.LU.64 R2, [R1+0x1a60] ;  /* 0x001a600001027983 */ /* 0x000ee80000300a00 */
[----:B------:R-:W3:Y:S04]  /*bc3e0*/  LDL.LU.64 R244, [R1+0x1a68] ;  /* 0x001a680001f47983 */ /* 0x000ee80000300a00 */
[----:B------:R-:W3:Y:S01]  /*bc3f0*/  LDL.LU.64 R242, [R1+0x1a70] ;  /* 0x001a700001f27983 */ /* 0x000ee20000300a00 */
[----:B----4-:R-:W-:-:S03]  /*bc400*/  PRMT R0, R225, 0x7770, RZ ;  /* 0x00007770e1007816 */ /* 0x010fc600000000ff */
[----:B------:R-:W4:Y:S04]  /*bc410*/  LDL.LU R224, [R1+0xc2c] ;  /* 0x000c2c0001e07983 */ /* 0x000f280000300800 */
[----:B------:R-:W4:Y:S04]  /*bc420*/  LDL.LU.64 R238, [R1+0x1a78] ;  /* 0x001a780001ee7983 */ /* 0x000f280000300a00 */
[----:B------:R0:W-:Y:S02]  /*bc430*/  @P3 STG.E.U8 desc[UR52][R236.64], R0 ;  /* 0x00000000ec003986 */ /* 0x0001e4000c101134 */
[----:B0-----:R-:W-:-:S02]  /*bc440*/  PRMT R0, R225, 0x7771, RZ ;  /* 0x00007771e1007816 */ /* 0x001fc400000000ff */
[----:B------:R-:W4:Y:S04]  /*bc450*/  LDL.LU.64 R236, [R1+0x1a80] ;  /* 0x001a800001ec7983 */ /* 0x000f280000300a00 */
[----:B--2---:R0:W-:Y:S04]  /*bc460*/  @P4 STG.E.U8 desc[UR52][R234.64], R0 ;  /* 0x00000000ea004986 */ /* 0x0041e8000c101134 */
[----:B0-----:R-:W2:Y:S01]  /*bc470*/  LDL.LU.64 R234, [R1+0x1a88] ;  /* 0x001a880001ea7983 */ /* 0x001ea20000300a00 */
[----:B------:R-:W-:-:S04]  /*bc480*/  LOP3.LUT R15, R15, 0xf7ffffff, RZ, 0xc0, !PT ;  /* 0xf7ffffff0f0f7812 */ /* 0x000fc800078ec0ff */
[----:B------:R-:W-:Y:S02]  /*bc490*/  @P6 LOP3.LUT R15, R15, 0x8000000, RZ, 0xfc, !PT ;  /* 0x080000000f0f6812 */ /* 0x000fe400078efcff */
        /* <DEDUP_REMOVED lines=8> */
[----:B------:R-:W-:Y:S02]  /*bc520*/  LOP3.LUT R15, R15, 0xbfffffff, RZ, 0xc0, !PT ;  /* 0xbfffffff0f0f7812 */ /* 0x000fe400078ec0ff */
[----:B------:R-:W-:-:S09]  /*bc530*/  PRMT R0, R225, 0x7772, RZ ;  /* 0x00007772e1007816 */ /* 0x000fd200000000ff */
[----:B------:R-:W-:Y:S02]  /*bc540*/  @P6 LOP3.LUT R15, R15, 0x40000000, RZ, 0xfc, !PT ;  /* 0x400000000f0f6812 */ /* 0x000fe400078efcff */
[----:B------:R-:W-:Y:S01]  /*bc550*/  LOP3.LUT P6, RZ, R16, 0x40000000, RZ, 0xc0, !PT ;  /* 0x4000000010ff7812 */ /* 0x000fe200078cc0ff */
[----:B------:R0:W-:Y:S02]  /*bc560*/  @P5 STG.E.U8 desc[UR52][R232.64], R0 ;  /* 0x00000000e8005986 */ /* 0x0001e4000c101134 */
[----:B0-----:R-:W-:Y:S02]  /*bc570*/  PRMT R0, R225, 0x7773, RZ ;  /* 0x00007773e1007816 */ /* 0x001fe400000000ff */
[----:B------:R-:W2:Y:S08]  /*bc580*/  LDL.LU.64 R232, [R1+0x1a90] ;  /* 0x001a900001e87983 */ /* 0x000eb00000300a00 */
[----:B------:R0:W-:Y:S01]  /*bc590*/  @P6 STG.E.U8 desc[UR52][R230.64], R0 ;  /* 0x00000000e6006986 */ /* 0x0001e2000c101134 */
[----:B------:R-:W-:-:S03]  /*bc5a0*/  LOP3.LUT P6, RZ, R15, 0x40000000, RZ, 0xc0, !PT ;  /* 0x400000000fff7812 */ /* 0x000fc600078cc0ff */
[----:B------:R-:W2:Y:S01]  /*bc5b0*/  LDL.LU R225, [R1+0xc1c] ;  /* 0x000c1c0001e17983 */ /* 0x000ea20000300800 */
[----:B0-----:R-:W-:-:S03]  /*bc5c0*/  PRMT R0, R240, 0x7770, RZ ;  /* 0x00007770f0007816 */ /* 0x001fc600000000ff */
[----:B------:R-:W2:Y:S06]  /*bc5d0*/  LDL.LU.64 R230, [R1+0x1a98] ;  /* 0x001a980001e67983 */ /* 0x000eac0000300a00 */
[----:B------:R0:W-:Y:S01]  /*bc5e0*/  @P6 STG.E.U8 desc[UR52][R228.64], R0 ;  /* 0x00000000e4006986 */ /* 0x0001e2000c101134 */
[----:B------:R-:W-:Y:S02]  /*bc5f0*/  LOP3.LUT P6, RZ, R15, 0x20000000, RZ, 0xc0, !PT ;  /* 0x200000000fff7812 */ /* 0x000fe400078cc0ff */
[----:B0-----:R-:W-:Y:S01]  /*bc600*/  PRMT R0, R240, 0x7771, RZ ;  /* 0x00007771f0007816 */ /* 0x001fe200000000ff */
[----:B------:R-:W2:Y:S01]  /*bc610*/  LDL.LU.64 R228, [R1+0x1aa0] ;  /* 0x001aa00001e47983 */ /* 0x000ea20000300a00 */
[----:B------:R-:W-:-:S02]  /*bc620*/  LOP3.LUT P0, RZ, R17, 0x80, RZ, 0xc0, !PT ;  /* 0x0000008011ff7812 */ /* 0x000fc4000780c0ff */
[----:B------:R-:W-:-:S07]  /*bc630*/  LOP3.LUT P1, RZ, R17, 0x100, RZ, 0xc0, !PT ;  /* 0x0000010011ff7812 */ /* 0x000fce000782c0ff */
[----:B---3--:R0:W-:Y:S01]  /*bc640*/  @P6 STG.E.U8 desc[UR52][R226.64], R0 ;  /* 0x00000000e2006986 */ /* 0x0081e2000c101134 */
[C---:B------:R-:W-:Y:S02]  /*bc650*/  LOP3.LUT P6, RZ, R15.reuse, 0x10000000, RZ, 0xc0, !PT ;  /* 0x100000000fff7812 */ /* 0x040fe400078cc0ff */
[----:B0-----:R-:W-:Y:S01]  /*bc660*/  PRMT R0, R240, 0x7772, RZ ;  /* 0x00007772f0007816 */ /* 0x001fe200000000ff */
[----:B------:R-:W3:Y:S10]  /*bc670*/  LDL.LU.64 R226, [R1+0x1aa8] ;  /* 0x001aa80001e27983 */ /* 0x000ef40000300a00 */
        /* <DEDUP_REMOVED lines=15> */
[----:B----4-:R0:W-:Y:S02]  /*bc770*/  @P6 STG.E.U8 desc[UR52][R238.64], R0 ;  /* 0x00000000ee006986 */ /* 0x0101e4000c101134 */
[----:B0-----:R-:W-:-:S05]  /*bc780*/  PRMT R0, R224, 0x7770, RZ ;  /* 0x00007770e0007816 */ /* 0x001fca00000000ff */
[----:B------:R0:W-:Y:S02]  /*bc790*/  @P0 STG.E.U8 desc[UR52][R236.64], R0 ;  /* 0x00000000ec000986 */ /* 0x0001e4000c101134 */
[----:B0-----:R-:W-:-:S05]  /*bc7a0*/  PRMT R0, R224, 0x7771, RZ ;  /* 0x00007771e0007816 */ /* 0x001fca00000000ff */
[----:B--2---:R0:W-:Y:S04]  /*bc7b0*/  @P1 STG.E.U8 desc[UR52][R234.64], R0 ;  /* 0x00000000ea001986 */ /* 0x0041e8000c101134 */
[----:B0-----:R-:W2:Y:S01]  /*bc7c0*/  LDL.LU.64 R234, [R1+0x1ab0] ;  /* 0x001ab00001ea7983 */ /* 0x001ea20000300a00 */
[C---:B------:R-:W-:Y:S02]  /*bc7d0*/  LOP3.LUT P2, RZ, R17.reuse, 0x200, RZ, 0xc0, !PT ;  /* 0x0000020011ff7812 */ /* 0x040fe4000784c0ff */
[C---:B------:R-:W-:Y:S01]  /*bc7e0*/  LOP3.LUT P3, RZ, R17.reuse, 0x400, RZ, 0xc0, !PT ;  /* 0x0000040011ff7812 */ /* 0x040fe2000786c0ff */
[----:B------:R-:W4:Y:S01]  /*bc7f0*/  LDL.LU.64 R238, [R1+0x1ab8] ;  /* 0x001ab80001ee7983 */ /* 0x000f220000300a00 */
        /* <DEDUP_REMOVED lines=14> */
[----:B---3--:R0:W-:Y:S04]  /*bc8e0*/  @P5 STG.E.U8 desc[UR52][R226.64], R0 ;  /* 0x00000000e2005986 */ /* 0x0081e8000c101134 */
[----:B0-----:R-:W3:Y:S01]  /*bc8f0*/  LDL.LU.64 R226, [R1+0x1ad8] ;  /* 0x001ad80001e27983 */ /* 0x001ee20000300a00 */
[----:B------:R-:W-:-:S05]  /*bc900*/  PRMT R0, R225, 0x7772, RZ ;  /* 0x00007772e1007816 */ /* 0x000fca00000000ff */
[----:B--2---:R0:W-:Y:S04]  /*bc910*/  @P2 STG.E.U8 desc[UR52][R234.64], R0 ;  /* 0x00000000ea002986 */ /* 0x0041e8000c101134 */
[----:B0-----:R-:W2:Y:S01]  /*bc920*/  LDL.LU R234, [R1+0xa20] ;  /* 0x000a200001ea7983 */ /* 0x001ea20000300800 */
[----:B------:R-:W-:-:S03]  /*bc930*/  PRMT R0, R225, 0x7773, RZ ;  /* 0x00007773e1007816 */ /* 0x000fc600000000ff */
[----:B------:R-:W2:Y:S01]  /*bc940*/  LDL.LU.64 R224, [R1+0x1ae0] ;  /* 0x001ae00001e07983 */ /* 0x000ea20000300a00 */
[----:B------:R-:W-:Y:S02]  /*bc950*/  LOP3.LUT P6, RZ, R17, 0x2000000, RZ, 0xc0, !PT ;  /* 0x0200000011ff7812 */ /* 0x000fe400078cc0ff */
        /* <DEDUP_REMOVED lines=18> */
[----:B----4-:R0:W-:Y:S10]  /*bca80*/  @P3 STG.E.U8 desc[UR52][R238.64], R0 ;  /* 0x00000000ee003986 */ /* 0x0101f4000c101134 */
[----:B------:R-:W-:-:S02]  /*bca90*/  @P6 LOP3.LUT R15, R15, 0x80000, RZ, 0xfc, !PT ;  /* 0x000800000f0f6812 */ /* 0x000fc400078efcff */
[----:B------:R-:W-:Y:S02]  /*bcaa0*/  LOP3.LUT P6, RZ, R17, 0x100000, RZ, 0xc0, !PT ;  /* 0x0010000011ff7812 */ /* 0x000fe400078cc0ff */
[----:B------:R-:W-:Y:S02]  /*bcab0*/  LOP3.LUT R15, R15, 0xffefffff, RZ, 0xc0, !PT ;  /* 0xffefffff0f0f7812 */ /* 0x000fe400078ec0ff */
[----:B0-----:R-:W-:-:S05]  /*bcac0*/  PRMT R0, R231, 0x7770, RZ ;  /* 0x00007770e7007816 */ /* 0x001fca00000000ff */
[----:B------:R0:W-:Y:S04]  /*bcad0*/  @P4 STG.E.U8 desc[UR52][R228.64], R0 ;  /* 0x00000000e4004986 */ /* 0x0001e8000c101134 */
[----:B------:R-:W-:Y:S02]  /*bcae0*/  @P6 LOP3.LUT R15, R15, 0x100000, RZ, 0xfc, !PT ;  /* 0x001000000f0f6812 */ /* 0x000fe400078efcff */
[----:B------:R-:W-:Y:S01]  /*bcaf0*/  LOP3.LUT P6, RZ, R17, 0x80000, RZ, 0xc0, !PT ;  /* 0x0008000011ff7812 */ /* 0x000fe200078cc0ff */
[----:B0-----:R-:W4:Y:S01]  /*bcb00*/  LDL.LU R228, [R1+0xc04] ;  /* 0x000c040001e47983 */ /* 0x001f220000300800 */
[----:B------:R-:W-:-:S03]  /*bcb10*/  LOP3.LUT R15, R15, 0xffdfffff, RZ, 0xc0, !PT ;  /* 0xffdfffff0f0f7812 */ /* 0x000fc600078ec0ff */
[----:B------:R-:W4:Y:S08]  /*bcb20*/  LDL.LU.64 R244, [R1+0x1b00] ;  /* 0x001b000001f47983 */ /* 0x000f300000300a00 */
[----:B------:R-:W-:Y:S01]  /*bcb30*/  @P6 LOP3.LUT R15, R15, 0x200000, RZ, 0xfc, !PT ;  /* 0x002000000f0f6812 */ /* 0x000fe200078efcff */
[----:B------:R-:W4:Y:S01]  /*bcb40*/  LDL.LU.64 R242, [R1+0x1b08] ;  /* 0x001b080001f27983 */ /* 0x000f220000300a00 */
[----:B------:R-:W-:-:S02]  /*bcb50*/  LOP3.LUT P6, RZ, R17, 0x40000, RZ, 0xc0, !PT ;  /* 0x0004000011ff7812 */ /* 0x000fc400078cc0ff */
[----:B------:R-:W-:Y:S01]  /*bcb60*/  LOP3.LUT P5, RZ, R17, 0x10000, RZ, 0xc0, !PT ;  /* 0x0001000011ff7812 */ /* 0x000fe200078ac0ff */
[----:B------:R-:W4:Y:S01]  /*bcb70*/  LDL.LU R229, [R1+0xa24] ;  /* 0x000a240001e57983 */ /* 0x000f220000300800 */
[----:B------:R-:W-:Y:S02]  /*bcb80*/  LOP3.LUT R15, R15, 0xffbfffff, RZ, 0xc0, !PT ;  /* 0xffbfffff0f0f7812 */ /* 0x000fe400078ec0ff */
[----:B------:R-:W-:Y:S01]  /*bcb90*/  PRMT R0, R231, 0x7771, RZ ;  /* 0x00007771e7007816 */ /* 0x000fe200000000ff */
[----:B------:R-:W4:Y:S04]  /*bcba0*/  LDL.LU.64 R240, [R1+0x1b10] ;  /* 0x001b100001f07983 */ /* 0x000f280000300a00 */
[----:B------:R-:W4:Y:S02]  /*bcbb0*/  LDL.LU.64 R238, [R1+0x1b18] ;  /* 0x001b180001ee7983 */ /* 0x000f240000300a00 */
[----:B------:R-:W-:-:S02]  /*bcbc0*/  @P6 LOP3.LUT R15, R15, 0x400000, RZ, 0xfc, !PT ;  /* 0x004000000f0f6812 */ /* 0x000fc400078efcff */
[----:B------:R-:W-:Y:S01]  /*bcbd0*/  LOP3.LUT P6, RZ, R17, 0x20000, RZ, 0xc0, !PT ;  /* 0x0002000011ff7812 */ /* 0x000fe200078cc0ff */
[----:B------:R0:W-:Y:S02]  /*bcbe0*/  @P5 STG.E.U8 desc[UR52][R236.64], R0 ;  /* 0x00000000ec005986 */ /* 0x0001e4000c101134 */
[----:B0-----:R-:W-:Y:S02]  /*bcbf0*/  PRMT R0, R231, 0x7772, RZ ;  /* 0x00007772e7007816 */ /* 0x001fe400000000ff */
[----:B------:R-:W4:Y:S08]  /*bcc00*/  LDL.LU.64 R236, [R1+0x1b20] ;  /* 0x001b200001ec7983 */ /* 0x000f300000300a00 */
[----:B------:R0:W-:Y:S01]  /*bcc10*/  @P6 STG.E.U8 desc[UR52][R232.64], R0 ;  /* 0x00000000e8006986 */ /* 0x0001e2000c101134 */
[----:B------:R-:W-:-:S02]  /*bcc20*/  LOP3.LUT P6, RZ, R15, 0x400000, RZ, 0xc0, !PT ;  /* 0x004000000fff7812 */ /* 0x000fc400078cc0ff */
[----:B0-----:R-:W-:Y:S01]  /*bcc30*/  PRMT R0, R231, 0x7773, RZ ;  /* 0x00007773e7007816 */ /* 0x001fe200000000ff */
[----:B------:R-:W4:Y:S04]  /*bcc40*/  LDL.LU.64 R232, [R1+0x1b28] ;  /* 0x001b280001e87983 */ /* 0x000f280000300a00 */
[----:B------:R-:W4:Y:S06]  /*bcc50*/  LDL.LU.64 R230, [R1+0x1b30] ;  /* 0x001b300001e67983 */ /* 0x000f2c0000300a00 */
[----:B---3--:R0:W-:Y:S01]  /*bcc60*/  @P6 STG.E.U8 desc[UR52][R226.64], R0 ;  /* 0x00000000e2006986 */ /* 0x0081e2000c101134 */
[----:B------:R-:W-:-:S03]  /*bcc70*/  LOP3.LUT P6, RZ, R15, 0x200000, RZ, 0xc0, !PT ;  /* 0x002000000fff7812 */ /* 0x000fc600078cc0ff */
[----:B0-----:R-:W3:Y:S04]  /*bcc80*/  LDL.LU.64 R226, [R1+0x1b38] ;  /* 0x001b380001e27983 */ /* 0x001ee80000300a00 */
[----:B------:R-:W3:Y:S01]  /*bcc90*/  LDL.LU R235, [R1+0xc08] ;  /* 0x000c080001eb7983 */ /* 0x000ee20000300800 */
        /* <DEDUP_REMOVED lines=13> */
[----:B------:R-:W-:Y:S02]  /*bcd70*/  LOP3.LUT P0, RZ, R17, 0x4000000, RZ, 0xc0, !PT ;  /* 0x0400000011ff7812 */ /* 0x000fe4000780c0ff */
[----:B----4-:R-:W-:-:S09]  /*bcd80*/  PRMT R0, R228, 0x7770, RZ ;  /* 0x00007770e4007816 */ /* 0x010fd200000000ff */
[----:B------:R0:W-:Y:S01]  /*bcd90*/  @P6 STG.E.U8 desc[UR52][R244.64], R0 ;  /* 0x00000000f4006986 */ /* 0x0001e2000c101134 */
[----:B------:R-:W-:Y:S02]  /*bcda0*/  LOP3.LUT P6, RZ, R15, 0x10000, RZ, 0xc0, !PT ;  /* 0x000100000fff7812 */ /* 0x000fe400078cc0ff */
[----:B0-----:R-:W-:-:S11]  /*bcdb0*/  PRMT R0, R228, 0x7771, RZ ;  /* 0x00007771e4007816 */ /* 0x001fd600000000ff */
[----:B------:R0:W-:Y:S01]  /*bcdc0*/  @P6 STG.E.U8 desc[UR52][R242.64], R0 ;  /* 0x00000000f2006986 */ /* 0x0001e2000c101134 */
[----:B------:R-:W-:Y:S02]  /*bcdd0*/  LOP3.LUT P6, RZ, R15, 0x8000, RZ, 0xc0, !PT ;  /* 0x000080000fff7812 */ /* 0x000fe400078cc0ff */
[----:B------:R-:W-:Y:S02]  /*bcde0*/  LOP3.LUT P1, RZ, R17, 0x8000000, RZ, 0xc0, !PT ;  /* 0x0800000011ff7812 */ /* 0x000fe4000782c0ff */
[----:B0-----:R-:W-:-:S09]  /*bcdf0*/  PRMT R0, R228, 0x7772, RZ ;  /* 0x00007772e4007816 */ /* 0x001fd200000000ff */
        /* <DEDUP_REMOVED lines=14> */
[----:B---3--:R0:W-:Y:S02]  /*bcee0*/  @P4 STG.E.U8 desc[UR52][R226.64], R0 ;  /* 0x00000000e2004986 */ /* 0x0081e4000c101134 */
        /* <DEDUP_REMOVED lines=10> */
[----:B------:R-:W-:Y:S02]  /*bcf90*/  LOP3.LUT R15, R15, 0xffffff7f, RZ, 0xc0, !PT ;  /* 0xffffff7f0f0f7812 */ /* 0x000fe400078ec0ff */
[----:B------:R-:W-:Y:S02]  /*bcfa0*/  LOP3.LUT P2, RZ, R18, 0x1, RZ, 0xc0, !PT ;  /* 0x0000000112ff7812 */ /* 0x000fe4000784c0ff */
[----:B------:R-:W-:-:S07]  /*bcfb0*/  PRMT R0, R235, 0x7771, RZ ;  /* 0x00007771eb007816 */ /* 0x000fce00000000ff */
        /* <DEDUP_REMOVED lines=10> */
[C---:B------:R-:W-:Y:S02]  /*bd060*/  LOP3.LUT P6, RZ, R18.reuse, 0x100, RZ, 0xc0, !PT ;  /* 0x0000010012ff7812 */ /* 0x040fe400078cc0ff */
[----:B------:R-:W-:Y:S02]  /*bd070*/  LOP3.LUT R15, R15, 0xfffff7ff, RZ, 0xc0, !PT ;  /* 0xfffff7ff0f0f7812 */ /* 0x000fe400078ec0ff */
[----:B------:R-:W-:-:S09]  /*bd080*/  LOP3.LUT P3, RZ, R18, 0x2, RZ, 0xc0, !PT ;  /* 0x0000000212ff7812 */ /* 0x000fd2000786c0ff */
[----:B------:R-:W-:Y:S02]  /*bd090*/  @P6 LOP3.LUT R15, R15, 0x800, RZ, 0xfc, !PT ;  /* 0x000008000f0f6812 */ /* 0x000fe400078efcff */
[C---:B------:R-:W-:Y:S02]  /*bd0a0*/  LOP3.LUT P6, RZ, R18.reuse, 0x80, RZ, 0xc0, !PT ;  /* 0x0000008012ff7812 */ /* 0x040fe400078cc0ff */
[----:B------:R-:W-:Y:S02]  /*bd0b0*/  LOP3.LUT P4, RZ, R18, 0x4, RZ, 0xc0, !PT ;  /* 0x0000000412ff7812 */ /* 0x000fe4000788c0ff */
[----:B------:R-:W-:-:S09]  /*bd0c0*/  LOP3.LUT R15, R15, 0xffffefff, RZ, 0xc0, !PT ;  /* 0xffffefff0f0f7812 */ /* 0x000fd200078ec0ff */
[----:B------:R-:W-:Y:S02]  /*bd0d0*/  @P6 LOP3.LUT R15, R15, 0x1000, RZ, 0xfc, !PT ;  /* 0x000010000f0f6812 */ /* 0x000fe400078efcff */
[C---:B------:R-:W-:Y:S02]  /*bd0e0*/  LOP3.LUT P6, RZ, R18.reuse, 0x40, RZ, 0xc0, !PT ;  /* 0x0000004012ff7812 */ /* 0x040fe400078cc0ff */
[----:B------:R-:W-:Y:S02]  /*bd0f0*/  LOP3.LUT R15, R15, 0xffffdfff, RZ, 0xc0, !PT ;  /* 0xffffdfff0f0f7812 */ /* 0x000fe400078ec0ff */
[----:B------:R-:W-:-:S09]  /*bd100*/  LOP3.LUT P5, RZ, R18, 0x8, RZ, 0xc0, !PT ;  /* 0x0000000812ff7812 */ /* 0x000fd200078ac0ff */
        /* <DEDUP_REMOVED lines=8> */
[----:B------:R-:W2:Y:S04]  /*bd190*/  LDL.LU.64 R248, [R1+0x1b80] ;  /* 0x001b800001f87983 */ /* 0x000ea80000300a00 */
[----:B------:R-:W2:Y:S04]  /*bd1a0*/  LDL.LU.64 R246, [R1+0x1b88] ;  /* 0x001b880001f67983 */ /* 0x000ea80000300a00 */
[----:B------:R-:W2:Y:S01]  /*bd1b0*/  LDL.LU.64 R2, [R1+0x1b90] ;  /* 0x001b900001027983 */ /* 0x000ea20000300a00 */
[----:B------:R-:W-:-:S03]  /*bd1c0*/  PRMT R0, R235, 0x7772, RZ ;  /* 0x00007772eb007816 */ /* 0x000fc600000000ff */
[----:B------:R-:W2:Y:S04]  /*bd1d0*/  LDL.LU.64 R242, [R1+0x1b98] ;  /* 0x001b980001f27983 */ /* 0x000ea80000300a00 */
[----:B---3--:R0:W-:Y:S02]  /*bd1e0*/  @P3 STG.E.U8 desc[UR52][R236.64], R0 ;  /* 0x00000000ec003986 */ /* 0x0081e4000c101134 */
[----:B0-----:R-:W-:-:S05]  /*bd1f0*/  PRMT R0, R235, 0x7773, RZ ;  /* 0x00007773eb007816 */ /* 0x001fca00000000ff */
[----:B----4-:R0:W-:Y:S04]  /*bd200*/  @P4 STG.E.U8 desc[UR52][R226.64], R0 ;  /* 0x00000000e2004986 */ /* 0x0101e8000c101134 */
[----:B0-----:R-:W3:Y:S04]  /*bd210*/  LDL.LU R226, [R1+0xa2c] ;  /* 0x000a2c0001e27983 */ /* 0x001ee80000300800 */
[----:B------:R-:W4:Y:S04]  /*bd220*/  LDL.LU.64 R240, [R1+0x1ba0] ;  /* 0x001ba00001f07983 */ /* 0x000f280000300a00 */
[----:B------:R-:W4:Y:S01]  /*bd230*/  LDL.LU.64 R238, [R1+0x1ba8] ;  /* 0x001ba80001ee7983 */ /* 0x000f220000300a00 */
[----:B------:R-:W-:-:S03]  /*bd240*/  PRMT R0, R244, 0x7770, RZ ;  /* 0x00007770f4007816 */ /* 0x000fc600000000ff */
[----:B------:R-:W4:Y:S04]  /*bd250*/  LDL.LU R227, [R1+0xa10] ;  /* 0x000a100001e37983 */ /* 0x000f280000300800 */
        /* <DEDUP_REMOVED lines=9> */
[----:B------:R0:W-:Y:S04]  /*bd2f0*/  @P6 STG.E.U8 desc[UR52][R228.64], R0 ;  /* 0x00000000e4006986 */ /* 0x0001e8000c101134 */
[----:B0-----:R-:W4:Y:S01]  /*bd300*/  LDL.LU.64 R228, [R1+0x1bd0] ;  /* 0x001bd00001e47983 */ /* 0x001f220000300a00 */
[----:B------:R-:W-:-:S02]  /*bd310*/  LOP3.LUT P6, RZ, R15, 0x2000, RZ, 0xc0, !PT ;  /* 0x000020000fff7812 */ /* 0x000fc400078cc0ff */
[----:B------:R-:W-:Y:S02]  /*bd320*/  PRMT R0, R244, 0x7773, RZ ;  /* 0x00007773f4007816 */ /* 0x000fe400000000ff */
[C---:B------:R-:W-:Y:S02]  /*bd330*/  LOP3.LUT P0, RZ, R18.reuse, 0x2000, RZ, 0xc0, !PT ;  /* 0x0000200012ff7812 */ /* 0x040fe4000780c0ff */
[C---:B------:R-:W-:Y:S02]  /*bd340*/  LOP3.LUT P1, RZ, R18.reuse, 0x4000, RZ, 0xc0, !PT ;  /* 0x0000400012ff7812 */ /* 0x040fe4000782c0ff */
[C---:B------:R-:W-:Y:S02]  /*bd350*/  LOP3.LUT P2, RZ, R18.reuse, 0x8000, RZ, 0xc0, !PT ;  /* 0x0000800012ff7812 */ /* 0x040fe4000784c0ff */
[C---:B------:R-:W-:Y:S02]  /*bd360*/  LOP3.LUT P3, RZ, R18.reuse, 0x10000, RZ, 0xc0, !PT ;  /* 0x0001000012ff7812 */ /* 0x040fe4000786c0ff */
[----:B------:R-:W-:Y:S01]  /*bd370*/  LOP3.LUT P4, RZ, R18, 0x20000, RZ, 0xc0, !PT ;  /* 0x0002000012ff7812 */ /* 0x000fe2000788c0ff */
[----:B--2---:R0:W-:Y:S01]  /*bd380*/  @P6 STG.E.U8 desc[UR52][R224.64], R0 ;  /* 0x00000000e0006986 */ /* 0x0041e2000c101134 */
[----:B------:R-:W-:-:S02]  /*bd390*/  LOP3.LUT P6, RZ, R15, 0x1000, RZ, 0xc0, !PT ;  /* 0x000010000fff7812 */ /* 0x000fc400078cc0ff */
        /* <DEDUP_REMOVED lines=28> */
[----:B0-----:R-:W-:Y:S02]  /*bd560*/  PRMT R0, R227, 0x7773, RZ ;  /* 0x00007773e3007816 */ /* 0x001fe400000000ff */
[----:B------:R-:W3:Y:S04]  /*bd570*/  LDL.LU.64 R226, [R1+0x1be0] ;  /* 0x001be00001e27983 */ /* 0x000ee80000300a00 */
[----:B------:R-:W4:Y:S04]  /*bd580*/  LDL.LU.64 R236, [R1+0x1be8] ;  /* 0x001be80001ec7983 */ /* 0x000f280000300a00 */
[----:B------:R-:W4:Y:S04]  /*bd590*/  LDL.LU.64 R234, [R1+0x1bf0] ;  /* 0x001bf00001ea7983 */ /* 0x000f280000300a00 */
[----:B------:R-:W3:Y:S01]  /*bd5a0*/  LDL.LU R233, [R1+0xa00] ;  /* 0x000a000001e97983 */ /* 0x000ee20000300800 */
[----:B------:R-:W-:-:S02]  /*bd5b0*/  LOP3.LUT P5, RZ, R18, 0x40000, RZ, 0xc0, !PT ;  /* 0x0004000012ff7812 */ /* 0x000fc400078ac0ff */
[----:B------:R-:W-:-:S11]  /*bd5c0*/  LOP3.LUT P2, RZ, R18, 0x80000, RZ, 0xc0, !PT ;  /* 0x0008000012ff7812 */ /* 0x000fd6000784c0ff */
[----:B--2---:R0:W-:Y:S04]  /*bd5d0*/  @P5 STG.E.U8 desc[UR52][R224.64], R0 ;  /* 0x00000000e0005986 */ /* 0x0041e8000c101134 */
[----:B0-----:R-:W2:Y:S04]  /*bd5e0*/  LDL.LU.64 R224, [R1+0x1bf8] ;  /* 0x001bf80001e07983 */ /* 0x001ea80000300a00 */
[----:B------:R-:W2:Y:S04]  /*bd5f0*/  LDL.LU.64 R230, [R1+0x1c00] ;  /* 0x001c000001e67983 */ /* 0x000ea80000300a00 */
[----:B------:R-:W2:Y:S04]  /*bd600*/  LDL.LU.64 R228, [R1+0x1c08] ;  /* 0x001c080001e47983 */ /* 0x000ea80000300a00 */
[----:B------:R-:W2:Y:S01]  /*bd610*/  LDL.LU R242, [R1+0xa14] ;  /* 0x000a140001f27983 */ /* 0x000ea20000300800 */
[----:B------:R-:W-:-:S02]  /*bd620*/  LOP3.LUT P6, RZ, R18, 0x80000000, RZ, 0xc0, !PT ;  /* 0x8000000012ff7812 */ /* 0x000fc400078cc0ff */
[----:B------:R-:W-:Y:S02]  /*bd630*/  LOP3.LUT R16, R16, 0x7fffffff, RZ, 0xc0, !PT ;  /* 0x7fffffff10107812 */ /* 0x000fe400078ec0ff */
[----:B---3--:R-:W-:-:S05]  /*bd640*/  PRMT R0, R233, 0x7770, RZ ;  /* 0x00007770e9007816 */ /* 0x008fca00000000ff */
[----:B------:R0:W-:Y:S04]  /*bd650*/  @P2 STG.E.U8 desc[UR52][R226.64], R0 ;  /* 0x00000000e2002986 */ /* 0x0001e8000c101134 */
[----:B0-----:R-:W3:Y:S01]  /*bd660*/  LDL.LU.64 R226, [R1+0x1c10] ;  /* 0x001c100001e27983 */ /* 0x001ee20000300a00 */
[----:B------:R-:W-:Y:S02]  /*bd670*/  @P6 LOP3.LUT R16, R16, 0x80000000, RZ, 0xfc, !PT ;  /* 0x8000000010106812 */ /* 0x000fe400078efcff */
[----:B------:R-:W-:Y:S01]  /*bd680*/  LOP3.LUT P6, RZ, R18, 0x40000000, RZ, 0xc0, !PT ;  /* 0x4000000012ff7812 */ /* 0x000fe200078cc0ff */
[----:B------:R-:W3:Y:S01]  /*bd690*/  LDL.LU.64 R248, [R1+0x1c18] ;  /* 0x001c180001f87983 */ /* 0x000ee20000300a00 */
[----:B------:R-:W-:-:S03]  /*bd6a0*/  LOP3.LUT R15, R15, 0xfffffffe, RZ, 0xc0, !PT ;  /* 0xfffffffe0f0f7812 */ /* 0x000fc600078ec0ff */
[----:B------:R-:W3:Y:S04]  /*bd6b0*/  LDL.LU.64 R246, [R1+0x1c20] ;  /* 0x001c200001f67983 */ /* 0x000ee80000300a00 */
[----:B------:R-:W3:Y:S04]  /*bd6c0*/  LDL.LU R243, [R1+0xa04] ;  /* 0x000a040001f37983 */ /* 0x000ee80000300800 */
[----:B------:R-:W-:Y:S01]  /*bd6d0*/  @P6 LOP3.LUT R15, R15, 0x1, RZ, 0xfc, !PT ;  /* 0x000000010f0f6812 */ /* 0x000fe200078efcff */
[----:B------:R-:W3:Y:S01]  /*bd6e0*/  LDL.LU.64 R2, [R1+0x1c28] ;  /* 0x001c280001027983 */ /* 0x000ee20000300a00 */
[----:B------:R-:W-:-:S02]  /*bd6f0*/  LOP3.LUT P6, RZ, R18, 0x20000000, RZ, 0xc0, !PT ;  /* 0x2000000012ff7812 */ /* 0x000fc400078cc0ff */
[----:B------:R-:W-:Y:S01]  /*bd700*/  LOP3.LUT R15, R15, 0xfffffffd, RZ, 0xc0, !PT ;  /* 0xfffffffd0f0f7812 */ /* 0x000fe200078ec0ff */
[----:B------:R-:W3:Y:S01]  /*bd710*/  LDL.LU.64 R244, [R1+0x1c30] ;  /* 0x001c300001f47983 */ /* 0x000ee20000300a00 */
[C---:B------:R-:W-:Y:S02]  /*bd720*/  LOP3.LUT P3, RZ, R18.reuse, 0x100000, RZ, 0xc0, !PT ;  /* 0x0010000012ff7812 */ /* 0x040fe4000786c0ff */
[----:B------:R-:W-:Y:S01]  /*bd730*/  LOP3.LUT P4, RZ, R18, 0x200000, RZ, 0xc0, !PT ;  /* 0x0020000012ff7812 */ /* 0x000fe2000788c0ff */
[----:B------:R-:W3:Y:S06]  /*bd740*/  LDL.LU.64 R240, [R1+0x1c38] ;  /* 0x001c380001f07983 */ /* 0x000eec0000300a00 */
[----:B------:R-:W-:-:S02]  /*bd750*/  @P6 LOP3.LUT R15, R15, 0x2, RZ, 0xfc, !PT ;  /* 0x000000020f0f6812 */ /* 0x000fc400078efcff */
        /* <DEDUP_REMOVED lines=11> */
[----:B------:R-:W-:Y:S02]  /*bd810*/  PRMT R0, R233, 0x7771, RZ ;  /* 0x00007771e9007816 */ /* 0x000fe400000000ff */
[----:B------:R-:W-:-:S03]  /*bd820*/  LOP3.LUT P5, RZ, R18, 0x400000, RZ, 0xc0, !PT ;  /* 0x0040000012ff7812 */ /* 0x000fc600078ac0ff */
[----:B----4-:R0:W-:Y:S04]  /*bd830*/  @P3 STG.E.U8 desc[UR52][R236.64], R0 ;  /* 0x00000000ec003986 */ /* 0x0101e8000c101134 */
[----:B------:R-:W-:Y:S02]  /*bd840*/  @P6 LOP3.LUT R15, R15, 0x20, RZ, 0xfc, !PT ;  /* 0x000000200f0f6812 */ /* 0x000fe400078efcff */
[----:B------:R-:W-:Y:S02]  /*bd850*/  LOP3.LUT P6, RZ, R18, 0x1000000, RZ, 0xc0, !PT ;  /* 0x0100000012ff7812 */ /* 0x000fe400078cc0ff */
[----:B0-----:R-:W-:Y:S02]  /*bd860*/  PRMT R0, R233, 0x7772, RZ ;  /* 0x00007772e9007816 */ /* 0x001fe400000000ff */
[----:B------:R-:W-:-:S03]  /*bd870*/  LOP3.LUT R15, R15, 0xffffffbf, RZ, 0xc0, !PT ;  /* 0xffffffbf0f0f7812 */ /* 0x000fc600078ec0ff */
[----:B------:R0:W-:Y:S06]  /*bd880*/  @P4 STG.E.U8 desc[UR52][R234.64], R0 ;  /* 0x00000000ea004986 */ /* 0x0001ec000c101134 */
[----:B------:R-:W-:Y:S02]  /*bd890*/  @P6 LOP3.LUT R15, R15, 0x40, RZ, 0xfc, !PT ;  /* 0x000000400f0f6812 */ /* 0x000fe400078efcff */
[----:B------:R-:W-:Y:S02]  /*bd8a0*/  LOP3.LUT P6, RZ, R18, 0x800000, RZ, 0xc0, !PT ;  /* 0x0080000012ff7812 */ /* 0x000fe400078cc0ff */
[----:B0-----:R-:W-:-:S05]  /*bd8b0*/  PRMT R0, R233, 0x7773, RZ ;  /* 0x00007773e9007816 */ /* 0x001fca00000000ff */
[----:B--2---:R0:W-:Y:S04]  /*bd8c0*/  @P5 STG.E.U8 desc[UR52][R224.64], R0 ;  /* 0x00000000e0005986 */ /* 0x0041e8000c101134 */
[----:B0-----:R-:W2:Y:S01]  /*bd8d0*/  LDL.LU R225, [R1+0xa18] ;  /* 0x000a180001e17983 */ /* 0x001ea20000300800 */
        /* <DEDUP_REMOVED lines=37> */
[----:B--2---:R-:W-:-:S05]  /*bdb30*/  PRMT R0, R225, 0x7770, RZ ;  /* 0x00007770e1007816 */ /* 0x004fca00000000ff */
[----:B----4-:R0:W-:Y:S02]  /*bdb40*/  @P6 STG.E.U8 desc[UR52][R238.64], R0 ;  /* 0x00000000ee006986 */ /* 0x0101e4000c101134 */
[----:B0-----:R-:W-:-:S05]  /*bdb50*/  PRMT R0, R225, 0x7771, RZ ;  /* 0x00007771e1007816 */ /* 0x001fca00000000ff */
[----:B------:R0:W-:Y:S02]  /*bdb60*/  @P0 STG.E.U8 desc[UR52][R236.64], R0 ;  /* 0x00000000ec000986 */ /* 0x0001e4000c101134 */
        /* <DEDUP_REMOVED lines=8> */
[----:B------:R0:W-:Y:S02]  /*bdbf0*/  @P4 STG.E.U8 desc[UR52][R228.64], R0 ;  /* 0x00000000e4004986 */ /* 0x0001e4000c101134 */
[----:B0-----:R-:W-:-:S05]  /*bdc00*/  PRMT R0, R224, 0x7772, RZ ;  /* 0x00007772e0007816 */ /* 0x001fca00000000ff */
[----:B---3--:R0:W-:Y:S04]  /*bdc10*/  @P5 STG.E.U8 desc[UR52][R226.64], R0 ;  /* 0x00000000e2005986 */ /* 0x0081e8000c101134 */
[----:B0-----:R-:W2:Y:S04]  /*bdc20*/  LDL.LU.64 R226, [R1+0x1c78] ;  /* 0x001c780001e27983 */ /* 0x001ea80000300a00 */
[----:B------:R-:W3:Y:S04]  /*bdc30*/  LDL.LU.64 R236, [R1+0x1c80] ;  /* 0x001c800001ec7983 */ /* 0x000ee80000300a00 */
[----:B------:R-:W4:Y:S04]  /*bdc40*/  LDL.LU.64 R234, [R1+0x1c88] ;  /* 0x001c880001ea7983 */ /* 0x000f280000300a00 */
[----:B------:R-:W4:Y:S04]  /*bdc50*/  LDL.LU.64 R232, [R1+0x1c90] ;  /* 0x001c900001e87983 */ /* 0x000f280000300a00 */
[----:B------:R-:W3:Y:S04]  /*bdc60*/  LDL.LU R225, [R1+0xa1c] ;  /* 0x000a1c0001e17983 */ /* 0x000ee80000300800 */
[----:B------:R-:W4:Y:S04]  /*bdc70*/  LDL.LU.64 R230, [R1+0x1c98] ;  /* 0x001c980001e67983 */ /* 0x000f280000300a00 */
[----:B------:R-:W4:Y:S01]  /*bdc80*/  LDL.LU R240, [R1+0xa0c] ;  /* 0x000a0c0001f07983 */ /* 0x000f220000300800 */
[----:B------:R-:W-:-:S03]  /*bdc90*/  LOP3.LUT P2, RZ, R19, 0x40, RZ, 0xc0, !PT ;  /* 0x0000004013ff7812 */ /* 0x000fc6000784c0ff */
[----:B------:R-:W4:Y:S01]  /*bdca0*/  LDL.LU.64 R228, [R1+0x1ca0] ;  /* 0x001ca00001e47983 */ /* 0x000f220000300a00 */
[----:B------:R-:W-:Y:S02]  /*bdcb0*/  PRMT R0, R224, 0x7773, RZ ;  /* 0x00007773e0007816 */ /* 0x000fe400000000ff */
[C---:B------:R-:W-:Y:S02]  /*bdcc0*/  LOP3.LUT P3, RZ, R19.reuse, 0x80, RZ, 0xc0, !PT ;  /* 0x0000008013ff7812 */ /* 0x040fe4000786c0ff */
[C---:B------:R-:W-:Y:S02]  /*bdcd0*/  LOP3.LUT P4, RZ, R19.reuse, 0x100, RZ, 0xc0, !PT ;  /* 0x0000010013ff7812 */ /* 0x040fe4000788c0ff */
        /* <DEDUP_REMOVED lines=15> */
[----:B------:R-:W2:Y:S04]  /*bddd0*/  LDL.LU.64 R248, [R1+0x1cb0] ;  /* 0x001cb00001f87983 */ /* 0x000ea80000300a00 */
[----:B------:R-:W2:Y:S04]  /*bdde0*/  LDL.LU.64 R246, [R1+0x1cb8] ;  /* 0x001cb80001f67983 */ /* 0x000ea80000300a00 */
[----:B------:R-:W2:Y:S04]  /*bddf0*/  LDL.LU R241, [R1+0x860] ;  /* 0x0008600001f17983 */ /* 0x000ea80000300800 */
[----:B------:R-:W2:Y:S04]  /*bde00*/  LDL.LU.64 R2, [R1+0x1cc0] ;  /* 0x001cc00001027983 */ /* 0x000ea80000300a00 */
[----:B------:R-:W2:Y:S04]  /*bde10*/  LDL.LU.64 R244, [R1+0x1cc8] ;  /* 0x001cc80001f47983 */ /* 0x000ea80000300a00 */
[----:B------:R-:W2:Y:S01]  /*bde20*/  LDL.LU.64 R242, [R1+0x1cd0] ;  /* 0x001cd00001f27983 */ /* 0x000ea20000300a00 */
[----:B---3--:R-:W-:-:S03]  /*bde30*/  PRMT R0, R225, 0x7770, RZ ;  /* 0x00007770e1007816 */ /* 0x008fc600000000ff */
[----:B------:R-:W3:Y:S04]  /*bde40*/  LDL.LU R224, [R1+0x850] ;  /* 0x0008500001e07983 */ /* 0x000ee80000300800 */
[----:B------:R-:W3:Y:S04]  /*bde50*/  LDL.LU.64 R238, [R1+0x1cd8] ;  /* 0x001cd80001ee7983 */ /* 0x000ee80000300a00 */
[----:B------:R0:W-:Y:S02]  /*bde60*/  @P3 STG.E.U8 desc[UR52][R236.64], R0 ;  /* 0x00000000ec003986 */ /* 0x0001e4000c101134 */
[----:B0-----:R-:W-:-:S02]  /*bde70*/  PRMT R0, R225, 0x7771, RZ ;  /* 0x00007771e1007816 */ /* 0x001fc400000000ff */
[----:B------:R-:W3:Y:S04]  /*bde80*/  LDL.LU.64 R236, [R1+0x1ce8] ;  /* 0x001ce80001ec7983 */ /* 0x000ee80000300a00 */
[----:B----4-:R0:W-:Y:S04]  /*bde90*/  @P4 STG.E.U8 desc[UR52][R234.64], R0 ;  /* 0x00000000ea004986 */ /* 0x0101e8000c101134 */
[----:B0-----:R-:W4:Y:S01]  /*bdea0*/  LDL.LU.64 R234, [R1+0x1cf0] ;  /* 0x001cf00001ea7983 */ /* 0x001f220000300a00 */
[----:B------:R-:W-:-:S04]  /*bdeb0*/  LOP3.LUT R16, R16, 0xf7ffffff, RZ, 0xc0, !PT ;  /* 0xf7ffffff10107812 */ /* 0x000fc800078ec0ff */
        /* <DEDUP_REMOVED lines=15> */
[----:B------:R-:W4:Y:S08]  /*bdfb0*/  LDL.LU.64 R232, [R1+0x1cf8] ;  /* 0x001cf80001e87983 */ /* 0x000f300000300a00 */
        /* <DEDUP_REMOVED lines=8> */
[----:B------:R-:W4:Y:S01]  /*be040*/  LDL.LU.64 R228, [R1+0x1d08] ;  /* 0x001d080001e47983 */ /* 0x000f220000300a00 */
[----:B------:R-:W-:-:S02]  /*be050*/  LOP3.LUT P0, RZ, R19, 0x80000, RZ, 0xc0, !PT ;  /* 0x0008000013ff7812 */ /* 0x000fc4000780c0ff */
[----:B------:R-:W-:-:S07]  /*be060*/  LOP3.LUT P1, RZ, R19, 0x100000, RZ, 0xc0, !PT ;  /* 0x0010000013ff7812 */ /* 0x000fce000782c0ff */
[----:B--2---:R0:W-:Y:S01]  /*be070*/  @P6 STG.E.U8 desc[UR52][R226.64], R0 ;  /* 0x00000000e2006986 */ /* 0x0041e2000c101134 */
[----:B------:R-:W-:Y:S02]  /*be080*/  LOP3.LUT P6, RZ, R16, 0x10000000, RZ, 0xc0, !PT ;  /* 0x1000000010ff7812 */ /* 0x000fe400078cc0ff */
        /* <DEDUP_REMOVED lines=17> */
[----:B---3--:R0:W-:Y:S02]  /*be1a0*/  @P6 STG.E.U8 desc[UR52][R238.64], R0 ;  /* 0x00000000ee006986 */ /* 0x0081e4000c101134 */
[----:B0-----:R-:W-:-:S05]  /*be1b0*/  PRMT R0, R224, 0x7770, RZ ;  /* 0x00007770e0007816 */ /* 0x001fca00000000ff */
[----:B------:R0:W-:Y:S02]  /*be1c0*/  @P0 STG.E.U8 desc[UR52][R236.64], R0 ;  /* 0x00000000ec000986 */ /* 0x0001e4000c101134 */
[----:B0-----:R-:W-:-:S05]  /*be1d0*/  PRMT R0, R224, 0x7771, RZ ;  /* 0x00007771e0007816 */ /* 0x001fca00000000ff */
[----:B----4-:R0:W-:Y:S04]  /*be1e0*/  @P1 STG.E.U8 desc[UR52][R234.64], R0 ;  /* 0x00000000ea001986 */ /* 0x0101e8000c101134 */
[----:B0-----:R-:W3:Y:S01]  /*be1f0*/  LDL.LU.64 R234, [R1+0x1d18] ;  /* 0x001d180001ea7983 */ /* 0x001ee20000300a00 */
        /* <DEDUP_REMOVED lines=17> */
[----:B--2---:R0:W-:Y:S04]  /*be310*/  @P5 STG.E.U8 desc[UR52][R226.64], R0 ;  /* 0x00000000e2005986 */ /* 0x0041e8000c101134 */
[----:B0-----:R-:W2:Y:S01]  /*be320*/  LDL.LU.64 R226, [R1+0x1d40] ;  /* 0x001d400001e27983 */ /* 0x001ea20000300a00 */
[----:B------:R-:W-:-:S05]  /*be330*/  PRMT R0, R225, 0x7772, RZ ;  /* 0x00007772e1007816 */ /* 0x000fca00000000ff */
[----:B---3--:R0:W-:Y:S04]  /*be340*/  @P2 STG.E.U8 desc[UR52][R234.64], R0 ;  /* 0x00000000ea002986 */ /* 0x0081e8000c101134 */
[----:B0-----:R-:W3:Y:S01]  /*be350*/  LDL.LU R234, [R1+0x868] ;  /* 0x0008680001ea7983 */ /* 0x001ee20000300800 */
[----:B------:R-:W-:-:S03]  /*be360*/  PRMT R0, R225, 0x7773, RZ ;  /* 0x00007773e1007816 */ /* 0x000fc600000000ff */
[----:B------:R-:W3:Y:S01]  /*be370*/  LDL.LU.64 R224, [R1+0x1d48] ;  /* 0x001d480001e07983 */ /* 0x000ee20000300a00 */
[----:B------:R-:W-:Y:S02]  /*be380*/  LOP3.LUT P6, RZ, R20, 0x20, RZ, 0xc0, !PT ;  /* 0x0000002014ff7812 */ /* 0x000fe400078cc0ff */
[----:B------:R-:W-:Y:S01]  /*be390*/  LOP3.LUT R16, R16, 0xffff7fff, RZ, 0xc0, !PT ;  /* 0xffff7fff10107812 */ /* 0x000fe200078ec0ff */
[----:B------:R-:W3:Y:S01]  /*be3a0*/  LDL.LU.64 R248, [R1+0x1d50] ;  /* 0x001d500001f87983 */ /* 0x000ee20000300a00 */
[----:B------:R-:W-:-:S03]  /*be3b0*/  LOP3.LUT P3, RZ, R19, 0x4000000, RZ, 0xc0, !PT ;  /* 0x0400000013ff7812 */ /* 0x000fc6000786c0ff */
[----:B------:R-:W3:Y:S01]  /*be3c0*/  LDL.LU.64 R246, [R1+0x1d58] ;  /* 0x001d580001f67983 */ /* 0x000ee20000300a00 */
[----:B------:R-:W-:-:S03]  /*be3d0*/  LOP3.LUT P4, RZ, R19, 0x8000000, RZ, 0xc0, !PT ;  /* 0x0800000013ff7812 */ /* 0x000fc6000788c0ff */
[----:B------:R-:W3:Y:S02]  /*be3e0*/  LDL.LU.64 R2, [R1+0x1d60] ;  /* 0x001d600001027983 */ /* 0x000ee40000300a00 */
        /* <DEDUP_REMOVED lines=42> */
[----:B--2---:R0:W-:Y:S01]  /*be690*/  @P6 STG.E.U8 desc[UR52][R226.64], R0 ;  /* 0x00000000e2006986 */ /* 0x0041e2000c101134 */
[----:B------:R-:W-:-:S03]  /*be6a0*/  LOP3.LUT P6, RZ, R16, 0x200000, RZ, 0xc0, !PT ;  /* 0x0020000010ff7812 */ /* 0x000fc600078cc0ff */
[----:B0-----:R-:W2:Y:S04]  /*be6b0*/  LDL.LU.64 R226, [R1+0x1da0] ;  /* 0x001da00001e27983 */ /* 0x001ea80000300a00 */
[----:B------:R-:W2:Y:S01]  /*be6c0*/  LDL.LU R235, [R1+0x85c] ;  /* 0x00085c0001eb7983 */ /* 0x000ea20000300800 */
[----:B---3--:R-:W-:-:S05]  /*be6d0*/  PRMT R0, R234, 0x7770, RZ ;  /* 0x00007770ea007816 */ /* 0x008fca00000000ff */
[----:B------:R0:W-:Y:S04]  /*be6e0*/  @P6 STG.E.U8 desc[UR52][R224.64], R0 ;  /* 0x00000000e0006986 */ /* 0x0001e8000c101134 */
        /* <DEDUP_REMOVED lines=34> */
[----:B--2---:R0:W-:Y:S02]  /*be910*/  @P4 STG.E.U8 desc[UR52][R226.64], R0 ;  /* 0x00000000e2004986 */ /* 0x0041e4000c101134 */
[----:B0-----:R-:W-:-:S05]  /*be920*/  PRMT R0, R235, 0x7770, RZ ;  /* 0x00007770eb007816 */ /* 0x001fca00000000ff */
[----:B---3--:R0:W-:Y:S04]  /*be930*/  @P5 STG.E.U8 desc[UR52][R224.64], R0 ;  /* 0x00000000e0005986 */ /* 0x0081e8000c101134 */
        /* <DEDUP_REMOVED lines=25> */
[C---:B------:R-:W-:Y:S02]  /*bead0*/  LOP3.LUT P6, RZ, R20.reuse, 0x80000, RZ, 0xc0, !PT ;  /* 0x0008000014ff7812 */ /* 0x040fe400078cc0ff */
[----:B------:R-:W-:Y:S02]  /*beae0*/  LOP3.LUT P4, RZ, R20, 0x4000, RZ, 0xc0, !PT ;  /* 0x0000400014ff7812 */ /* 0x000fe4000788c0ff */
[----:B------:R-:W-:-:S09]  /*beaf0*/  LOP3.LUT R16, R16, 0xffffefff, RZ, 0xc0, !PT ;  /* 0xffffefff10107812 */ /* 0x000fd200078ec0ff */
        /* <DEDUP_REMOVED lines=31> */
[----:B------:R-:W-:Y:S02]  /*becf0*/  LOP3.LUT P6, RZ, R16, 0x4000, RZ, 0xc0, !PT ;  /* 0x0000400010ff7812 */ /* 0x000fe400078cc0ff */
        /* <DEDUP_REMOVED lines=244> */
[----:B------:R-:W-:Y:S01]  /*bfc40*/  LOP3.LUT P3, RZ, R22, 0x4, RZ, 0xc0, !PT ;  /* 0x0000000416ff7812 */ /* 0x000fe2000786c0ff */
        /* <DEDUP_REMOVED lines=22> */
[C---:B------:R-:W-:Y:S02]  /*bfdb0*/  LOP3.LUT P6, RZ, R22.reuse, 0x20000, RZ, 0xc0, !PT ;  /* 0x0002000016ff7812 */ /* 0x040fe400078cc0ff */
        /* <DEDUP_REMOVED lines=282> */
[----:B------:R-:W-:Y:S02]  /*c0f60*/  LOP3.LUT P1, RZ, R23, 0x2000000, RZ, 0xc0, !PT ;  /* 0x0200000017ff7812 */ /* 0x000fe4000782c0ff */
[----:B----4-:R-:W-:-:S07]  /*c0f70*/  PRMT R0, R227, 0x7770, RZ ;  /* 0x00007770e3007816 */ /* 0x010fce00000000ff */
        /* <DEDUP_REMOVED lines=27> */
[----:B------:R-:W-:Y:S02]  /*c1130*/  LOP3.LUT P3, RZ, R23, 0x80000000, RZ, 0xc0, !PT ;  /* 0x8000000017ff7812 */ /* 0x000fe4000786c0ff */
        /* <DEDUP_REMOVED lines=59> */
[----:B------:R-:W-:Y:S02]  /*c14f0*/  LOP3.LUT P6, RZ, R18, 0x10000000, RZ, 0xc0, !PT ;  /* 0x1000000012ff7812 */ /* 0x000fe400078cc0ff */
        /* <DEDUP_REMOVED lines=589> */
[----:B------:R-:W-:Y:S02]  /*c39d0*/  LOP3.LUT P3, RZ, R219, 0x20000, RZ, 0xc0, !PT ;  /* 0x00020000dbff7812 */ /* 0x000fe4000786c0ff */
        /* <DEDUP_REMOVED lines=110> */
[C---:B------:R-:W-:Y:S01]  /*c40c0*/  LOP3.LUT P5, RZ, R220.reuse, 0x40, RZ, 0xc0, !PT ;  /* 0x00000040dcff7812 */ /* 0x040fe200078ac0ff */
        /* <DEDUP_REMOVED lines=74> */
[----:B------:R-:W-:-:S02]  /*c4570*/  PRMT R0, R231, 0x7773, RZ ;  /* 0x00007773e7007816 */ /* 0x000fc400000000ff */
[----:B------:R-:W-:Y:S01]  /*c4580*/  LOP3.LUT P2, RZ, R220, 0x400000, RZ, 0xc0, !PT ;  /* 0x00400000dcff7812 */ /* 0x000fe2000784c0ff */
[----:B------:R-:W2:Y:S01]  /*c4590*/  LDL.LU.64 R230, [R1+0x2738] ;  /* 0x0027380001e67983 */ /* 0x000ea20000300a00 */
        /* <DEDUP_REMOVED lines=15> */
[----:B------:R-:W3:Y:S01]  /*c4690*/  LDL.LU.64 R18, [R1+0x2748] ;  /* 0x0027480001127983 */ /* 0x000ee20000300a00 */
[----:B------:R-:W-:-:S03]  /*c46a0*/  LOP3.LUT R20, R20, 0xf7ffffff, RZ, 0xc0, !PT ;  /* 0xf7ffffff14147812 */ /* 0x000fc600078ec0ff */
[----:B------:R-:W3:Y:S01]  /*c46b0*/  LDL.LU.64 R16, [R1+0x2750] ;  /* 0x0027500001107983 */ /* 0x000ee20000300a00 */
[----:B------:R-:W-:Y:S02]  /*c46c0*/  @P6 LOP3.LUT R20, R20, 0x8000000, RZ, 0xfc, !PT ;  /* 0x0800000014146812 */ /* 0x000fe400078efcff */
[----:B------:R-:W-:Y:S01]  /*c46d0*/  LOP3.LUT P6, RZ, R220, 0x20000000, RZ, 0xc0, !PT ;  /* 0x20000000dcff7812 */ /* 0x000fe200078cc0ff */
[----:B------:R-:W3:Y:S01]  /*c46e0*/  LDL.LU R245, [R1+0x28] ;  /* 0x0000280001f57983 */ /* 0x000ee20000300800 */
[----:B------:R-:W-:-:S03]  /*c46f0*/  LOP3.LUT R20, R20, 0xefffffff, RZ, 0xc0, !PT ;  /* 0xefffffff14147812 */ /* 0x000fc600078ec0ff */
[----:B------:R-:W3:Y:S04]  /*c4700*/  LDL.LU.64 R248, [R1+0x2758] ;  /* 0x0027580001f87983 */ /* 0x000ee80000300a00 */
[----:B------:R-:W3:Y:S04]  /*c4710*/  LDL.LU.64 R246, [R1+0x2760] ;  /* 0x0027600001f67983 */ /* 0x000ee80000300a00 */
[----:B------:R-:W-:Y:S01]  /*c4720*/  @P6 LOP3.LUT R20, R20, 0x10000000, RZ, 0xfc, !PT ;  /* 0x1000000014146812 */ /* 0x000fe200078efcff */
[----:B------:R-:W3:Y:S01]  /*c4730*/  LDL.LU.64 R2, [R1+0x2768] ;  /* 0x0027680001027983 */ /* 0x000ee20000300a00 */
[----:B------:R-:W-:-:S02]  /*c4740*/  LOP3.LUT P6, RZ, R220, 0x10000000, RZ, 0xc0, !PT ;  /* 0x10000000dcff7812 */ /* 0x000fc400078cc0ff */
[----:B------:R-:W-:Y:S01]  /*c4750*/  LOP3.LUT R20, R20, 0xdfffffff, RZ, 0xc0, !PT ;  /* 0xdfffffff14147812 */ /* 0x000fe200078ec0ff */
[----:B------:R-:W3:Y:S01]  /*c4760*/  LDL.LU R232, [R1+0x18] ;  /* 0x0000180001e87983 */ /* 0x000ee20000300800 */
[C---:B------:R-:W-:Y:S02]  /*c4770*/  LOP3.LUT P3, RZ, R220.reuse, 0x800000, RZ, 0xc0, !PT ;  /* 0x00800000dcff7812 */ /* 0x040fe4000786c0ff */
[----:B------:R-:W-:Y:S01]  /*c4780*/  LOP3.LUT P4, RZ, R220, 0x1000000, RZ, 0xc0, !PT ;  /* 0x01000000dcff7812 */ /* 0x000fe2000788c0ff */
[----:B------:R-:W3:Y:S01]  /*c4790*/  LDL.LU.64 R242, [R1+0x2770] ;  /* 0x0027700001f27983 */ /* 0x000ee20000300a00 */
[----:B----4-:R-:W-:-:S05]  /*c47a0*/  PRMT R0, R233, 0x7770, RZ ;  /* 0x00007770e9007816 */ /* 0x010fca00000000ff */
[----:B------:R-:W-:Y:S02]  /*c47b0*/  @P6 LOP3.LUT R20, R20, 0x20000000, RZ, 0xfc, !PT ;  /* 0x2000000014146812 */ /* 0x000fe400078efcff */
[C---:B------:R-:W-:Y:S02]  /*c47c0*/  LOP3.LUT P6, RZ, R220.reuse, 0x8000000, RZ, 0xc0, !PT ;  /* 0x08000000dcff7812 */ /* 0x040fe400078cc0ff */
[----:B------:R-:W-:Y:S01]  /*c47d0*/  LOP3.LUT P5, RZ, R220, 0x2000000, RZ, 0xc0, !PT ;  /* 0x02000000dcff7812 */ /* 0x000fe200078ac0ff */
[----:B------:R0:W-:Y:S01]  /*c47e0*/  @P3 STG.E.U8 desc[UR52][R240.64], R0 ;  /* 0x00000000f0003986 */ /* 0x0001e2000c101134 */
[----:B------:R-:W-:Y:S02]  /*c47f0*/  LOP3.LUT R20, R20, 0xbfffffff, RZ, 0xc0, !PT ;  /* 0xbfffffff14147812 */ /* 0x000fe400078ec0ff */
[----:B0-----:R-:W-:Y:S01]  /*c4800*/  PRMT R0, R233, 0x7771, RZ ;  /* 0x00007771e9007816 */ /* 0x001fe200000000ff */
[----:B------:R-:W4:Y:S06]  /*c4810*/  LDL.LU.64 R240, [R1+0x2778] ;  /* 0x0027780001f07983 */ /* 0x000f2c0000300a00 */
[----:B------:R-:W-:-:S02]  /*c4820*/  @P6 LOP3.LUT R20, R20, 0x40000000, RZ, 0xfc, !PT ;  /* 0x4000000014146812 */ /* 0x000fc400078efcff */
[----:B------:R-:W-:Y:S01]  /*c4830*/  LOP3.LUT P6, RZ, R220, 0x4000000, RZ, 0xc0, !PT ;  /* 0x04000000dcff7812 */ /* 0x000fe200078cc0ff */
[----:B--2---:R0:W-:Y:S02]  /*c4840*/  @P4 STG.E.U8 desc[UR52][R238.64], R0 ;  /* 0x00000000ee004986 */ /* 0x0041e4000c101134 */
[C---:B0-----:R-:W-:Y:S02]  /*c4850*/  PRMT R0, R233.reuse, 0x7772, RZ ;  /* 0x00007772e9007816 */ /* 0x041fe400000000ff */
[----:B------:R-:W2:Y:S04]  /*c4860*/  LDL.LU.64 R238, [R1+0x2780] ;  /* 0x0027800001ee7983 */ /* 0x000ea80000300a00 */
[----:B------:R0:W-:Y:S02]  /*c4870*/  @P5 STG.E.U8 desc[UR52][R236.64], R0 ;  /* 0x00000000ec005986 */ /* 0x0001e4000c101134 */
[----:B0-----:R-:W-:-:S02]  /*c4880*/  PRMT R0, R233, 0x7773, RZ ;  /* 0x00007773e9007816 */ /* 0x001fc400000000ff */
[----:B------:R-:W2:Y:S04]  /*c4890*/  LDL.LU.64 R236, [R1+0x2788] ;  /* 0x0027880001ec7983 */ /* 0x000ea80000300a00 */
[----:B------:R0:W-:Y:S01]  /*c48a0*/  @P6 STG.E.U8 desc[UR52][R234.64], R0 ;  /* 0x00000000ea006986 */ /* 0x0001e2000c101134 */
[----:B------:R-:W-:-:S03]  /*c48b0*/  LOP3.LUT P6, RZ, R20, 0x40000000, RZ, 0xc0, !PT ;  /* 0x4000000014ff7812 */ /* 0x000fc600078cc0ff */
[----:B------:R-:W2:Y:S01]  /*c48c0*/  LDL.LU R233, [R1+0x2c] ;  /* 0x00002c0001e97983 */ /* 0x000ea20000300800 */
[----:B0-----:R-:W-:-:S03]  /*c48d0*/  PRMT R0, R244, 0x7770, RZ ;  /* 0x00007770f4007816 */ /* 0x001fc600000000ff */
[----:B------:R-:W2:Y:S06]  /*c48e0*/  LDL.LU.64 R234, [R1+0x2790] ;  /* 0x0027900001ea7983 */ /* 0x000eac0000300a00 */
[----:B------:R0:W-:Y:S01]  /*c48f0*/  @P6 STG.E.U8 desc[UR52][R230.64], R0 ;  /* 0x00000000e6006986 */ /* 0x0001e2000c101134 */
[----:B------:R-:W-:-:S03]  /*c4900*/  LOP3.LUT P6, RZ, R20, 0x20000000, RZ, 0xc0, !PT ;  /* 0x2000000014ff7812 */ /* 0x000fc600078cc0ff */
[----:B0-----:R-:W2:Y:S01]  /*c4910*/  LDL.LU.64 R230, [R1+0x2798] ;  /* 0x0027980001e67983 */ /* 0x001ea20000300a00 */
[----:B------:R-:W-:-:S09]  /*c4920*/  PRMT R0, R244, 0x7771, RZ ;  /* 0x00007771f4007816 */ /* 0x000fd200000000ff */
        /* <DEDUP_REMOVED lines=20> */
[----:B0-----:R-:W-:-:S07]  /*c4a70*/  PRMT R0, R245, 0x7773, RZ ;  /* 0x00007773f5007816 */ /* 0x001fce00000000ff */
[----:B------:R0:W-:Y:S01]  /*c4a80*/  @P6 STG.E.U8 desc[UR52][R242.64], R0 ;  /* 0x00000000f2006986 */ /* 0x0001e2000c101134 */
[----:B------:R-:W-:Y:S02]  /*c4a90*/  LOP3.LUT P2, RZ, R221, 0x20, RZ, 0xc0, !PT ;  /* 0x00000020ddff7812 */ /* 0x000fe4000784c0ff */
[----:B0-----:R-:W-:-:S05]  /*c4aa0*/  PRMT R0, R232, 0x7770, RZ ;  /* 0x00007770e8007816 */ /* 0x001fca00000000ff */
[----:B----4-:R0:W-:Y:S01]  /*c4ab0*/  @P0 STG.E.U8 desc[UR52][R240.64], R0 ;  /* 0x00000000f0000986 */ /* 0x0101e2000c101134 */
[----:B------:R-:W-:Y:S02]  /*c4ac0*/  LOP3.LUT P3, RZ, R221, 0x40, RZ, 0xc0, !PT ;  /* 0x00000040ddff7812 */ /* 0x000fe4000786c0ff */
[----:B0-----:R-:W-:-:S05]  /*c4ad0*/  PRMT R0, R232, 0x7771, RZ ;  /* 0x00007771e8007816 */ /* 0x001fca00000000ff */
[----:B--2---:R0:W-:Y:S01]  /*c4ae0*/  @P1 STG.E.U8 desc[UR52][R238.64], R0 ;  /* 0x00000000ee001986 */ /* 0x0041e2000c101134 */
        /* <DEDUP_REMOVED lines=14> */
[----:B------:R-:W4:Y:S04]  /*c4bd0*/  LDL.LU.64 R236, [R1+0x27c8] ;  /* 0x0027c80001ec7983 */ /* 0x000f280000300a00 */
[----:B------:R-:W4:Y:S01]  /*c4be0*/  LDL.LU R235, [R1+0x1c] ;  /* 0x00001c0001eb7983 */ /* 0x000f220000300800 */
[----:B------:R-:W-:-:S03]  /*c4bf0*/  LOP3.LUT P2, RZ, R221, 0x200, RZ, 0xc0, !PT ;  /* 0x00000200ddff7812 */ /* 0x000fc6000784c0ff */
[----:B------:R-:W4:Y:S01]  /*c4c00*/  LDL.LU.64 R230, [R1+0x27d0] ;  /* 0x0027d00001e67983 */ /* 0x000f220000300a00 */
[----:B------:R-:W-:-:S03]  /*c4c10*/  PRMT R0, R233, 0x7772, RZ ;  /* 0x00007772e9007816 */ /* 0x000fc600000000ff */
[----:B------:R-:W4:Y:S01]  /*c4c20*/  LDL.LU R232, [R1] ;  /* 0x0000000001e87983 */ /* 0x000f220000300800 */
        /* <DEDUP_REMOVED lines=15> */
[----:B------:R-:W2:Y:S01]  /*c4d20*/  LDL.LU.64 R16, [R1+0x27e0] ;  /* 0x0027e00001107983 */ /* 0x000ea20000300a00 */
[----:B------:R-:W-:-:S03]  /*c4d30*/  LOP3.LUT R20, R20, 0xfff7ffff, RZ, 0xc0, !PT ;  /* 0xfff7ffff14147812 */ /* 0x000fc600078ec0ff */
[----:B------:R-:W2:Y:S01]  /*c4d40*/  LDL.LU.64 R248, [R1+0x27e8] ;  /* 0x0027e80001f87983 */ /* 0x000ea20000300a00 */
[----:B------:R-:W-:Y:S02]  /*c4d50*/  @P6 LOP3.LUT R20, R20, 0x80000, RZ, 0xfc, !PT ;  /* 0x0008000014146812 */ /* 0x000fe400078efcff */
        /* <DEDUP_REMOVED lines=12> */
[C---:B------:R-:W-:Y:S01]  /*c4e20*/  LOP3.LUT P6, RZ, R221.reuse, 0x4000, RZ, 0xc0, !PT ;  /* 0x00004000ddff7812 */ /* 0x040fe200078cc0ff */
[----:B---3--:R4:W-:Y:S01]  /*c4e30*/  @P3 STG.E.U8 desc[UR52][R242.64], R0 ;  /* 0x00000000f2003986 */ /* 0x0089e2000c101134 */
[----:B------:R-:W-:Y:S02]  /*c4e40*/  LOP3.LUT P5, RZ, R221, 0x1000, RZ, 0xc0, !PT ;  /* 0x00001000ddff7812 */ /* 0x000fe400078ac0ff */
[----:B------:R-:W-:Y:S02]  /*c4e50*/  LOP3.LUT R20, R20, 0xffbfffff, RZ, 0xc0, !PT ;  /* 0xffbfffff14147812 */ /* 0x000fe400078ec0ff */
[----:B----4-:R-:W-:Y:S01]  /*c4e60*/  PRMT R0, R235, 0x7770, RZ ;  /* 0x00007770eb007816 */ /* 0x010fe200000000ff */
[----:B------:R-:W3:Y:S06]  /*c4e70*/  LDL.LU.64 R242, [R1+0x2808] ;  /* 0x0028080001f27983 */ /* 0x000eec0000300a00 */
[----:B------:R-:W-:-:S02]  /*c4e80*/  @P6 LOP3.LUT R20, R20, 0x400000, RZ, 0xfc, !PT ;  /* 0x0040000014146812 */ /* 0x000fc400078efcff */
[----:B------:R-:W-:Y:S01]  /*c4e90*/  LOP3.LUT P6, RZ, R221, 0x2000, RZ, 0xc0, !PT ;  /* 0x00002000ddff7812 */ /* 0x000fe200078cc0ff */
[----:B------:R0:W-:Y:S04]  /*c4ea0*/  @P4 STG.E.U8 desc[UR52][R240.64], R0 ;  /* 0x00000000f0004986 */ /* 0x0001e8000c101134 */
[----:B------:R-:W4:Y:S01]  /*c4eb0*/  LDL.LU R233, [R1+0x4] ;  /* 0x0000040001e97983 */ /* 0x000f220000300800 */
[----:B0-----:R-:W-:-:S03]  /*c4ec0*/  PRMT R0, R235, 0x7771, RZ ;  /* 0x00007771eb007816 */ /* 0x001fc600000000ff */
[----:B------:R-:W4:Y:S04]  /*c4ed0*/  LDL.LU.64 R240, [R1+0x2810] ;  /* 0x0028100001f07983 */ /* 0x000f280000300a00 */
[----:B------:R0:W-:Y:S02]  /*c4ee0*/  @P5 STG.E.U8 desc[UR52][R238.64], R0 ;  /* 0x00000000ee005986 */ /* 0x0001e4000c101134 */
[----:B0-----:R-:W-:Y:S02]  /*c4ef0*/  PRMT R0, R235, 0x7772, RZ ;  /* 0x00007772eb007816 */ /* 0x001fe400000000ff */
[----:B------:R-:W4:Y:S04]  /*c4f00*/  LDL.LU.64 R238, [R1+0x2818] ;  /* 0x0028180001ee7983 */ /* 0x000f280000300a00 */
[----:B------:R0:W-:Y:S01]  /*c4f10*/  @P6 STG.E.U8 desc[UR52][R236.64], R0 ;  /* 0x00000000ec006986 */ /* 0x0001e2000c101134 */
[----:B------:R-:W-:-:S02]  /*c4f20*/  LOP3.LUT P6, RZ, R20, 0x400000, RZ, 0xc0, !PT ;  /* 0x0040000014ff7812 */ /* 0x000fc400078cc0ff */
[----:B0-----:R-:W-:Y:S01]  /*c4f30*/  PRMT R0, R235, 0x7773, RZ ;  /* 0x00007773eb007816 */ /* 0x001fe200000000ff */
[----:B------:R-:W4:Y:S10]  /*c4f40*/  LDL.LU.64 R236, [R1+0x2820] ;  /* 0x0028200001ec7983 */ /* 0x000f340000300a00 */
[----:B------:R0:W-:Y:S01]  /*c4f50*/  @P6 STG.E.U8 desc[UR52][R230.64], R0 ;  /* 0x00000000e6006986 */ /* 0x0001e2000c101134 */
[----:B------:R-:W-:-:S03]  /*c4f60*/  LOP3.LUT P6, RZ, R20, 0x200000, RZ, 0xc0, !PT ;  /* 0x0020000014ff7812 */ /* 0x000fc600078cc0ff */
[----:B------:R-:W4:Y:S04]  /*c4f70*/  LDL.LU.64 R234, [R1+0x2828] ;  /* 0x0028280001ea7983 */ /* 0x000f280000300a00 */
[----:B0-----:R-:W4:Y:S01]  /*c4f80*/  LDL.LU.64 R230, [R1+0x2830] ;  /* 0x0028300001e67983 */ /* 0x001f220000300a00 */
[----:B------:R-:W-:-:S05]  /*c4f90*/  PRMT R0, R232, 0x7770, RZ ;  /* 0x00007770e8007816 */ /* 0x000fca00000000ff */
        /* <DEDUP_REMOVED lines=21> */
[----:B---3--:R0:W-:Y:S01]  /*c50f0*/  @P6 STG.E.U8 desc[UR52][R242.64], R0 ;  /* 0x00000000f2006986 */ /* 0x0081e2000c101134 */
[----:B------:R-:W-:Y:S02]  /*c5100*/  LOP3.LUT P2, RZ, R221, 0x1000000, RZ, 0xc0, !PT ;  /* 0x01000000ddff7812 */ /* 0x000fe4000784c0ff */
[----:B0-----:R-:W-:-:S05]  /*c5110*/  PRMT R0, R4, 0x7773, RZ ;  /* 0x0000777304007816 */ /* 0x001fca00000000ff */
[----:B----4-:R0:W-:Y:S01]  /*c5120*/  @P0 STG.E.U8 desc[UR52][R240.64], R0 ;  /* 0x00000000f0000986 */ /* 0x0101e2000c101134 */
        /* <DEDUP_REMOVED lines=42> */
[C---:B------:R-:W-:Y:S02]  /*c53d0*/  LOP3.LUT P3, RZ, R221.reuse, 0x20000000, RZ, 0xc0, !PT ;  /* 0x20000000ddff7812 */ /* 0x040fe4000786c0ff */
[----:B------:R-:W-:-:S07]  /*c53e0*/  LOP3.LUT P4, RZ, R221, 0x40000000, RZ, 0xc0, !PT ;  /* 0x40000000ddff7812 */ /* 0x000fce000788c0ff */
[----:B------:R-:W-:Y:S02]  /*c53f0*/  @P6 LOP3.LUT R20, R20, 0x2000, RZ, 0xfc, !PT ;  /* 0x0000200014146812 */ /* 0x000fe400078efcff */
[----:B------:R-:W-:Y:S02]  /*c5400*/  LOP3.LUT P6, RZ, R223, 0x2, RZ, 0xc0, !PT ;  /* 0x00000002dfff7812 */ /* 0x000fe400078cc0ff */
[----:B------:R-:W-:Y:S02]  /*c5410*/  LOP3.LUT P5, RZ, R221, 0x80000000, RZ, 0xc0, !PT ;  /* 0x80000000ddff7812 */ /* 0x000fe400078ac0ff */
[----:B------:R-:W-:-:S09]  /*c5420*/  LOP3.LUT R20, R20, 0xffffbfff, RZ, 0xc0, !PT ;  /* 0xffffbfff14147812 */ /* 0x000fd200078ec0ff */
[----:B------:R-:W-:Y:S02]  /*c5430*/  @P6 LOP3.LUT R20, R20, 0x4000, RZ, 0xfc, !PT ;  /* 0x0000400014146812 */ /* 0x000fe400078efcff */
[----:B------:R-:W-:Y:S01]  /*c5440*/  LOP3.LUT P6, RZ, R223, 0x1, RZ, 0xc0, !PT ;  /* 0x00000001dfff7812 */ /* 0x000fe200078cc0ff */
[----:B--2---:R0:W-:Y:S04]  /*c5450*/  @P2 STG.E.U8 desc[UR52][R228.64], R0 ;  /* 0x00000000e4002986 */ /* 0x0041e8000c101134 */
[----:B0-----:R-:W2:Y:S04]  /*c5460*/  LDL.LU.64 R228, [R1+0x2870] ;  /* 0x0028700001e47983 */ /* 0x001ea80000300a00 */
[----:B------:R-:W2:Y:S04]  /*c5470*/  LDL.LU.64 R16, [R1+0x2878] ;  /* 0x0028780001107983 */ /* 0x000ea80000300a00 */
[----:B------:R-:W2:Y:S04]  /*c5480*/  LDL.LU.64 R248, [R1+0x2880] ;  /* 0x0028800001f87983 */ /* 0x000ea80000300a00 */
[----:B------:R-:W2:Y:S04]  /*c5490*/  LDL.LU.64 R246, [R1+0x2888] ;  /* 0x0028880001f67983 */ /* 0x000ea80000300a00 */
[----:B------:R-:W2:Y:S04]  /*c54a0*/  LDL.LU.64 R2, [R1+0x2890] ;  /* 0x0028900001027983 */ /* 0x000ea80000300a00 */
[----:B------:R-:W2:Y:S04]  /*c54b0*/  LDL.LU R239, [R1+0xc] ;  /* 0x00000c0001ef7983 */ /* 0x000ea80000300800 */
[----:B------:R-:W2:Y:S01]  /*c54c0*/  LDL.LU.64 R244, [R1+0x2898] ;  /* 0x0028980001f47983 */ /* 0x000ea20000300a00 */
[----:B------:R-:W-:-:S03]  /*c54d0*/  PRMT R0, R5, 0x7772, RZ ;  /* 0x0000777205007816 */ /* 0x000fc600000000ff */
[----:B------:R-:W2:Y:S04]  /*c54e0*/  LDL.LU.64 R242, [R1+0x28a0] ;  /* 0x0028a00001f27983 */ /* 0x000ea80000300a00 */
[----:B---3--:R0:W-:Y:S02]  /*c54f0*/  @P3 STG.E.U8 desc[UR52][R240.64], R0 ;  /* 0x00000000f0003986 */ /* 0x0081e4000c101134 */
[----:B0-----:R-:W-:Y:S02]  /*c5500*/  PRMT R0, R5, 0x7773, RZ ;  /* 0x0000777305007816 */ /* 0x001fe400000000ff */
[----:B------:R-:W3:Y:S04]  /*c5510*/  LDL.LU.64 R240, [R1+0x28a8] ;  /* 0x0028a80001f07983 */ /* 0x000ee80000300a00 */
[----:B----4-:R0:W-:Y:S02]  /*c5520*/  @P4 STG.E.U8 desc[UR52][R236.64], R0 ;  /* 0x00000000ec004986 */ /* 0x0101e4000c101134 */
[----:B0-----:R-:W-:-:S02]  /*c5530*/  PRMT R0, R238, 0x7770, RZ ;  /* 0x00007770ee007816 */ /* 0x001fc400000000ff */
        /* <DEDUP_REMOVED lines=36> */
[----:B------:R0:W-:Y:S02]  /*c5780*/  @P6 STG.E.U8 desc[UR52][R242.64], R0 ;  /* 0x00000000f2006986 */ /* 0x0001e4000c101134 */
[----:B0-----:R-:W-:-:S05]  /*c5790*/  PRMT R0, R239, 0x7772, RZ ;  /* 0x00007772ef007816 */ /* 0x001fca00000000ff */
[----:B---3--:R0:W-:Y:S02]  /*c57a0*/  @P0 STG.E.U8 desc[UR52][R240.64], R0 ;  /* 0x00000000f0000986 */ /* 0x0081e4000c101134 */
[----:B0-----:R-:W-:-:S05]  /*c57b0*/  PRMT R0, R239, 0x7773, RZ ;  /* 0x00007773ef007816 */ /* 0x001fca00000000ff */
[----:B----4-:R0:W-:Y:S02]  /*c57c0*/  @P1 STG.E.U8 desc[UR52][R236.64], R0 ;  /* 0x00000000ec001986 */ /* 0x0101e4000c101134 */
[----:B0-----:R-:W-:-:S05]  /*c57d0*/  PRMT R0, R7, 0x7770, RZ ;  /* 0x0000777007007816 */ /* 0x001fca00000000ff */
[----:B------:R0:W-:Y:S02]  /*c57e0*/  @P2 STG.E.U8 desc[UR52][R234.64], R0 ;  /* 0x00000000ea002986 */ /* 0x0001e4000c101134 */
[----:B0-----:R-:W-:-:S05]  /*c57f0*/  PRMT R0, R7, 0x7771, RZ ;  /* 0x0000777107007816 */ /* 0x001fca00000000ff */
[----:B------:R0:W-:Y:S02]  /*c5800*/  @P3 STG.E.U8 desc[UR52][R232.64], R0 ;  /* 0x00000000e8003986 */ /* 0x0001e4000c101134 */
[----:B0-----:R-:W-:-:S05]  /*c5810*/  PRMT R0, R7, 0x7772, RZ ;  /* 0x0000777207007816 */ /* 0x001fca00000000ff */
[----:B------:R0:W-:Y:S04]  /*c5820*/  @P4 STG.E.U8 desc[UR52][R230.64], R0 ;  /* 0x00000000e6004986 */ /* 0x0001e8000c101134 */
[----:B0-----:R-:W3:Y:S04]  /*c5830*/  LDL.LU.64 R230, [R1+0x28d8] ;  /* 0x0028d80001e67983 */ /* 0x001ee80000300a00 */
[----:B------:R-:W4:Y:S04]  /*c5840*/  LDL.LU.64 R240, [R1+0x28e0] ;  /* 0x0028e00001f07983 */ /* 0x000f280000300a00 */
[----:B------:R-:W4:Y:S04]  /*c5850*/  LDL.LU.64 R238, [R1+0x28e8] ;  /* 0x0028e80001ee7983 */ /* 0x000f280000300a00 */
[----:B------:R-:W3:Y:S01]  /*c5860*/  LDL.LU R237, [R1+0x80] ;  /* 0x0000800001ed7983 */ /* 0x000ee20000300800 */
[----:B------:R-:W-:-:S02]  /*c5870*/  LOP3.LUT P5, RZ, R223, 0x4000, RZ, 0xc0, !PT ;  /* 0x00004000dfff7812 */ /* 0x000fc400078ac0ff */
[----:B------:R-:W-:Y:S02]  /*c5880*/  PRMT R0, R7, 0x7773, RZ ;  /* 0x0000777307007816 */ /* 0x000fe400000000ff */
[----:B------:R-:W-:-:S09]  /*c5890*/  LOP3.LUT P2, RZ, R223, 0x8000, RZ, 0xc0, !PT ;  /* 0x00008000dfff7812 */ /* 0x000fd2000784c0ff */
        /* <DEDUP_REMOVED lines=84> */
[----:B------:R-:W-:Y:S02]  /*c5de0*/  LOP3.LUT P3, RZ, R223, 0x80000000, RZ, 0xc0, !PT ;  /* 0x80000000dfff7812 */ /* 0x000fe4000786c0ff */
        /* <DEDUP_REMOVED lines=333> */
[----:B------:R-:W2:Y:S04]  /*c72c0*/  LDL.LU R237, [R1+0xc4] ;  /* 0x0000c40001ed7983 */ /* 0x000ea80000300800 */
        /* <DEDUP_REMOVED lines=19> */
[----:B--2---:R-:W-:-:S05]  /*c7400*/  PRMT R0, R237, 0x7770, RZ ;  /* 0x00007770ed007816 */ /* 0x004fca00000000ff */
[----:B------:R0:W-:Y:S04]  /*c7410*/  @P2 STG.E.U8 desc[UR52][R228.64], R0 ;  /* 0x00000000e4002986 */ /* 0x0001e8000c101134 */
[----:B0-----:R-:W2:Y:S04]  /*c7420*/  LDL.LU.64 R228, [R1+0x2b68] ;  /* 0x002b680001e47983 */ /* 0x001ea80000300a00 */
[----:B------:R-:W2:Y:S04]  /*c7430*/  LDL.LU.64 R18, [R1+0x2b70] ;  /* 0x002b700001127983 */ /* 0x000ea80000300a00 */
[----:B------:R-:W2:Y:S04]  /*c7440*/  LDL.LU.64 R16, [R1+0x2b78] ;  /* 0x002b780001107983 */ /* 0x000ea80000300a00 */
[----:B------:R-:W2:Y:S01]  /*c7450*/  LDL.LU R3, [R1+0xc8] ;  /* 0x0000c80001037983 */ /* 0x000ea20000300800 */
[----:B------:R-:W-:-:S02]  /*c7460*/  @P6 LOP3.LUT R4, R4, 0x8, RZ, 0xfc, !PT ;  /* 0x0000000804046812 */ /* 0x000fc400078efcff */
[----:B------:R-:W-:Y:S01]  /*c7470*/  LOP3.LUT P6, RZ, R226, 0x4, RZ, 0xc0, !PT ;  /* 0x00000004e2ff7812 */ /* 0x000fe200078cc0ff */
[----:B------:R-:W2:Y:S01]  /*c7480*/  LDL.LU.64 R248, [R1+0x2b80] ;  /* 0x002b800001f87983 */ /* 0x000ea20000300a00 */
[----:B------:R-:W-:Y:S02]  /*c7490*/  LOP3.LUT R4, R4, 0xffffffef, RZ, 0xc0, !PT ;  /* 0xffffffef04047812 */ /* 0x000fe400078ec0ff */
[C---:B------:R-:W-:Y:S01]  /*c74a0*/  LOP3.LUT P3, RZ, R225.reuse, 0x10000000, RZ, 0xc0, !PT ;  /* 0x10000000e1ff7812 */ /* 0x040fe2000786c0ff */
[----:B------:R-:W2:Y:S01]  /*c74b0*/  LDL.LU.64 R246, [R1+0x2b88] ;  /* 0x002b880001f67983 */ /* 0x000ea20000300a00 */
[----:B------:R-:W-:Y:S02]  /*c74c0*/  LOP3.LUT P4, RZ, R225, 0x20000000, RZ, 0xc0, !PT ;  /* 0x20000000e1ff7812 */ /* 0x000fe4000788c0ff */
[----:B------:R-:W-:Y:S01]  /*c74d0*/  PRMT R0, R237, 0x7771, RZ ;  /* 0x00007771ed007816 */ /* 0x000fe200000000ff */
[----:B------:R-:W2:Y:S04]  /*c74e0*/  LDL.LU.64 R244, [R1+0x2b90] ;  /* 0x002b900001f47983 */ /* 0x000ea80000300a00 */
[----:B------:R-:W-:-:S02]  /*c74f0*/  @P6 LOP3.LUT R4, R4, 0x10, RZ, 0xfc, !PT ;  /* 0x0000001004046812 */ /* 0x000fc400078efcff */
[----:B------:R-:W-:Y:S02]  /*c7500*/  LOP3.LUT P6, RZ, R226, 0x2, RZ, 0xc0, !PT ;  /* 0x00000002e2ff7812 */ /* 0x000fe400078cc0ff */
[----:B------:R-:W-:Y:S01]  /*c7510*/  LOP3.LUT R4, R4, 0xffffffdf, RZ, 0xc0, !PT ;  /* 0xffffffdf04047812 */ /* 0x000fe200078ec0ff */
[----:B---3--:R0:W-:Y:S01]  /*c7520*/  @P3 STG.E.U8 desc[UR52][R240.64], R0 ;  /* 0x00000000f0003986 */ /* 0x0081e2000c101134 */
[----:B------:R-:W-:-:S09]  /*c7530*/  LOP3.LUT P5, RZ, R225, 0x40000000, RZ, 0xc0, !PT ;  /* 0x40000000e1ff7812 */ /* 0x000fd200078ac0ff */
[----:B------:R-:W-:Y:S02]  /*c7540*/  @P6 LOP3.LUT R4, R4, 0x20, RZ, 0xfc, !PT ;  /* 0x0000002004046812 */ /* 0x000fe400078efcff */
[----:B------:R-:W-:Y:S02]  /*c7550*/  LOP3.LUT P6, RZ, R226, 0x1, RZ, 0xc0, !PT ;  /* 0x00000001e2ff7812 */ /* 0x000fe400078cc0ff */
[----:B0-----:R-:W-:Y:S02]  /*c7560*/  PRMT R0, R237, 0x7772, RZ ;  /* 0x00007772ed007816 */ /* 0x001fe400000000ff */
[----:B------:R-:W-:-:S03]  /*c7570*/  LOP3.LUT R4, R4, 0xffffffbf, RZ, 0xc0, !PT ;  /* 0xffffffbf04047812 */ /* 0x000fc600078ec0ff */
[----:B----4-:R0:W-:Y:S06]  /*c7580*/  @P4 STG.E.U8 desc[UR52][R238.64], R0 ;  /* 0x00000000ee004986 */ /* 0x0101ec000c101134 */
[----:B------:R-:W-:Y:S02]  /*c7590*/  @P6 LOP3.LUT R4, R4, 0x40, RZ, 0xfc, !PT ;  /* 0x0000004004046812 */ /* 0x000fe400078efcff */
[----:B0-----:R-:W-:Y:S02]  /*c75a0*/  PRMT R0, R237, 0x7773, RZ ;  /* 0x00007773ed007816 */ /* 0x001fe400000000ff */
[----:B------:R-:W-:-:S03]  /*c75b0*/  LOP3.LUT P6, RZ, R225, 0x80000000, RZ, 0xc0, !PT ;  /* 0x80000000e1ff7812 */ /* 0x000fc600078cc0ff */
[----:B------:R0:W-:Y:S04]  /*c75c0*/  @P5 STG.E.U8 desc[UR52][R230.64], R0 ;  /* 0x00000000e6005986 */ /* 0x0001e8000c101134 */
[----:B0-----:R-:W3:Y:S01]  /*c75d0*/  LDL.LU R231, [R1+0xdc] ;  /* 0x0000dc0001e77983 */ /* 0x001ee20000300800 */
        /* <DEDUP_REMOVED lines=34> */
[----:B---3--:R-:W-:-:S07]  /*c7800*/  PRMT R0, R231, 0x7770, RZ ;  /* 0x00007770e7007816 */ /* 0x008fce00000000ff */
        /* <DEDUP_REMOVED lines=52> */
[----:B------:R0:W-:Y:S04]  /*c7b50*/  @P3 STG.E.U8 desc[UR52][R240.64], R0 ;  /* 0x00000000f0003986 */ /* 0x0001e8000c101134 */
[----:B0-----:R-:W3:Y:S01]  /*c7b60*/  LDL.LU.64 R240, [R1+0x2c38] ;  /* 0x002c380001f07983 */ /* 0x001ee20000300a00 */
        /* <DEDUP_REMOVED lines=11> */
[----:B------:R-:W-:Y:S02]  /*c7c20*/  LOP3.LUT R5, R5, 0xbfffffff, RZ, 0xc0, !PT ;  /* 0xbfffffff05057812 */ /* 0x000fe400078ec0ff */
[----:B------:R-:W-:-:S05]  /*c7c30*/  PRMT R0, R231, 0x7771, RZ ;  /* 0x00007771e7007816 */ /* 0x000fca00000000ff */
[----:B----4-:R0:W-:Y:S02]  /*c7c40*/  @P4 STG.E.U8 desc[UR52][R238.64], R0 ;  /* 0x00000000ee004986 */ /* 0x0101e4000c101134 */
[----:B------:R-:W-:Y:S02]  /*c7c50*/  @P6 LOP3.LUT R5, R5, 0x40000000, RZ, 0xfc, !PT ;  /* 0x4000000005056812 */ /* 0x000fe400078efcff */
[----:B------:R-:W-:Y:S02]  /*c7c60*/  LOP3.LUT P6, RZ, R226, 0x40000, RZ, 0xc0, !PT ;  /* 0x00040000e2ff7812 */ /* 0x000fe400078cc0ff */
[C---:B0-----:R-:W-:Y:S01]  /*c7c70*/  PRMT R0, R231.reuse, 0x7772, RZ ;  /* 0x00007772e7007816 */ /* 0x041fe200000000ff */
[----:B------:R-:W4:Y:S04]  /*c7c80*/  LDL.LU.64 R238, [R1+0x2c40] ;  /* 0x002c400001ee7983 */ /* 0x000f280000300a00 */
[----:B------:R0:W-:Y:S02]  /*c7c90*/  @P5 STG.E.U8 desc[UR52][R236.64], R0 ;  /* 0x00000000ec005986 */ /* 0x0001e4000c101134 */
[----:B0-----:R-:W-:-:S02]  /*c7ca0*/  PRMT R0, R231, 0x7773, RZ ;  /* 0x00007773e7007816 */ /* 0x001fc400000000ff */
[----:B------:R-:W4:Y:S04]  /*c7cb0*/  LDL.LU.64 R236, [R1+0x2c48] ;  /* 0x002c480001ec7983 */ /* 0x000f280000300a00 */
[----:B------:R0:W-:Y:S01]  /*c7cc0*/  @P6 STG.E.U8 desc[UR52][R234.64], R0 ;  /* 0x00000000ea006986 */ /* 0x0001e2000c101134 */
[----:B------:R-:W-:-:S03]  /*c7cd0*/  LOP3.LUT P6, RZ, R5, 0x40000000, RZ, 0xc0, !PT ;  /* 0x4000000005ff7812 */ /* 0x000fc600078cc0ff */
[----:B------:R-:W4:Y:S01]  /*c7ce0*/  LDL.LU R231, [R1+0xb8] ;  /* 0x0000b80001e77983 */ /* 0x000f220000300800 */
[----:B0-----:R-:W-:-:S03]  /*c7cf0*/  PRMT R0, R244, 0x7770, RZ ;  /* 0x00007770f4007816 */ /* 0x001fc600000000ff */
[----:B------:R-:W4:Y:S06]  /*c7d00*/  LDL.LU.64 R234, [R1+0x2c50] ;  /* 0x002c500001ea7983 */ /* 0x000f2c0000300a00 */
[----:B------:R0:W-:Y:S01]  /*c7d10*/  @P6 STG.E.U8 desc[UR52][R232.64], R0 ;  /* 0x00000000e8006986 */ /* 0x0001e2000c101134 */
[----:B------:R-:W-:-:S03]  /*c7d20*/  LOP3.LUT P6, RZ, R5, 0x20000000, RZ, 0xc0, !PT ;  /* 0x2000000005ff7812 */ /* 0x000fc600078cc0ff */
[----:B0-----:R-:W4:Y:S01]  /*c7d30*/  LDL.LU.64 R232, [R1+0x2c58] ;  /* 0x002c580001e87983 */ /* 0x001f220000300a00 */
[----:B------:R-:W-:Y:S02]  /*c7d40*/  PRMT R0, R244, 0x7771, RZ ;  /* 0x00007771f4007816 */ /* 0x000fe400000000ff */
[----:B------:R-:W-:-:S07]  /*c7d50*/  LOP3.LUT P0, RZ, R226, 0x8000000, RZ, 0xc0, !PT ;  /* 0x08000000e2ff7812 */ /* 0x000fce000780c0ff */
[----:B--2---:R0:W-:Y:S01]  /*c7d60*/  @P6 STG.E.U8 desc[UR52][R228.64], R0 ;  /* 0x00000000e4006986 */ /* 0x0041e2000c101134 */
[----:B------:R-:W-:-:S03]  /*c7d70*/  LOP3.LUT P6, RZ, R5, 0x10000000, RZ, 0xc0, !PT ;  /* 0x1000000005ff7812 */ /* 0x000fc600078cc0ff */
[----:B0-----:R-:W2:Y:S01]  /*c7d80*/  LDL.LU.64 R228, [R1+0x2c60] ;  /* 0x002c600001e47983 */ /* 0x001ea20000300a00 */
[----:B------:R-:W-:-:S09]  /*c7d90*/  PRMT R0, R244, 0x7772, RZ ;  /* 0x00007772f4007816 */ /* 0x000fd200000000ff */
        /* <DEDUP_REMOVED lines=17> */
[----:B------:R0:W-:Y:S04]  /*c7eb0*/  @P0 STG.E.U8 desc[UR52][R240.64], R0 ;  /* 0x00000000f0000986 */ /* 0x0001e8000c101134 */
[----:B0-----:R-:W3:Y:S01]  /*c7ec0*/  LDL.LU.64 R240, [R1+0x2c68] ;  /* 0x002c680001f07983 */ /* 0x001ee20000300a00 */
[C---:B------:R-:W-:Y:S02]  /*c7ed0*/  LOP3.LUT P1, RZ, R226.reuse, 0x10000000, RZ, 0xc0, !PT ;  /* 0x10000000e2ff7812 */ /* 0x040fe4000782c0ff */
[----:B------:R-:W-:Y:S02]  /*c7ee0*/  LOP3.LUT P2, RZ, R226, 0x20000000, RZ, 0xc0, !PT ;  /* 0x20000000e2ff7812 */ /* 0x000fe4000784c0ff */
[----:B------:R-:W-:Y:S02]  /*c7ef0*/  PRMT R0, R230, 0x7771, RZ ;  /* 0x00007771e6007816 */ /* 0x000fe400000000ff */
[----:B------:R-:W-:-:S02]  /*c7f00*/  LOP3.LUT P3, RZ, R226, 0x40000000, RZ, 0xc0, !PT ;  /* 0x40000000e2ff7812 */ /* 0x000fc4000786c0ff */
[----:B------:R-:W-:-:S05]  /*c7f10*/  LOP3.LUT P4, RZ, R226, 0x80000000, RZ, 0xc0, !PT ;  /* 0x80000000e2ff7812 */ /* 0x000fca000788c0ff */
[----:B----4-:R0:W-:Y:S01]  /*c7f20*/  @P1 STG.E.U8 desc[UR52][R238.64], R0 ;  /* 0x00000000ee001986 */ /* 0x0101e2000c101134 */
[----:B------:R-:W-:Y:S02]  /*c7f30*/  LOP3.LUT P5, RZ, R227, 0x1, RZ, 0xc0, !PT ;  /* 0x00000001e3ff7812 */ /* 0x000fe400078ac0ff */
[----:B0-----:R-:W-:-:S05]  /*c7f40*/  PRMT R0, R230, 0x7772, RZ ;  /* 0x00007772e6007816 */ /* 0x001fca00000000ff */
[----:B------:R0:W-:Y:S02]  /*c7f50*/  @P2 STG.E.U8 desc[UR52][R236.64], R0 ;  /* 0x00000000ec002986 */ /* 0x0001e4000c101134 */
[----:B0-----:R-:W-:-:S05]  /*c7f60*/  PRMT R0, R230, 0x7773, RZ ;  /* 0x00007773e6007816 */ /* 0x001fca00000000ff */
[----:B------:R0:W-:Y:S02]  /*c7f70*/  @P3 STG.E.U8 desc[UR52][R234.64], R0 ;  /* 0x00000000ea003986 */ /* 0x0001e4000c101134 */
[----:B0-----:R-:W-:-:S05]  /*c7f80*/  PRMT R0, R231, 0x7770, RZ ;  /* 0x00007770e7007816 */ /* 0x001fca00000000ff */
[----:B------:R0:W-:Y:S02]  /*c7f90*/  @P4 STG.E.U8 desc[UR52][R232.64], R0 ;  /* 0x00000000e8004986 */ /* 0x0001e4000c101134 */
[----:B0-----:R-:W-:Y:S02]  /*c7fa0*/  PRMT R0, R231, 0x7771, RZ ;  /* 0x00007771e7007816 */ /* 0x001fe400000000ff */
[----:B------:R-:W-:-:S03]  /*c7fb0*/  LOP3.LUT P2, RZ, R227, 0x2, RZ, 0xc0, !PT ;  /* 0x00000002e3ff7812 */ /* 0x000fc6000784c0ff */
[----:B--2---:R0:W-:Y:S04]  /*c7fc0*/  @P5 STG.E.U8 desc[UR52][R228.64], R0 ;  /* 0x00000000e4005986 */ /* 0x0041e8000c101134 */
[----:B0-----:R-:W2:Y:S04]  /*c7fd0*/  LDL.LU.64 R228, [R1+0x2c70] ;  /* 0x002c700001e47983 */ /* 0x001ea80000300a00 */
[----:B------:R-:W4:Y:S04]  /*c7fe0*/  LDL.LU.64 R234, [R1+0x2c78] ;  /* 0x002c780001ea7983 */ /* 0x000f280000300a00 */
[----:B------:R-:W4:Y:S04]  /*c7ff0*/  LDL.LU.64 R242, [R1+0x2c80] ;  /* 0x002c800001f27983 */ /* 0x000f280000300a00 */
[----:B------:R-:W4:Y:S04]  /*c8000*/  LDL.LU.64 R238, [R1+0x2c88] ;  /* 0x002c880001ee7983 */ /* 0x000f280000300a00 */
[----:B------:R-:W4:Y:S01]  /*c8010*/  LDL.LU R237, [R1+0xa8] ;  /* 0x0000a80001ed7983 */ /* 0x000f220000300800 */
[----:B------:R-:W-:-:S03]  /*c8020*/  PRMT R0, R231, 0x7772, RZ ;  /* 0x00007772e7007816 */ /* 0x000fc600000000ff */
[----:B------:R-:W4:Y:S04]  /*c8030*/  LDL.LU.64 R232, [R1+0x2c90] ;  /* 0x002c900001e87983 */ /* 0x000f280000300a00 */
[----:B---3--:R0:W-:Y:S04]  /*c8040*/  @P2 STG.E.U8 desc[UR52][R240.64], R0 ;  /* 0x00000000f0002986 */ /* 0x0081e8000c101134 */
[----:B0-----:R-:W3:Y:S01]  /*c8050*/  LDL.LU R240, [R1+0xbc] ;  /* 0x0000bc0001f07983 */ /* 0x001ee20000300800 */
[----:B------:R-:W-:-:S03]  /*c8060*/  PRMT R0, R231, 0x7773, RZ ;  /* 0x00007773e7007816 */ /* 0x000fc600000000ff */
[----:B------:R-:W3:Y:S01]  /*c8070*/  LDL.LU.64 R230, [R1+0x2c98] ;  /* 0x002c980001e67983 */ /* 0x000ee20000300a00 */
        /* <DEDUP_REMOVED lines=25> */
[----:B------:R-:W-:Y:S01]  /*c8210*/  LOP3.LUT R5, R5, 0xffbfffff, RZ, 0xc0, !PT ;  /* 0xffbfffff05057812 */ /* 0x000fe200078ec0ff */
[----:B--2---:R0:W-:Y:S04]  /*c8220*/  @P3 STG.E.U8 desc[UR52][R228.64], R0 ;  /* 0x00000000e4003986 */ /* 0x0041e8000c101134 */
[----:B0-----:R-:W2:Y:S04]  /*c8230*/  LDL.LU.64 R228, [R1+0x2ca0] ;  /* 0x002ca00001e47983 */ /* 0x001ea80000300a00 */
[----:B------:R-:W2:Y:S01]  /*c8240*/  LDL.LU.64 R18, [R1+0x2ca8] ;  /* 0x002ca80001127983 */ /* 0x000ea20000300a00 */
[----:B----4-:R-:W-:-:S03]  /*c8250*/  PRMT R0, R237, 0x7770, RZ ;  /* 0x00007770ed007816 */ /* 0x010fc600000000ff */
[----:B------:R-:W4:Y:S04]  /*c8260*/  LDL.LU.64 R16, [R1+0x2cb0] ;  /* 0x002cb00001107983 */ /* 0x000f280000300a00 */
[----:B------:R0:W-:Y:S04]  /*c8270*/  @P4 STG.E.U8 desc[UR52][R234.64], R0 ;  /* 0x00000000ea004986 */ /* 0x0001e8000c101134 */
[----:B0-----:R-:W4:Y:S04]  /*c8280*/  LDL.LU R234, [R1+0xac] ;  /* 0x0000ac0001ea7983 */ /* 0x001f280000300800 */
[----:B------:R-:W4:Y:S04]  /*c8290*/  LDL.LU.64 R248, [R1+0x2cb8] ;  /* 0x002cb80001f87983 */ /* 0x000f280000300a00 */
[----:B------:R-:W4:Y:S01]  /*c82a0*/  LDL.LU.64 R246, [R1+0x2cc0] ;  /* 0x002cc00001f67983 */ /* 0x000f220000300a00 */
[----:B------:R-:W-:-:S02]  /*c82b0*/  @P6 LOP3.LUT R5, R5, 0x400000, RZ, 0xfc, !PT ;  /* 0x0040000005056812 */ /* 0x000fc400078efcff */
        /* <DEDUP_REMOVED lines=14> */
[----:B------:R-:W4:Y:S04]  /*c83a0*/  LDL.LU.64 R236, [R1+0x2ce8] ;  /* 0x002ce80001ec7983 */ /* 0x000f280000300a00 */
[----:B0-----:R-:W4:Y:S04]  /*c83b0*/  LDL.LU.64 R232, [R1+0x2cf0] ;  /* 0x002cf00001e87983 */ /* 0x001f280000300a00 */
[----:B------:R-:W4:Y:S01]  /*c83c0*/  LDL.LU R241, [R1+0x120] ;  /* 0x0001200001f17983 */ /* 0x000f220000300800 */
[----:B---3--:R-:W-:-:S05]  /*c83d0*/  PRMT R0, R240, 0x7770, RZ ;  /* 0x00007770f0007816 */ /* 0x008fca00000000ff */
[----:B------:R0:W-:Y:S04]  /*c83e0*/  @P6 STG.E.U8 desc[UR52][R230.64], R0 ;  /* 0x00000000e6006986 */ /* 0x0001e8000c101134 */
[----:B0-----:R-:W3:Y:S01]  /*c83f0*/  LDL.LU.64 R230, [R1+0x2cf8] ;  /* 0x002cf80001e67983 */ /* 0x001ee20000300a00 */
[----:B------:R-:W-:Y:S02]  /*c8400*/  LOP3.LUT P6, RZ, R5, 0x100000, RZ, 0xc0, !PT ;  /* 0x0010000005ff7812 */ /* 0x000fe400078cc0ff */
[----:B------:R-:W-:Y:S02]  /*c8410*/  PRMT R0, R240, 0x7771, RZ ;  /* 0x00007771f0007816 */ /* 0x000fe400000000ff */
[C---:B------:R-:W-:Y:S02]  /*c8420*/  LOP3.LUT P0, RZ, R227.reuse, 0x4000, RZ, 0xc0, !PT ;  /* 0x00004000e3ff7812 */ /* 0x040fe4000780c0ff */
[----:B------:R-:W-:-:S02]  /*c8430*/  LOP3.LUT P1, RZ, R227, 0x8000, RZ, 0xc0, !PT ;  /* 0x00008000e3ff7812 */ /* 0x000fc4000782c0ff */
[C---:B------:R-:W-:Y:S02]  /*c8440*/  LOP3.LUT P2, RZ, R227.reuse, 0x10000, RZ, 0xc0, !PT ;  /* 0x00010000e3ff7812 */ /* 0x040fe4000784c0ff */
[C---:B------:R-:W-:Y:S02]  /*c8450*/  LOP3.LUT P3, RZ, R227.reuse, 0x20000, RZ, 0xc0, !PT ;  /* 0x00020000e3ff7812 */ /* 0x040fe4000786c0ff */
[C---:B------:R-:W-:Y:S02]  /*c8460*/  LOP3.LUT P4, RZ, R227.reuse, 0x40000, RZ, 0xc0, !PT ;  /* 0x00040000e3ff7812 */ /* 0x040fe4000788c0ff */
[----:B------:R-:W-:Y:S01]  /*c8470*/  LOP3.LUT P5, RZ, R227, 0x80000, RZ, 0xc0, !PT ;  /* 0x00080000e3ff7812 */ /* 0x000fe200078ac0ff */
[----:B--2---:R0:W-:Y:S01]  /*c8480*/  @P6 STG.E.U8 desc[UR52][R228.64], R0 ;  /* 0x00000000e4006986 */ /* 0x0041e2000c101134 */
[C---:B------:R-:W-:Y:S02]  /*c8490*/  LOP3.LUT P6, RZ, R5.reuse, 0x80000, RZ, 0xc0, !PT ;  /* 0x0008000005ff7812 */ /* 0x040fe400078cc0ff */
[----:B0-----:R-:W-:Y:S01]  /*c84a0*/  PRMT R0, R240, 0x7772, RZ ;  /* 0x00007772f0007816 */ /* 0x001fe200000000ff */
[----:B------:R-:W2:Y:S10]  /*c84b0*/  LDL.LU.64 R228, [R1+0x5288] ;  /* 0x0052880001e47983 */ /* 0x000eb40000300a00 */
[----:B------:R0:W-:Y:S01]  /*c84c0*/  @P6 STG.E.U8 desc[UR52][R18.64], R0 ;  /* 0x0000000012006986 */ /* 0x0001e2000c101134 */
[----:B------:R-:W-:-:S02]  /*c84d0*/  LOP3.LUT P6, RZ, R5, 0x40000, RZ, 0xc0, !PT ;  /* 0x0004000005ff7812 */ /* 0x000fc400078cc0ff */
[----:B0-----:R-:W-:-:S11]  /*c84e0*/  PRMT R0, R240, 0x7773, RZ ;  /* 0x00007773f0007816 */ /* 0x001fd600000000ff */
[----:B----4-:R0:W-:Y:S01]  /*c84f0*/  @P6 STG.E.U8 desc[UR52][R16.64], R0 ;  /* 0x0000000010006986 */ /* 0x0101e2000c101134 */
        /* <DEDUP_REMOVED lines=23> */
[----:B------:R-:W4:Y:S04]  /*c8670*/  LDL.LU.64 R232, [R1+0x2d10] ;  /* 0x002d100001e87983 */ /* 0x000f280000300a00 */
[----:B------:R-:W4:Y:S04]  /*c8680*/  LDL.LU.64 R238, [R1+0x2d18] ;  /* 0x002d180001ee7983 */ /* 0x000f280000300a00 */
[----:B------:R-:W4:Y:S04]  /*c8690*/  LDL.LU.64 R236, [R1+0x2d20] ;  /* 0x002d200001ec7983 */ /* 0x000f280000300a00 */
[----:B------:R-:W4:Y:S04]  /*c86a0*/  LDL.LU.64 R234, [R1+0x2d28] ;  /* 0x002d280001ea7983 */ /* 0x000f280000300a00 */
[----:B------:R-:W4:Y:S01]  /*c86b0*/  LDL.LU R248, [R1+0x134] ;  /* 0x0001340001f87983 */ /* 0x000f220000300800 */
[----:B------:R-:W-:-:S02]  /*c86c0*/  LOP3.LUT P2, RZ, R227, 0x100000, RZ, 0xc0, !PT ;  /* 0x00100000e3ff7812 */ /* 0x000fc4000784c0ff */
[----:B------:R-:W-:Y:S02]  /*c86d0*/  PRMT R0, R241, 0x7771, RZ ;  /* 0x00007771f1007816 */ /* 0x000fe400000000ff */
[----:B------:R-:W-:Y:S02]  /*c86e0*/  LOP3.LUT R5, R5, 0xffffff7f, RZ, 0xc0, !PT ;  /* 0xffffff7f05057812 */ /* 0x000fe400078ec0ff */
[----:B--2---:R-:W-:-:S13]  /*c86f0*/  LOP3.LUT P6, RZ, R228, 0x1, RZ, 0xc0, !PT ;  /* 0x00000001e4ff7812 */ /* 0x004fda00078cc0ff */
        /* <DEDUP_REMOVED lines=9> */
[----:B---3--:R0:W-:Y:S04]  /*c8790*/  @P2 STG.E.U8 desc[UR52][R230.64], R0 ;  /* 0x00000000e6002986 */ /* 0x0081e8000c101134 */
[----:B0-----:R-:W2:Y:S06]  /*c87a0*/  LDL.LU.64 R230, [R1+0x2d30] ;  /* 0x002d300001e67983 */ /* 0x001eac0000300a00 */
[----:B------:R-:W-:-:S02]  /*c87b0*/  @P6 LOP3.LUT R5, R5, 0x400, RZ, 0xfc, !PT ;  /* 0x0000040005056812 */ /* 0x000fc400078efcff */
[----:B------:R-:W-:Y:S01]  /*c87c0*/  LOP3.LUT P6, RZ, R227, 0x10000000, RZ, 0xc0, !PT ;  /* 0x10000000e3ff7812 */ /* 0x000fe200078cc0ff */
[----:B------:R-:W3:Y:S01]  /*c87d0*/  LDL.LU R249, [R1+0x124] ;  /* 0x0001240001f97983 */ /* 0x000ee20000300800 */
        /* <DEDUP_REMOVED lines=11> */
[C---:B------:R-:W-:Y:S02]  /*c8890*/  LOP3.LUT P4, RZ, R227.reuse, 0x400000, RZ, 0xc0, !PT ;  /* 0x00400000e3ff7812 */ /* 0x040fe4000788c0ff */
[----:B------:R-:W-:-:S05]  /*c88a0*/  LOP3.LUT P5, RZ, R227, 0x800000, RZ, 0xc0, !PT ;  /* 0x00800000e3ff7812 */ /* 0x000fca00078ac0ff */
[----:B------:R-:W-:Y:S02]  /*c88b0*/  @P6 LOP3.LUT R5, R5, 0x4000, RZ, 0xfc, !PT ;  /* 0x0000400005056812 */ /* 0x000fe400078efcff */
[----:B------:R-:W-:Y:S02]  /*c88c0*/  LOP3.LUT P6, RZ, R227, 0x1000000, RZ, 0xc0, !PT ;  /* 0x01000000e3ff7812 */ /* 0x000fe400078cc0ff */
[----:B------:R-:W3:Y:S04]  /*c88d0*/  LDL.LU.64 R226, [R1+0x2d38] ;  /* 0x002d380001e27983 */ /* 0x000ee80000300a00 */
[----:B------:R-:W3:Y:S04]  /*c88e0*/  LDL.LU.64 R18, [R1+0x2d40] ;  /* 0x002d400001127983 */ /* 0x000ee80000300a00 */
[----:B------:R-:W3:Y:S01]  /*c88f0*/  LDL.LU.64 R16, [R1+0x2d48] ;  /* 0x002d480001107983 */ /* 0x000ee20000300a00 */
[----:B------:R-:W-:-:S03]  /*c8900*/  PRMT R0, R241, 0x7772, RZ ;  /* 0x00007772f1007816 */ /* 0x000fc600000000ff */
[----:B------:R-:W3:Y:S04]  /*c8910*/  LDL.LU.64 R246, [R1+0x2d50] ;  /* 0x002d500001f67983 */ /* 0x000ee80000300a00 */
[----:B----4-:R0:W-:Y:S02]  /*c8920*/  @P3 STG.E.U8 desc[UR52][R242.64], R0 ;  /* 0x00000000f2003986 */ /* 0x0101e4000c101134 */
[----:B0-----:R-:W-:-:S05]  /*c8930*/  PRMT R0, R241, 0x7773, RZ ;  /* 0x00007773f1007816 */ /* 0x001fca00000000ff */
[----:B------:R0:W-:Y:S04]  /*c8940*/  @P4 STG.E.U8 desc[UR52][R232.64], R0 ;  /* 0x00000000e8004986 */ /* 0x0001e8000c101134 */
[----:B0-----:R-:W4:Y:S04]  /*c8950*/  LDL.LU R232, [R1+0x138] ;  /* 0x0001380001e87983 */ /* 0x001f280000300800 */
[----:B------:R-:W4:Y:S01]  /*c8960*/  LDL.LU.64 R2, [R1+0x2d58] ;  /* 0x002d580001027983 */ /* 0x000f220000300a00 */
[----:B------:R-:W-:-:S03]  /*c8970*/  PRMT R0, R248, 0x7770, RZ ;  /* 0x00007770f8007816 */ /* 0x000fc600000000ff */
[----:B------:R-:W4:Y:S04]  /*c8980*/  LDL.LU.64 R244, [R1+0x2d60] ;  /* 0x002d600001f47983 */ /* 0x000f280000300a00 */
[----:B------:R0:W-:Y:S04]  /*c8990*/  @P5 STG.E.U8 desc[UR52][R238.64], R0 ;  /* 0x00000000ee005986 */ /* 0x0001e8000c101134 */
[----:B------:R-:W4:Y:S04]  /*c89a0*/  LDL.LU R233, [R1+0x128] ;  /* 0x0001280001e97983 */ /* 0x000f280000300800 */
[----:B------:R-:W4:Y:S01]  /*c89b0*/  LDL.LU.64 R242, [R1+0x2d78] ;  /* 0x002d780001f27983 */ /* 0x000f220000300a00 */
[----:B0-----:R-:W-:-:S03]  /*c89c0*/  PRMT R0, R248, 0x7771, RZ ;  /* 0x00007771f8007816 */ /* 0x001fc600000000ff */
[----:B------:R-:W4:Y:S04]  /*c89d0*/  LDL.LU.64 R240, [R1+0x2d80] ;  /* 0x002d800001f07983 */ /* 0x000f280000300a00 */
[----:B------:R0:W-:Y:S01]  /*c89e0*/  @P6 STG.E.U8 desc[UR52][R236.64], R0 ;  /* 0x00000000ec006986 */ /* 0x0001e2000c101134 */
[----:B------:R-:W-:-:S03]  /*c89f0*/  LOP3.LUT P6, RZ, R5, 0x4000, RZ, 0xc0, !PT ;  /* 0x0000400005ff7812 */ /* 0x000fc600078cc0ff */
[----:B------:R-:W4:Y:S01]  /*c8a00*/  LDL.LU.64 R238, [R1+0x2d88] ;  /* 0x002d880001ee7983 */ /* 0x000f220000300a00 */
[----:B0-----:R-:W-:-:S03]  /*c8a10*/  PRMT R0, R248, 0x7772, RZ ;  /* 0x00007772f8007816 */ /* 0x001fc600000000ff */
[----:B------:R-:W4:Y:S06]  /*c8a20*/  LDL.LU.64 R236, [R1+0x2da0] ;  /* 0x002da00001ec7983 */ /* 0x000f2c0000300a00 */
[----:B------:R0:W-:Y:S01]  /*c8a30*/  @P6 STG.E.U8 desc[UR52][R234.64], R0 ;  /* 0x00000000ea006986 */ /* 0x0001e2000c101134 */
[----:B------:R-:W-:-:S03]  /*c8a40*/  LOP3.LUT P6, RZ, R5, 0x2000, RZ, 0xc0, !PT ;  /* 0x0000200005ff7812 */ /* 0x000fc600078cc0ff */
[----:B0-----:R-:W4:Y:S01]  /*c8a50*/  LDL.LU.64 R234, [R1+0x2db8] ;  /* 0x002db80001ea7983 */ /* 0x001f220000300a00 */
[----:B------:R-:W-:-:S09]  /*c8a60*/  PRMT R0, R248, 0x7773, RZ ;  /* 0x00007773f8007816 */ /* 0x000fd200000000ff */
[----:B--2---:R0:W-:Y:S04]  /*c8a70*/  @P6 STG.E.U8 desc[UR52][R230.64], R0 ;  /* 0x00000000e6006986 */ /* 0x0041e8000c101134 */
[----:B0-----:R-:W2:Y:S01]  /*c8a80*/  LDL.LU.64 R230, [R1+0x2dc0] ;  /* 0x002dc00001e67983 */ /* 0x001ea20000300a00 */
[----:B------:R-:W-:Y:S02]  /*c8a90*/  LOP3.LUT P6, RZ, R5, 0x1000, RZ, 0xc0, !PT ;  /* 0x0000100005ff7812 */ /* 0x000fe400078cc0ff */
[----:B---3--:R-:W-:-:S11]  /*c8aa0*/  PRMT R0, R249, 0x7770, RZ ;  /* 0x00007770f9007816 */ /* 0x008fd600000000ff */
        /* <DEDUP_REMOVED lines=11> */
[----:B----4-:R-:W-:-:S11]  /*c8b60*/  PRMT R0, R232, 0x7770, RZ ;  /* 0x00007770e8007816 */ /* 0x010fd600000000ff */
        /* <DEDUP_REMOVED lines=51> */
[----:B------:R-:W-:-:S03]  /*c8ea0*/  @P6 LOP3.LUT R5, R5, 0x8, RZ, 0xfc, !PT ;  /* 0x0000000805056812 */ /* 0x000fc600078efcff */
[----:B------:R-:W2:Y:S01]  /*c8eb0*/  LDL.LU.64 R18, [R1+0x2e40] ;  /* 0x002e400001127983 */ /* 0x000ea20000300a00 */
[C---:B------:R-:W-:Y:S02]  /*c8ec0*/  LOP3.LUT P6, RZ, R228.reuse, 0x4000, RZ, 0xc0, !PT ;  /* 0x00004000e4ff7812 */ /* 0x040fe400078cc0ff */
[C---:B------:R-:W-:Y:S01]  /*c8ed0*/  LOP3.LUT P3, RZ, R228.reuse, 0x100, RZ, 0xc0, !PT ;  /* 0x00000100e4ff7812 */ /* 0x040fe2000786c0ff */
[----:B------:R-:W2:Y:S01]  /*c8ee0*/  LDL.LU.64 R16, [R1+0x2e58] ;  /* 0x002e580001107983 */ /* 0x000ea20000300a00 */
[----:B------:R-:W-:Y:S02]  /*c8ef0*/  LOP3.LUT R5, R5, 0xffffffef, RZ, 0xc0, !PT ;  /* 0xffffffef05057812 */ /* 0x000fe400078ec0ff */
[----:B------:R-:W-:Y:S01]  /*c8f00*/  LOP3.LUT P4, RZ, R228, 0x200, RZ, 0xc0, !PT ;  /* 0x00000200e4ff7812 */ /* 0x000fe2000788c0ff */
[----:B------:R-:W2:Y:S01]  /*c8f10*/  LDL.LU.64 R2, [R1+0x2e60] ;  /* 0x002e600001027983 */ /* 0x000ea20000300a00 */
[----:B------:R-:W-:-:S05]  /*c8f20*/  PRMT R0, R239, 0x7771, RZ ;  /* 0x00007771ef007816 */ /* 0x000fca00000000ff */
[----:B------:R-:W-:Y:S02]  /*c8f30*/  @P6 LOP3.LUT R5, R5, 0x10, RZ, 0xfc, !PT ;  /* 0x0000001005056812 */ /* 0x000fe400078efcff */
[C---:B------:R-:W-:Y:S01]  /*c8f40*/  LOP3.LUT P6, RZ, R228.reuse, 0x2000, RZ, 0xc0, !PT ;  /* 0x00002000e4ff7812 */ /* 0x040fe200078cc0ff */
[----:B---3--:R0:W-:Y:S01]  /*c8f50*/  @P3 STG.E.U8 desc[UR52][R242.64], R0 ;  /* 0x00000000f2003986 */ /* 0x0081e2000c101134 */
[----:B------:R-:W-:Y:S02]  /*c8f60*/  LOP3.LUT P5, RZ, R228, 0x400, RZ, 0xc0, !PT ;  /* 0x00000400e4ff7812 */ /* 0x000fe400078ac0ff */
[----:B------:R-:W-:Y:S02]  /*c8f70*/  LOP3.LUT R5, R5, 0xffffffdf, RZ, 0xc0, !PT ;  /* 0xffffffdf05057812 */ /* 0x000fe400078ec0ff */
[----:B0-----:R-:W-:-:S07]  /*c8f80*/  PRMT R0, R239, 0x7772, RZ ;  /* 0x00007772ef007816 */ /* 0x001fce00000000ff */
[----:B------:R-:W-:Y:S02]  /*c8f90*/  @P6 LOP3.LUT R5, R5, 0x20, RZ, 0xfc, !PT ;  /* 0x0000002005056812 */ /* 0x000fe400078efcff */
[----:B------:R-:W-:Y:S01]  /*c8fa0*/  LOP3.LUT P6, RZ, R228, 0x1000, RZ, 0xc0, !PT ;  /* 0x00001000e4ff7812 */ /* 0x000fe200078cc0ff */
[----:B----4-:R0:W-:Y:S01]  /*c8fb0*/  @P4 STG.E.U8 desc[UR52][R240.64], R0 ;  /* 0x00000000f0004986 */ /* 0x0101e2000c101134 */
[----:B------:R-:W-:Y:S02]  /*c8fc0*/  LOP3.LUT R5, R5, 0xffffffbf, RZ, 0xc0, !PT ;  /* 0xffffffbf05057812 */ /* 0x000fe400078ec0ff */
[----:B0-----:R-:W-:-:S05]  /*c8fd0*/  PRMT R0, R239, 0x7773, RZ ;  /* 0x00007773ef007816 */ /* 0x001fca00000000ff */
[----:B------:R0:W-:Y:S04]  /*c8fe0*/  @P5 STG.E.U8 desc[UR52][R234.64], R0 ;  /* 0x00000000ea005986 */ /* 0x0001e8000c101134 */
[----:B------:R-:W-:Y:S02]  /*c8ff0*/  @P6 LOP3.LUT R5, R5, 0x40, RZ, 0xfc, !PT ;  /* 0x0000004005056812 */ /* 0x000fe400078efcff */
[----:B------:R-:W-:Y:S01]  /*c9000*/  LOP3.LUT P6, RZ, R228, 0x800, RZ, 0xc0, !PT ;  /* 0x00000800e4ff7812 */ /* 0x000fe200078cc0ff */
[----:B0-----:R-:W3:Y:S04]  /*c9010*/  LDL.LU R235, [R1+0x100] ;  /* 0x0001000001eb7983 */ /* 0x001ee80000300800 */
[----:B------:R-:W4:Y:S04]  /*c9020*/  LDL.LU.64 R244, [R1+0x2e68] ;  /* 0x002e680001f47983 */ /* 0x000f280000300a00 */
[----:B------:R-:W4:Y:S01]  /*c9030*/  LDL.LU.64 R242, [R1+0x2e80] ;  /* 0x002e800001f27983 */ /* 0x000f220000300a00 */
[----:B------:R-:W-:-:S03]  /*c9040*/  PRMT R0, R246, 0x7770, RZ ;  /* 0x00007770f6007816 */ /* 0x000fc600000000ff */
[----:B------:R-:W4:Y:S04]  /*c9050*/  LDL.LU.64 R240, [R1+0x2e98] ;  /* 0x002e980001f07983 */ /* 0x000f280000300a00 */
[----:B------:R0:W-:Y:S01]  /*c9060*/  @P6 STG.E.U8 desc[UR52][R236.64], R0 ;  /* 0x00000000ec006986 */ /* 0x0001e2000c101134 */
[----:B------:R-:W-:-:S03]  /*c9070*/  LOP3.LUT P6, RZ, R5, 0x40, RZ, 0xc0, !PT ;  /* 0x0000004005ff7812 */ /* 0x000fc600078cc0ff */
[----:B------:R-:W4:Y:S04]  /*c9080*/  LDL.LU.64 R238, [R1+0x2ea0] ;  /* 0x002ea00001ee7983 */ /* 0x000f280000300a00 */
[----:B------:R-:W4:Y:S01]  /*c9090*/  LDL.LU R234, [R1+0x114] ;  /* 0x0001140001ea7983 */ /* 0x000f220000300800 */
[----:B0-----:R-:W-:-:S03]  /*c90a0*/  PRMT R0, R246, 0x7771, RZ ;  /* 0x00007771f6007816 */ /* 0x001fc600000000ff */
[----:B------:R-:W4:Y:S04]  /*c90b0*/  LDL.LU.64 R236, [R1+0x2ea8] ;  /* 0x002ea80001ec7983 */ /* 0x000f280000300a00 */
        /* <DEDUP_REMOVED lines=37> */
[----:B------:R0:W-:Y:S01]  /*c9310*/  @P3 STG.E.U8 desc[UR52][R236.64], R0 ;  /* 0x00000000ec003986 */ /* 0x0001e2000c101134 */
[----:B------:R-:W-:Y:S02]  /*c9320*/  LOP3.LUT P5, RZ, R228, 0x2000000, RZ, 0xc0, !PT ;  /* 0x02000000e4ff7812 */ /* 0x000fe400078ac0ff */
[----:B0-----:R-:W-:-:S05]  /*c9330*/  PRMT R0, R234, 0x7771, RZ ;  /* 0x00007771ea007816 */ /* 0x001fca00000000ff */
[----:B------:R0:W-:Y:S04]  /*c9340*/  @P4 STG.E.U8 desc[UR52][R232.64], R0 ;  /* 0x00000000e8004986 */ /* 0x0001e8000c101134 */
[----:B0-----:R-:W3:Y:S01]  /*c9350*/  LDL.LU.64 R232, [R1+0x2ee0] ;  /* 0x002ee00001e87983 */ /* 0x001ee20000300a00 */
[----:B------:R-:W-:-:S05]  /*c9360*/  PRMT R0, R234, 0x7772, RZ ;  /* 0x00007772ea007816 */ /* 0x000fca00000000ff */
[----:B--2---:R0:W-:Y:S04]  /*c9370*/  @P5 STG.E.U8 desc[UR52][R230.64], R0 ;  /* 0x00000000e6005986 */ /* 0x0041e8000c101134 */
[----:B0-----:R-:W2:Y:S04]  /*c9380*/  LDL.LU.64 R230, [R1+0x2ee8] ;  /* 0x002ee80001e67983 */ /* 0x001ea80000300a00 */
[----:B------:R-:W4:Y:S04]  /*c9390*/  LDL.LU.64 R242, [R1+0x2f00] ;  /* 0x002f000001f27983 */ /* 0x000f280000300a00 */
[----:B------:R-:W4:Y:S04]  /*c93a0*/  LDL.LU.64 R240, [R1+0x2f18] ;  /* 0x002f180001f07983 */ /* 0x000f280000300a00 */
[----:B------:R-:W2:Y:S04]  /*c93b0*/  LDL.LU R235, [R1+0x104] ;  /* 0x0001040001eb7983 */ /* 0x000ea80000300800 */
[----:B------:R-:W4:Y:S04]  /*c93c0*/  LDL.LU.64 R238, [R1+0x2f20] ;  /* 0x002f200001ee7983 */ /* 0x000f280000300a00 */
[----:B------:R-:W4:Y:S01]  /*c93d0*/  LDL.LU R246, [R1+0x118] ;  /* 0x0001180001f67983 */ /* 0x000f220000300800 */
[----:B------:R-:W-:-:S03]  /*c93e0*/  LOP3.LUT P2, RZ, R228, 0x4000000, RZ, 0xc0, !PT ;  /* 0x04000000e4ff7812 */ /* 0x000fc6000784c0ff */
[----:B------:R-:W4:Y:S01]  /*c93f0*/  LDL.LU.64 R236, [R1+0x2f28] ;  /* 0x002f280001ec7983 */ /* 0x000f220000300a00 */
[----:B------:R-:W-:Y:S02]  /*c9400*/  PRMT R0, R234, 0x7773, RZ ;  /* 0x00007773ea007816 */ /* 0x000fe400000000ff */
[----:B------:R-:W-:Y:S02]  /*c9410*/  LOP3.LUT P3, RZ, R228, 0x8000000, RZ, 0xc0, !PT ;  /* 0x08000000e4ff7812 */ /* 0x000fe4000786c0ff */
[----:B------:R-:W-:-:S05]  /*c9420*/  LOP3.LUT P6, RZ, R229, 0x40, RZ, 0xc0, !PT ;  /* 0x00000040e5ff7812 */ /* 0x000fca00078cc0ff */
[----:B---3--:R0:W-:Y:S04]  /*c9430*/  @P2 STG.E.U8 desc[UR52][R232.64], R0 ;  /* 0x00000000e8002986 */ /* 0x0081e8000c101134 */
[----:B0-----:R-:W3:Y:S01]  /*c9440*/  LDL.LU.64 R232, [R1+0x2f48] ;  /* 0x002f480001e87983 */ /* 0x001ee20000300a00 */
[----:B--2---:R-:W-:-:S05]  /*c9450*/  PRMT R0, R235, 0x7770, RZ ;  /* 0x00007770eb007816 */ /* 0x004fca00000000ff */
[----:B------:R0:W-:Y:S04]  /*c9460*/  @P3 STG.E.U8 desc[UR52][R230.64], R0 ;  /* 0x00000000e6003986 */ /* 0x0001e8000c101134 */
[----:B0-----:R-:W2:Y:S04]  /*c9470*/  LDL.LU.64 R230, [R1+0x2f58] ;  /* 0x002f580001e67983 */ /* 0x001ea80000300a00 */
[----:B------:R-:W2:Y:S04]  /*c9480*/  LDL.LU.64 R4, [R1+0x2f60] ;  /* 0x002f600001047983 */ /* 0x000ea80000300a00 */
[----:B------:R-:W2:Y:S04]  /*c9490*/  LDL.LU R247, [R1+0x108] ;  /* 0x0001080001f77983 */ /* 0x000ea80000300800 */
[----:B------:R-:W2:Y:S04]  /*c94a0*/  LDL.LU.64 R226, [R1+0x2f68] ;  /* 0x002f680001e27983 */ /* 0x000ea80000300a00 */
[----:B------:R-:W2:Y:S04]  /*c94b0*/  LDL.LU.64 R18, [R1+0x2f88] ;  /* 0x002f880001127983 */ /* 0x000ea80000300a00 */
[----:B------:R-:W2:Y:S04]  /*c94c0*/  LDL.LU.64 R16, [R1+0x2f98] ;  /* 0x002f980001107983 */ /* 0x000ea80000300a00 */
[----:B------:R-:W2:Y:S04]  /*c94d0*/  LDL.LU R234, [R1+0x11c] ;  /* 0x00011c0001ea7983 */ /* 0x000ea80000300800 */
[----:B------:R-:W2:Y:S04]  /*c94e0*/  LDL.LU.64 R2, [R1+0x2fa0] ;  /* 0x002fa00001027983 */ /* 0x000ea80000300a00 */
[----:B------:R-:W2:Y:S01]  /*c94f0*/  LDL.LU.64 R244, [R1+0x2fa8] ;  /* 0x002fa80001f47983 */ /* 0x000ea20000300a00 */
[----:B------:R-:W-:-:S04]  /*c9500*/  LOP3.LUT R6, R6, 0xff7fffff, RZ, 0xc0, !PT ;  /* 0xff7fffff06067812 */ /* 0x000fc800078ec0ff */
        /* <DEDUP_REMOVED lines=40> */
[----:B------:R-:W-:-:S09]  /*c9790*/  PRMT R0, R246, 0x7771, RZ ;  /* 0x00007771f6007816 */ /* 0x000fd200000000ff */
[----:B---3--:R0:W-:Y:S04]  /*c97a0*/  @P6 STG.E.U8 desc[UR52][R232.64], R0 ;  /* 0x00000000e8006986 */ /* 0x0081e8000c101134 */
[----:B0-----:R-:W3:Y:S01]  /*c97b0*/  LDL.LU.64 R232, [R1+0x3008] ;  /* 0x0030080001e87983 */ /* 0x001ee20000300a00 */
[----:B------:R-:W-:Y:S02]  /*c97c0*/  LOP3.LUT P6, RZ, R6, 0x10000000, RZ, 0xc0, !PT ;  /* 0x1000000006ff7812 */ /* 0x000fe400078cc0ff */
[----:B------:R-:W-:Y:S02]  /*c97d0*/  PRMT R0, R246, 0x7772, RZ ;  /* 0x00007772f6007816 */ /* 0x000fe400000000ff */
[----:B------:R-:W-:-:S09]  /*c97e0*/  LOP3.LUT P0, RZ, R229, 0x80, RZ, 0xc0, !PT ;  /* 0x00000080e5ff7812 */ /* 0x000fd2000780c0ff */
        /* <DEDUP_REMOVED lines=18> */
[----:B------:R0:W-:Y:S04]  /*c9910*/  @P0 STG.E.U8 desc[UR52][R244.64], R0 ;  /* 0x00000000f4000986 */ /* 0x0001e8000c101134 */
[----:B0-----:R-:W2:Y:S01]  /*c9920*/  LDL.LU.64 R244, [R1+0x3018] ;  /* 0x0030180001f47983 */ /* 0x001ea20000300a00 */
[C---:B------:R-:W-:Y:S02]  /*c9930*/  LOP3.LUT P1, RZ, R229.reuse, 0x100, RZ, 0xc0, !PT ;  /* 0x00000100e5ff7812 */ /* 0x040fe4000782c0ff */
[C---:B------:R-:W-:Y:S02]  /*c9940*/  LOP3.LUT P2, RZ, R229.reuse, 0x200, RZ, 0xc0, !PT ;  /* 0x00000200e5ff7812 */ /* 0x040fe4000784c0ff */
[----:B------:R-:W-:Y:S02]  /*c9950*/  PRMT R0, R234, 0x7771, RZ ;  /* 0x00007771ea007816 */ /* 0x000fe400000000ff */
[----:B------:R-:W-:-:S02]  /*c9960*/  LOP3.LUT P3, RZ, R229, 0x400, RZ, 0xc0, !PT ;  /* 0x00000400e5ff7812 */ /* 0x000fc4000786c0ff */
[C---:B------:R-:W-:Y:S02]  /*c9970*/  LOP3.LUT P4, RZ, R229.reuse, 0x800, RZ, 0xc0, !PT ;  /* 0x00000800e5ff7812 */ /* 0x040fe4000788c0ff */
[----:B------:R-:W-:-:S03]  /*c9980*/  LOP3.LUT P5, RZ, R229, 0x1000, RZ, 0xc0, !PT ;  /* 0x00001000e5ff7812 */ /* 0x000fc600078ac0ff */
[----:B----4-:R0:W-:Y:S02]  /*c9990*/  @P1 STG.E.U8 desc[UR52][R242.64], R0 ;  /* 0x00000000f2001986 */ /* 0x0101e4000c101134 */
        /* <DEDUP_REMOVED lines=12> */
[----:B------:R-:W4:Y:S01]  /*c9a60*/  LDL.LU R241, [R1+0xf0] ;  /* 0x0000f00001f17983 */ /* 0x000f220000300800 */
[----:B------:R-:W-:-:S03]  /*c9a70*/  LOP3.LUT P2, RZ, R229, 0x2000, RZ, 0xc0, !PT ;  /* 0x00002000e5ff7812 */ /* 0x000fc6000784c0ff */
[----:B------:R-:W4:Y:S01]  /*c9a80*/  LDL.LU.64 R236, [R1+0x3060] ;  /* 0x0030600001ec7983 */ /* 0x000f220000300a00 */
[----:B------:R-:W-:Y:S02]  /*c9a90*/  PRMT R0, R235, 0x7772, RZ ;  /* 0x00007772eb007816 */ /* 0x000fe400000000ff */
[----:B------:R-:W-:Y:S02]  /*c9aa0*/  LOP3.LUT P6, RZ, R229, 0x2000000, RZ, 0xc0, !PT ;  /* 0x02000000e5ff7812 */ /* 0x000fe400078cc0ff */
[----:B------:R-:W-:-:S11]  /*c9ab0*/  LOP3.LUT R6, R6, 0xffff7fff, RZ, 0xc0, !PT ;  /* 0xffff7fff06067812 */ /* 0x000fd600078ec0ff */
[----:B------:R-:W-:Y:S02]  /*c9ac0*/  @P6 LOP3.LUT R6, R6, 0x8000, RZ, 0xfc, !PT ;  /* 0x0000800006066812 */ /* 0x000fe400078efcff */
[----:B------:R-:W-:Y:S02]  /*c9ad0*/  LOP3.LUT P6, RZ, R229, 0x1000000, RZ, 0xc0, !PT ;  /* 0x01000000e5ff7812 */ /* 0x000fe400078cc0ff */
[----:B------:R-:W-:-:S11]  /*c9ae0*/  LOP3.LUT R6, R6, 0xfffeffff, RZ, 0xc0, !PT ;  /* 0xfffeffff06067812 */ /* 0x000fd600078ec0ff */
[----:B------:R-:W-:Y:S01]  /*c9af0*/  @P6 LOP3.LUT R6, R6, 0x10000, RZ, 0xfc, !PT ;  /* 0x0001000006066812 */ /* 0x000fe200078efcff */
[----:B--2---:R0:W-:Y:S04]  /*c9b00*/  @P2 STG.E.U8 desc[UR52][R244.64], R0 ;  /* 0x00000000f4002986 */ /* 0x0041e8000c101134 */
[----:B0-----:R-:W2:Y:S01]  /*c9b10*/  LDL.LU R244, [R1+0xe0] ;  /* 0x0000e00001f47983 */ /* 0x001ea20000300800 */
[----:B------:R-:W-:-:S03]  /*c9b20*/  PRMT R0, R235, 0x7773, RZ ;  /* 0x00007773eb007816 */ /* 0x000fc600000000ff */
        /* <DEDUP_REMOVED lines=15> */
[C---:B------:R-:W-:Y:S02]  /*c9c20*/  LOP3.LUT P4, RZ, R229.reuse, 0x8000, RZ, 0xc0, !PT ;  /* 0x00008000e5ff7812 */ /* 0x040fe4000788c0ff */
[----:B------:R-:W-:Y:S02]  /*c9c30*/  LOP3.LUT R6, R6, 0xffdfffff, RZ, 0xc0, !PT ;  /* 0xffdfffff06067812 */ /* 0x000fe400078ec0ff */
[----:B------:R-:W-:-:S07]  /*c9c40*/  LOP3.LUT P5, RZ, R229, 0x10000, RZ, 0xc0, !PT ;  /* 0x00010000e5ff7812 */ /* 0x000fce00078ac0ff */
[----:B------:R-:W-:Y:S02]  /*c9c50*/  @P6 LOP3.LUT R6, R6, 0x200000, RZ, 0xfc, !PT ;  /* 0x0020000006066812 */ /* 0x000fe400078efcff */
[C---:B------:R-:W-:Y:S02]  /*c9c60*/  LOP3.LUT P6, RZ, R229.reuse, 0x40000, RZ, 0xc0, !PT ;  /* 0x00040000e5ff7812 */ /* 0x040fe400078cc0ff */
[----:B------:R-:W-:Y:S02]  /*c9c70*/  LOP3.LUT R6, R6, 0xffbfffff, RZ, 0xc0, !PT ;  /* 0xffbfffff06067812 */ /* 0x000fe400078ec0ff */
[C---:B------:R-:W-:Y:S02]  /*c9c80*/  LOP3.LUT P0, RZ, R229.reuse, 0x4000000, RZ, 0xc0, !PT ;  /* 0x04000000e5ff7812 */ /* 0x040fe4000780c0ff */
[C---:B------:R-:W-:Y:S02]  /*c9c90*/  LOP3.LUT P1, RZ, R229.reuse, 0x8000000, RZ, 0xc0, !PT ;  /* 0x08000000e5ff7812 */ /* 0x040fe4000782c0ff */
[----:B------:R-:W-:-:S05]  /*c9ca0*/  LOP3.LUT P2, RZ, R229, 0x10000000, RZ, 0xc0, !PT ;  /* 0x10000000e5ff7812 */ /* 0x000fca000784c0ff */
[----:B------:R-:W-:Y:S01]  /*c9cb0*/  @P6 LOP3.LUT R6, R6, 0x400000, RZ, 0xfc, !PT ;  /* 0x0040000006066812 */ /* 0x000fe200078efcff */
[----:B---3--:R0:W-:Y:S04]  /*c9cc0*/  @P3 STG.E.U8 desc[UR52][R232.64], R0 ;  /* 0x00000000e8003986 */ /* 0x0081e8000c101134 */
[----:B0-----:R-:W3:Y:S01]  /*c9cd0*/  LDL.LU.64 R232, [R1+0x3088] ;  /* 0x0030880001e87983 */ /* 0x001ee20000300a00 */
[----:B----4-:R-:W-:-:S03]  /*c9ce0*/  PRMT R0, R241, 0x7770, RZ ;  /* 0x00007770f1007816 */ /* 0x010fc600000000ff */
[----:B------:R-:W4:Y:S04]  /*c9cf0*/  LDL.LU.64 R4, [R1+0x30a0] ;  /* 0x0030a00001047983 */ /* 0x000f280000300a00 */
[----:B------:R0:W-:Y:S01]  /*c9d00*/  @P4 STG.E.U8 desc[UR52][R238.64], R0 ;  /* 0x00000000ee004986 */ /* 0x0001e2000c101134 */
[C---:B------:R-:W-:Y:S02]  /*c9d10*/  LOP3.LUT P6, RZ, R229.reuse, 0x20000, RZ, 0xc0, !PT ;  /* 0x00020000e5ff7812 */ /* 0x040fe400078cc0ff */
[C---:B------:R-:W-:Y:S02]  /*c9d20*/  LOP3.LUT P3, RZ, R229.reuse, 0x20000000, RZ, 0xc0, !PT ;  /* 0x20000000e5ff7812 */ /* 0x040fe4000786c0ff */
[----:B------:R-:W-:Y:S02]  /*c9d30*/  LOP3.LUT P4, RZ, R229, 0x40000000, RZ, 0xc0, !PT ;  /* 0x40000000e5ff7812 */ /* 0x000fe4000788c0ff */
[----:B0-----:R-:W-:Y:S01]  /*c9d40*/  PRMT R0, R241, 0x7771, RZ ;  /* 0x00007771f1007816 */ /* 0x001fe200000000ff */
[----:B------:R-:W4:Y:S04]  /*c9d50*/  LDL.LU R238, [R1+0xf4] ;  /* 0x0000f40001ee7983 */ /* 0x000f280000300800 */
[----:B------:R-:W4:Y:S04]  /*c9d60*/  LDL.LU.64 R226, [R1+0x30a8] ;  /* 0x0030a80001e27983 */ /* 0x000f280000300a00 */
[----:B------:R0:W-:Y:S01]  /*c9d70*/  @P5 STG.E.U8 desc[UR52][R2.64], R0 ;  /* 0x0000000002005986 */ /* 0x0001e2000c101134 */
[----:B------:R-:W-:-:S03]  /*c9d80*/  LOP3.LUT P5, RZ, R229, 0x80000000, RZ, 0xc0, !PT ;  /* 0x80000000e5ff7812 */ /* 0x000fc600078ac0ff */
[----:B------:R-:W4:Y:S04]  /*c9d90*/  LDL.LU.64 R18, [R1+0x30c8] ;  /* 0x0030c80001127983 */ /* 0x000f280000300a00 */
[----:B------:R-:W4:Y:S04]  /*c9da0*/  LDL.LU R239, [R1+0xe4] ;  /* 0x0000e40001ef7983 */ /* 0x000f280000300800 */
[----:B------:R-:W4:Y:S01]  /*c9db0*/  LDL.LU.64 R228, [R1+0x3098] ;  /* 0x0030980001e47983 */ /* 0x000f220000300a00 */
[----:B0-----:R-:W-:-:S03]  /*c9dc0*/  PRMT R0, R241, 0x7772, RZ ;  /* 0x00007772f1007816 */ /* 0x001fc600000000ff */
[----:B------:R-:W4:Y:S04]  /*c9dd0*/  LDL.LU.64 R16, [R1+0x30d8] ;  /* 0x0030d80001107983 */ /* 0x000f280000300a00 */
        /* <DEDUP_REMOVED lines=16> */
[----:B---3--:R0:W-:Y:S01]  /*c9ee0*/  @P6 STG.E.U8 desc[UR52][R232.64], R0 ;  /* 0x00000000e8006986 */ /* 0x0081e2000c101134 */
[----:B------:R-:W-:Y:S02]  /*c9ef0*/  LOP3.LUT P6, RZ, R6, 0x80000, RZ, 0xc0, !PT ;  /* 0x0008000006ff7812 */ /* 0x000fe400078cc0ff */
[----:B0-----:R-:W-:Y:S01]  /*c9f00*/  PRMT R0, R244, 0x7772, RZ ;  /* 0x00007772f4007816 */ /* 0x001fe200000000ff */
[----:B------:R-:W3:Y:S10]  /*c9f10*/  LDL.LU.64 R232, [R1+0x5270] ;  /* 0x0052700001e87983 */ /* 0x000ef40000300a00 */
[----:B----4-:R0:W-:Y:S01]  /*c9f20*/  @P6 STG.E.U8 desc[UR52][R228.64], R0 ;  /* 0x00000000e4006986 */ /* 0x0101e2000c101134 */
        /* <DEDUP_REMOVED lines=25> */
[----:B------:R-:W4:Y:S04]  /*ca0c0*/  LDL.LU.64 R2, [R1+0x3158] ;  /* 0x0031580001027983 */ /* 0x000f280000300a00 */
[----:B------:R-:W3:Y:S04]  /*ca0d0*/  LDL.LU.64 R236, [R1+0x3160] ;  /* 0x0031600001ec7983 */ /* 0x000ee80000300a00 */
[----:B------:R-:W3:Y:S04]  /*ca0e0*/  LDL.LU.64 R242, [R1+0x3168] ;  /* 0x0031680001f27983 */ /* 0x000ee80000300a00 */
[----:B------:R-:W3:Y:S04]  /*ca0f0*/  LDL.LU.64 R240, [R1+0x3188] ;  /* 0x0031880001f07983 */ /* 0x000ee80000300a00 */
[----:B------:R-:W3:Y:S04]  /*ca100*/  LDL.LU.64 R238, [R1+0x3198] ;  /* 0x0031980001ee7983 */ /* 0x000ee80000300a00 */
[----:B------:R-:W3:Y:S01]  /*ca110*/  LDL.LU R20, [R1+0xe8] ;  /* 0x0000e80001147983 */ /* 0x000ee20000300800 */
        /* <DEDUP_REMOVED lines=38> */
[----:B----4-:R0:W-:Y:S02]  /*ca380*/  @P3 STG.E.U8 desc[UR52][R2.64], R0 ;  /* 0x0000000002003986 */ /* 0x0101e4000c101134 */
[----:B0-----:R-:W-:-:S05]  /*ca390*/  PRMT R0, R245, 0x7773, RZ ;  /* 0x00007773f5007816 */ /* 0x001fca00000000ff */
[----:B---3--:R0:W-:Y:S04]  /*ca3a0*/  @P4 STG.E.U8 desc[UR52][R236.64], R0 ;  /* 0x00000000ec004986 */ /* 0x0081e8000c101134 */
        /* <DEDUP_REMOVED lines=255> */
[----:B------:R-:W-:-:S03]  /*cb3a0*/  LOP3.LUT P2, RZ, R231, 0x200000, RZ, 0xc0, !PT ;  /* 0x00200000e7ff7812 */ /* 0x000fc6000784c0ff */
[----:B------:R-:W4:Y:S01]  /*cb3b0*/  LDL.LU.64 R2, [R1+0x3340] ;  /* 0x0033400001027983 */ /* 0x000f220000300a00 */
[C---:B------:R-:W-:Y:S02]  /*cb3c0*/  LOP3.LUT P3, RZ, R231.reuse, 0x400000, RZ, 0xc0, !PT ;  /* 0x00400000e7ff7812 */ /* 0x040fe4000786c0ff */
[----:B------:R-:W-:Y:S02]  /*cb3d0*/  PRMT R0, R234, 0x7772, RZ ;  /* 0x00007772ea007816 */ /* 0x000fe400000000ff */
[----:B------:R-:W-:-:S05]  /*cb3e0*/  LOP3.LUT P4, RZ, R231, 0x800000, RZ, 0xc0, !PT ;  /* 0x00800000e7ff7812 */ /* 0x000fca000788c0ff */
        /* <DEDUP_REMOVED lines=14> */
[----:B------:R-:W-:Y:S02]  /*cb4d0*/  PRMT R0, R235, 0x7772, RZ ;  /* 0x00007772eb007816 */ /* 0x000fe400000000ff */
[----:B------:R-:W-:Y:S02]  /*cb4e0*/  LOP3.LUT P6, RZ, R232, 0x20, RZ, 0xc0, !PT ;  /* 0x00000020e8ff7812 */ /* 0x000fe400078cc0ff */
[----:B------:R-:W-:Y:S01]  /*cb4f0*/  LOP3.LUT R7, R7, 0xffff7fff, RZ, 0xc0, !PT ;  /* 0xffff7fff07077812 */ /* 0x000fe200078ec0ff */
[----:B---3--:R0:W-:Y:S04]  /*cb500*/  @P2 STG.E.U8 desc[UR52][R244.64], R0 ;  /* 0x00000000f4002986 */ /* 0x0081e8000c101134 */
[----:B0-----:R-:W3:Y:S01]  /*cb510*/  LDL.LU R244, [R1+0x158] ;  /* 0x0001580001f47983 */ /* 0x001ee20000300800 */
[----:B------:R-:W-:-:S03]  /*cb520*/  PRMT R0, R235, 0x7773, RZ ;  /* 0x00007773eb007816 */ /* 0x000fc600000000ff */
        /* <DEDUP_REMOVED lines=20> */
[----:B----4-:R0:W-:Y:S10]  /*cb670*/  @P3 STG.E.U8 desc[UR52][R2.64], R0 ;  /* 0x0000000002003986 */ /* 0x0101f4000c101134 */
[----:B------:R-:W-:-:S02]  /*cb680*/  @P6 LOP3.LUT R7, R7, 0x200000, RZ, 0xfc, !PT ;  /* 0x0020000007076812 */ /* 0x000fc400078efcff */
[----:B------:R-:W-:Y:S01]  /*cb690*/  LOP3.LUT P6, RZ, R231, 0x40000000, RZ, 0xc0, !PT ;  /* 0x40000000e7ff7812 */ /* 0x000fe200078cc0ff */
[----:B0-----:R-:W4:Y:S01]  /*cb6a0*/  LDL.LU.64 R2, [R1+0x3370] ;  /* 0x0033700001027983 */ /* 0x001f220000300a00 */
[----:B------:R-:W-:Y:S02]  /*cb6b0*/  LOP3.LUT R7, R7, 0xffbfffff, RZ, 0xc0, !PT ;  /* 0xffbfffff07077812 */ /* 0x000fe400078ec0ff */
[C---:B------:R-:W-:Y:S02]  /*cb6c0*/  LOP3.LUT P4, RZ, R231.reuse, 0x8000000, RZ, 0xc0, !PT ;  /* 0x08000000e7ff7812 */ /* 0x040fe4000788c0ff */
[----:B------:R-:W-:-:S07]  /*cb6d0*/  LOP3.LUT P5, RZ, R231, 0x10000000, RZ, 0xc0, !PT ;  /* 0x10000000e7ff7812 */ /* 0x000fce00078ac0ff */
[----:B------:R-:W-:Y:S02]  /*cb6e0*/  @P6 LOP3.LUT R7, R7, 0x400000, RZ, 0xfc, !PT ;  /* 0x0040000007076812 */ /* 0x000fe400078efcff */
[----:B------:R-:W-:Y:S02]  /*cb6f0*/  LOP3.LUT P6, RZ, R231, 0x20000000, RZ, 0xc0, !PT ;  /* 0x20000000e7ff7812 */ /* 0x000fe400078cc0ff */
[----:B------:R-:W4:Y:S01]  /*cb700*/  LDL.LU.64 R230, [R1+0x3378] ;  /* 0x0033780001e67983 */ /* 0x000f220000300a00 */
[----:B------:R-:W-:-:S03]  /*cb710*/  PRMT R0, R241, 0x7770, RZ ;  /* 0x00007770f1007816 */ /* 0x000fc600000000ff */
[----:B------:R-:W4:Y:S04]  /*cb720*/  LDL.LU.64 R228, [R1+0x3380] ;  /* 0x0033800001e47983 */ /* 0x000f280000300a00 */
[----:B------:R0:W-:Y:S04]  /*cb730*/  @P4 STG.E.U8 desc[UR52][R238.64], R0 ;  /* 0x00000000ee004986 */ /* 0x0001e8000c101134 */
[----:B0-----:R-:W4:Y:S04]  /*cb740*/  LDL.LU R238, [R1+0x148] ;  /* 0x0001480001ee7983 */ /* 0x001f280000300800 */
        /* <DEDUP_REMOVED lines=13> */
[----:B--2---:R0:W-:Y:S01]  /*cb820*/  @P6 STG.E.U8 desc[UR52][R236.64], R0 ;  /* 0x00000000ec006986 */ /* 0x0041e2000c101134 */
[----:B------:R-:W-:-:S03]  /*cb830*/  LOP3.LUT P6, RZ, R7, 0x200000, RZ, 0xc0, !PT ;  /* 0x0020000007ff7812 */ /* 0x000fc600078cc0ff */
[----:B------:R-:W2:Y:S04]  /*cb840*/  LDL.LU.64 R240, [R1+0x33b8] ;  /* 0x0033b80001f07983 */ /* 0x000ea80000300a00 */
[----:B0-----:R-:W2:Y:S04]  /*cb850*/  LDL.LU.64 R236, [R1+0x33c0] ;  /* 0x0033c00001ec7983 */ /* 0x001ea80000300a00 */
[----:B------:R-:W2:Y:S01]  /*cb860*/  LDL.LU R245, [R1+0x14c] ;  /* 0x00014c0001f57983 */ /* 0x000ea20000300800 */
[----:B---3--:R-:W-:-:S05]  /*cb870*/  PRMT R0, R244, 0x7770, RZ ;  /* 0x00007770f4007816 */ /* 0x008fca00000000ff */
[----:B------:R0:W-:Y:S04]  /*cb880*/  @P6 STG.E.U8 desc[UR52][R234.64], R0 ;  /* 0x00000000ea006986 */ /* 0x0001e8000c101134 */
[----:B0-----:R-:W3:Y:S01]  /*cb890*/  LDL.LU.64 R234, [R1+0x33c8] ;  /* 0x0033c80001ea7983 */ /* 0x001ee20000300a00 */
[----:B------:R-:W-:Y:S02]  /*cb8a0*/  LOP3.LUT P6, RZ, R7, 0x100000, RZ, 0xc0, !PT ;  /* 0x0010000007ff7812 */ /* 0x000fe400078cc0ff */
[----:B------:R-:W-:Y:S02]  /*cb8b0*/  PRMT R0, R244, 0x7771, RZ ;  /* 0x00007771f4007816 */ /* 0x000fe400000000ff */
[C---:B------:R-:W-:Y:S02]  /*cb8c0*/  LOP3.LUT P0, RZ, R232.reuse, 0x40, RZ, 0xc0, !PT ;  /* 0x00000040e8ff7812 */ /* 0x040fe4000780c0ff */
[----:B------:R-:W-:-:S07]  /*cb8d0*/  LOP3.LUT P1, RZ, R232, 0x80, RZ, 0xc0, !PT ;  /* 0x00000080e8ff7812 */ /* 0x000fce000782c0ff */
[----:B----4-:R0:W-:Y:S01]  /*cb8e0*/  @P6 STG.E.U8 desc[UR52][R2.64], R0 ;  /* 0x0000000002006986 */ /* 0x0101e2000c101134 */
[C---:B------:R-:W-:Y:S02]  /*cb8f0*/  LOP3.LUT P6, RZ, R7.reuse, 0x80000, RZ, 0xc0, !PT ;  /* 0x0008000007ff7812 */ /* 0x040fe400078cc0ff */
        /* <DEDUP_REMOVED lines=26> */
[----:B--2---:R0:W-:Y:S02]  /*cbaa0*/  @P3 STG.E.U8 desc[UR52][R240.64], R0 ;  /* 0x00000000f0003986 */ /* 0x0041e4000c101134 */
        /* <DEDUP_REMOVED lines=244> */
[----:B------:R-:W3:Y:S04]  /*cc9f0*/  LDL.LU.64 R226, [R1+0x3558] ;  /* 0x0035580001e27983 */ /* 0x000ee80000300a00 */
[----:B------:R-:W3:Y:S04]  /*cca00*/  LDL.LU R236, [R1+0x1c8] ;  /* 0x0001c80001ec7983 */ /* 0x000ee80000300800 */
[----:B------:R-:W3:Y:S01]  /*cca10*/  LDL.LU.64 R18, [R1+0x3560] ;  /* 0x0035600001127983 */ /* 0x000ee20000300a00 */
[----:B------:R-:W-:-:S04]  /*cca20*/  LOP3.LUT R21, R21, 0xf7ffffff, RZ, 0xc0, !PT ;  /* 0xf7ffffff15157812 */ /* 0x000fc800078ec0ff */
[----:B------:R-:W-:Y:S02]  /*cca30*/  @P6 LOP3.LUT R21, R21, 0x8000000, RZ, 0xfc, !PT ;  /* 0x0800000015156812 */ /* 0x000fe400078efcff */
[----:B------:R-:W-:Y:S02]  /*cca40*/  LOP3.LUT P6, RZ, R233, 0x2000000, RZ, 0xc0, !PT ;  /* 0x02000000e9ff7812 */ /* 0x000fe400078cc0ff */
[----:B------:R-:W-:-:S11]  /*cca50*/  LOP3.LUT R21, R21, 0xefffffff, RZ, 0xc0, !PT ;  /* 0xefffffff15157812 */ /* 0x000fd600078ec0ff */
[----:B------:R-:W-:Y:S02]  /*cca60*/  @P6 LOP3.LUT R21, R21, 0x10000000, RZ, 0xfc, !PT ;  /* 0x1000000015156812 */ /* 0x000fe400078efcff */
[----:B------:R-:W-:Y:S02]  /*cca70*/  LOP3.LUT P6, RZ, R233, 0x1000000, RZ, 0xc0, !PT ;  /* 0x01000000e9ff7812 */ /* 0x000fe400078cc0ff */
[----:B------:R-:W-:Y:S02]  /*cca80*/  LOP3.LUT R21, R21, 0xdfffffff, RZ, 0xc0, !PT ;  /* 0xdfffffff15157812 */ /* 0x000fe400078ec0ff */
[C---:B------:R-:W-:Y:S02]  /*cca90*/  LOP3.LUT P3, RZ, R233.reuse, 0x80000, RZ, 0xc0, !PT ;  /* 0x00080000e9ff7812 */ /* 0x040fe4000786c0ff */
[----:B------:R-:W-:Y:S02]  /*ccaa0*/  LOP3.LUT P4, RZ, R233, 0x100000, RZ, 0xc0, !PT ;  /* 0x00100000e9ff7812 */ /* 0x000fe4000788c0ff */
        /* <DEDUP_REMOVED lines=22> */
[C---:B------:R-:W-:Y:S02]  /*ccc10*/  LOP3.LUT P6, RZ, R21.reuse, 0x20000000, RZ, 0xc0, !PT ;  /* 0x2000000015ff7812 */ /* 0x040fe400078cc0ff */
[----:B0-----:R-:W-:Y:S01]  /*ccc20*/  PRMT R0, R20, 0x7771, RZ ;  /* 0x0000777114007816 */ /* 0x001fe200000000ff */
[----:B------:R-:W2:Y:S10]  /*ccc30*/  LDL.LU.64 R240, [R1+0x3588] ;  /* 0x0035880001f07983 */ /* 0x000eb40000300a00 */
[----:B---3--:R0:W-:Y:S01]  /*ccc40*/  @P6 STG.E.U8 desc[UR52][R238.64], R0 ;  /* 0x00000000ee006986 */ /* 0x0081e2000c101134 */
[----:B------:R-:W-:-:S02]  /*ccc50*/  LOP3.LUT P6, RZ, R21, 0x10000000, RZ, 0xc0, !PT ;  /* 0x1000000015ff7812 */ /* 0x000fc400078cc0ff */
        /* <DEDUP_REMOVED lines=17> */
[----:B------:R0:W-:Y:S04]  /*ccd70*/  @P6 STG.E.U8 desc[UR52][R18.64], R0 ;  /* 0x0000000012006986 */ /* 0x0001e8000c101134 */
[----:B0-----:R-:W3:Y:S01]  /*ccd80*/  LDL.LU.64 R18, [R1+0x3598] ;  /* 0x0035980001127983 */ /* 0x001ee20000300a00 */
[----:B------:R-:W-:Y:S02]  /*ccd90*/  LOP3.LUT P0, RZ, R233, 0x80000000, RZ, 0xc0, !PT ;  /* 0x80000000e9ff7812 */ /* 0x000fe4000780c0ff */
[----:B------:R-:W-:Y:S02]  /*ccda0*/  LOP3.LUT P1, RZ, R234, 0x1, RZ, 0xc0, !PT ;  /* 0x00000001eaff7812 */ /* 0x000fe4000782c0ff */
[----:B------:R-:W-:-:S09]  /*ccdb0*/  PRMT R0, R236, 0x7770, RZ ;  /* 0x00007770ec007816 */ /* 0x000fd200000000ff */
[----:B----4-:R0:W-:Y:S01]  /*ccdc0*/  @P0 STG.E.U8 desc[UR52][R16.64], R0 ;  /* 0x0000000010000986 */ /* 0x0101e2000c101134 */
[----:B------:R-:W-:Y:S02]  /*ccdd0*/  LOP3.LUT P2, RZ, R234, 0x2, RZ, 0xc0, !PT ;  /* 0x00000002eaff7812 */ /* 0x000fe4000784c0ff */
[----:B0-----:R-:W-:-:S05]  /*ccde0*/  PRMT R0, R236, 0x7771, RZ ;  /* 0x00007771ec007816 */ /* 0x001fca00000000ff */
[----:B--2---:R0:W-:Y:S01]  /*ccdf0*/  @P1 STG.E.U8 desc[UR52][R246.64], R0 ;  /* 0x00000000f6001986 */ /* 0x0041e2000c101134 */
[----:B------:R-:W-:-:S03]  /*cce00*/  LOP3.LUT P3, RZ, R234, 0x4, RZ, 0xc0, !PT ;  /* 0x00000004eaff7812 */ /* 0x000fc6000786c0ff */
[----:B0-----:R-:W2:Y:S01]  /*cce10*/  LDL.LU.64 R246, [R1+0x35a0] ;  /* 0x0035a00001f67983 */ /* 0x001ea20000300a00 */
[----:B------:R-:W-:Y:S02]  /*cce20*/  PRMT R0, R236, 0x7772, RZ ;  /* 0x00007772ec007816 */ /* 0x000fe400000000ff */
[----:B------:R-:W-:-:S03]  /*cce30*/  LOP3.LUT P4, RZ, R234, 0x8, RZ, 0xc0, !PT ;  /* 0x00000008eaff7812 */ /* 0x000fc6000788c0ff */
        /* <DEDUP_REMOVED lines=14> */
[----:B------:R-:W-:-:S03]  /*ccf20*/  PRMT R0, R237, 0x7772, RZ ;  /* 0x00007772ed007816 */ /* 0x000fc600000000ff */
[----:B------:R-:W3:Y:S04]  /*ccf30*/  LDL.LU R15, [R1+0x1bc] ;  /* 0x0001bc00010f7983 */ /* 0x000ee80000300800 */
[----:B------:R0:W-:Y:S02]  /*ccf40*/  @P2 STG.E.U8 desc[UR52][R18.64], R0 ;  /* 0x0000000012002986 */ /* 0x0001e4000c101134 */
[----:B0-----:R-:W-:Y:S02]  /*ccf50*/  PRMT R0, R237, 0x7773, RZ ;  /* 0x00007773ed007816 */ /* 0x001fe400000000ff */
[----:B------:R-:W3:Y:S01]  /*ccf60*/  LDL.LU.64 R236, [R1+0x35c8] ;  /* 0x0035c80001ec7983 */ /* 0x000ee20000300a00 */
        /* <DEDUP_REMOVED lines=8> */
[----:B------:R-:W-:Y:S01]  /*ccff0*/  LOP3.LUT R21, R21, 0xfffdffff, RZ, 0xc0, !PT ;  /* 0xfffdffff15157812 */ /* 0x000fe200078ec0ff */
[----:B--2---:R0:W-:Y:S10]  /*cd000*/  @P3 STG.E.U8 desc[UR52][R246.64], R0 ;  /* 0x00000000f6003986 */ /* 0x0041f4000c101134 */
[----:B------:R-:W-:-:S02]  /*cd010*/  @P6 LOP3.LUT R21, R21, 0x20000, RZ, 0xfc, !PT ;  /* 0x0002000015156812 */ /* 0x000fc400078efcff */
[----:B------:R-:W-:Y:S01]  /*cd020*/  LOP3.LUT P6, RZ, R234, 0x4000, RZ, 0xc0, !PT ;  /* 0x00004000eaff7812 */ /* 0x000fe200078cc0ff */
[----:B0-----:R-:W2:Y:S01]  /*cd030*/  LDL.LU.64 R246, [R1+0x35d0] ;  /* 0x0035d00001f67983 */ /* 0x001ea20000300a00 */
[----:B------:R-:W-:-:S03]  /*cd040*/  LOP3.LUT R21, R21, 0xfffbffff, RZ, 0xc0, !PT ;  /* 0xfffbffff15157812 */ /* 0x000fc600078ec0ff */
[----:B------:R-:W2:Y:S01]  /*cd050*/  LDL.LU.64 R232, [R1+0x35d8] ;  /* 0x0035d80001e87983 */ /* 0x000ea20000300a00 */
[----:B------:R-:W-:-:S03]  /*cd060*/  LOP3.LUT P4, RZ, R234, 0x80, RZ, 0xc0, !PT ;  /* 0x00000080eaff7812 */ /* 0x000fc6000788c0ff */
[----:B------:R-:W2:Y:S04]  /*cd070*/  LDL.LU.64 R6, [R1+0x35e0] ;  /* 0x0035e00001067983 */ /* 0x000ea80000300a00 */
[----:B------:R-:W-:Y:S02]  /*cd080*/  @P6 LOP3.LUT R21, R21, 0x40000, RZ, 0xfc, !PT ;  /* 0x0004000015156812 */ /* 0x000fe400078efcff */
[----:B------:R-:W-:Y:S02]  /*cd090*/  LOP3.LUT P6, RZ, R234, 0x2000, RZ, 0xc0, !PT ;  /* 0x00002000eaff7812 */ /* 0x000fe400078cc0ff */
[----:B------:R-:W-:-:S11]  /*cd0a0*/  LOP3.LUT R21, R21, 0xfff7ffff, RZ, 0xc0, !PT ;  /* 0xfff7ffff15157812 */ /* 0x000fd600078ec0ff */
[----:B------:R-:W-:Y:S02]  /*cd0b0*/  @P6 LOP3.LUT R21, R21, 0x80000, RZ, 0xfc, !PT ;  /* 0x0008000015156812 */ /* 0x000fe400078efcff */
[----:B------:R-:W-:Y:S02]  /*cd0c0*/  LOP3.LUT P6, RZ, R234, 0x1000, RZ, 0xc0, !PT ;  /* 0x00001000eaff7812 */ /* 0x000fe400078cc0ff */
[----:B------:R-:W-:-:S11]  /*cd0d0*/  LOP3.LUT R21, R21, 0xffefffff, RZ, 0xc0, !PT ;  /* 0xffefffff15157812 */ /* 0x000fd600078ec0ff */
[----:B------:R-:W-:Y:S02]  /*cd0e0*/  @P6 LOP3.LUT R21, R21, 0x100000, RZ, 0xfc, !PT ;  /* 0x0010000015156812 */ /* 0x000fe400078efcff */
[----:B----4-:R-:W-:Y:S02]  /*cd0f0*/  PRMT R0, R243, 0x7770, RZ ;  /* 0x00007770f3007816 */ /* 0x010fe400000000ff */
[----:B------:R-:W-:-:S03]  /*cd100*/  LOP3.LUT P6, RZ, R234, 0x800, RZ, 0xc0, !PT ;  /* 0x00000800eaff7812 */ /* 0x000fc600078cc0ff */
[----:B------:R0:W-:Y:S01]  /*cd110*/  @P4 STG.E.U8 desc[UR52][R240.64], R0 ;  /* 0x00000000f0004986 */ /* 0x0001e2000c101134 */
[----:B------:R-:W-:-:S03]  /*cd120*/  LOP3.LUT R21, R21, 0xffdfffff, RZ, 0xc0, !PT ;  /* 0xffdfffff15157812 */ /* 0x000fc600078ec0ff */
[----:B0-----:R-:W4:Y:S04]  /*cd130*/  LDL.LU R240, [R1+0x1a0] ;  /* 0x0001a00001f07983 */ /* 0x001f280000300800 */
[----:B------:R-:W4:Y:S02]  /*cd140*/  LDL.LU.64 R230, [R1+0x35e8] ;  /* 0x0035e80001e67983 */ /* 0x000f240000300a00 */
[----:B------:R-:W-:Y:S02]  /*cd150*/  @P6 LOP3.LUT R21, R21, 0x200000, RZ, 0xfc, !PT ;  /* 0x0020000015156812 */ /* 0x000fe400078efcff */
[C---:B------:R-:W-:Y:S01]  /*cd160*/  LOP3.LUT P6, RZ, R234.reuse, 0x400, RZ, 0xc0, !PT ;  /* 0x00000400eaff7812 */ /* 0x040fe200078cc0ff */
[----:B------:R-:W4:Y:S01]  /*cd170*/  LDL.LU.64 R228, [R1+0x35f0] ;  /* 0x0035f00001e47983 */ /* 0x000f220000300a00 */
[----:B------:R-:W-:-:S02]  /*cd180*/  LOP3.LUT P5, RZ, R234, 0x100, RZ, 0xc0, !PT ;  /* 0x00000100eaff7812 */ /* 0x000fc400078ac0ff */
[----:B------:R-:W-:Y:S01]  /*cd190*/  LOP3.LUT R21, R21, 0xffbfffff, RZ, 0xc0, !PT ;  /* 0xffbfffff15157812 */ /* 0x000fe200078ec0ff */
[----:B------:R-:W4:Y:S01]  /*cd1a0*/  LDL.LU R241, [R1+0x1f0] ;  /* 0x0001f00001f17983 */ /* 0x000f220000300800 */
[----:B------:R-:W-:-:S03]  /*cd1b0*/  PRMT R0, R243, 0x7771, RZ ;  /* 0x00007771f3007816 */ /* 0x000fc600000000ff */
[----:B------:R-:W4:Y:S04]  /*cd1c0*/  LDL.LU.64 R4, [R1+0x35f8] ;  /* 0x0035f80001047983 */ /* 0x000f280000300a00 */
[----:B------:R-:W-:Y:S01]  /*cd1d0*/  @P6 LOP3.LUT R21, R21, 0x400000, RZ, 0xfc, !PT ;  /* 0x0040000015156812 */ /* 0x000fe200078efcff */
[----:B------:R-:W4:Y:S01]  /*cd1e0*/  LDL.LU.64 R226, [R1+0x3600] ;  /* 0x0036000001e27983 */ /* 0x000f220000300a00 */
[----:B------:R-:W-:-:S03]  /*cd1f0*/  LOP3.LUT P6, RZ, R234, 0x200, RZ, 0xc0, !PT ;  /* 0x00000200eaff7812 */ /* 0x000fc600078cc0ff */
[----:B------:R0:W-:Y:S04]  /*cd200*/  @P5 STG.E.U8 desc[UR52][R16.64], R0 ;  /* 0x0000000010005986 */ /* 0x0001e8000c101134 */
[----:B------:R-:W4:Y:S01]  /*cd210*/  LDL.LU.64 R18, [R1+0x3608] ;  /* 0x0036080001127983 */ /* 0x000f220000300a00 */
[----:B0-----:R-:W-:-:S05]  /*cd220*/  PRMT R0, R243, 0x7772, RZ ;  /* 0x00007772f3007816 */ /* 0x001fca00000000ff */
[----:B------:R0:W-:Y:S01]  /*cd230*/  @P6 STG.E.U8 desc[UR52][R244.64], R0 ;  /* 0x00000000f4006986 */ /* 0x0001e2000c101134 */
[----:B------:R-:W-:Y:S02]  /*cd240*/  LOP3.LUT P6, RZ, R21, 0x400000, RZ, 0xc0, !PT ;  /* 0x0040000015ff7812 */ /* 0x000fe400078cc0ff */
[----:B0-----:R-:W-:Y:S01]  /*cd250*/  PRMT R0, R243, 0x7773, RZ ;  /* 0x00007773f3007816 */ /* 0x001fe200000000ff */
[----:B------:R-:W4:Y:S04]  /*cd260*/  LDL.LU.64 R244, [R1+0x3610] ;  /* 0x0036100001f47983 */ /* 0x000f280000300a00 */
[----:B------:R-:W4:Y:S06]  /*cd270*/  LDL.LU.64 R242, [R1+0x3618] ;  /* 0x0036180001f27983 */ /* 0x000f2c0000300a00 */
[----:B---3--:R0:W-:Y:S01]  /*cd280*/  @P6 STG.E.U8 desc[UR52][R238.64], R0 ;  /* 0x00000000ee006986 */ /* 0x0081e2000c101134 */
[----:B------:R-:W-:-:S03]  /*cd290*/  LOP3.LUT P6, RZ, R21, 0x200000, RZ, 0xc0, !PT ;  /* 0x0020000015ff7812 */ /* 0x000fc600078cc0ff */
[----:B0-----:R-:W3:Y:S01]  /*cd2a0*/  LDL.LU.64 R238, [R1+0x3620] ;  /* 0x0036200001ee7983 */ /* 0x001ee20000300a00 */
[----:B------:R-:W-:-:S03]  /*cd2b0*/  PRMT R0, R15, 0x7770, RZ ;  /* 0x000077700f007816 */ /* 0x000fc600000000ff */
[----:B------:R-:W3:Y:S06]  /*cd2c0*/  LDL.LU R16, [R1+0x1a4] ;  /* 0x0001a40001107983 */ /* 0x000eec0000300800 */
[----:B------:R0:W-:Y:S04]  /*cd2d0*/  @P6 STG.E.U8 desc[UR52][R236.64], R0 ;  /* 0x00000000ec006986 */ /* 0x0001e8000c101134 */
[----:B0-----:R-:W3:Y:S01]  /*cd2e0*/  LDL.LU.64 R236, [R1+0x3628] ;  /* 0x0036280001ec7983 */ /* 0x001ee20000300a00 */
[----:B------:R-:W-:-:S02]  /*cd2f0*/  LOP3.LUT P6, RZ, R21, 0x100000, RZ, 0xc0, !PT ;  /* 0x0010000015ff7812 */ /* 0x000fc400078cc0ff */
        /* <DEDUP_REMOVED lines=35> */
[----:B------:R0:W-:Y:S04]  /*cd530*/  @P5 STG.E.U8 desc[UR52][R236.64], R0 ;  /* 0x00000000ec005986 */ /* 0x0001e8000c101134 */
[----:B0-----:R-:W3:Y:S04]  /*cd540*/  LDL.LU.64 R236, [R1+0x3630] ;  /* 0x0036300001ec7983 */ /* 0x001ee80000300a00 */
[----:B------:R-:W4:Y:S04]  /*cd550*/  LDL.LU.64 R18, [R1+0x3638] ;  /* 0x0036380001127983 */ /* 0x000f280000300a00 */
[----:B------:R-:W2:Y:S04]  /*cd560*/  LDL.LU.64 R238, [R1+0x3640] ;  /* 0x0036400001ee7983 */ /* 0x000ea80000300a00 */
[----:B------:R-:W2:Y:S04]  /*cd570*/  LDL.LU.64 R244, [R1+0x3648] ;  /* 0x0036480001f47983 */ /* 0x000ea80000300a00 */
[----:B------:R-:W2:Y:S04]  /*cd580*/  LDL.LU.64 R242, [R1+0x3650] ;  /* 0x0036500001f27983 */ /* 0x000ea80000300a00 */
[----:B------:R-:W2:Y:S04]  /*cd590*/  LDL.LU.64 R240, [R1+0x3658] ;  /* 0x0036580001f07983 */ /* 0x000ea80000300a00 */
[----:B------:R-:W2:Y:S01]  /*cd5a0*/  LDL.LU R20, [R1+0x1f4] ;  /* 0x0001f40001147983 */ /* 0x000ea20000300800 */
        /* <DEDUP_REMOVED lines=17> */
[----:B------:R-:W3:Y:S04]  /*cd6c0*/  LDL.LU R15, [R1+0x1a8] ;  /* 0x0001a800010f7983 */ /* 0x000ee80000300800 */
[----:B------:R-:W3:Y:S01]  /*cd6d0*/  LDL.LU.64 R232, [R1+0x3668] ;  /* 0x0036680001e87983 */ /* 0x000ee20000300a00 */
[----:B------:R-:W-:-:S03]  /*cd6e0*/  LOP3.LUT R21, R21, 0xfffff7ff, RZ, 0xc0, !PT ;  /* 0xfffff7ff15157812 */ /* 0x000fc600078ec0ff */
[----:B------:R-:W3:Y:S01]  /*cd6f0*/  LDL.LU.64 R6, [R1+0x3670] ;  /* 0x0036700001067983 */ /* 0x000ee20000300a00 */
[----:B------:R-:W-:Y:S02]  /*cd700*/  @P6 LOP3.LUT R21, R21, 0x800, RZ, 0xfc, !PT ;  /* 0x0000080015156812 */ /* 0x000fe400078efcff */
[C---:B------:R-:W-:Y:S01]  /*cd710*/  LOP3.LUT P6, RZ, R234.reuse, 0x80000000, RZ, 0xc0, !PT ;  /* 0x80000000eaff7812 */ /* 0x040fe200078cc0ff */
[----:B------:R-:W3:Y:S01]  /*cd720*/  LDL.LU.64 R230, [R1+0x3678] ;  /* 0x0036780001e67983 */ /* 0x000ee20000300a00 */
[C---:B------:R-:W-:Y:S02]  /*cd730*/  LOP3.LUT P3, RZ, R234.reuse, 0x2000000, RZ, 0xc0, !PT ;  /* 0x02000000eaff7812 */ /* 0x040fe4000786c0ff */
[----:B------:R-:W-:Y:S01]  /*cd740*/  LOP3.LUT R21, R21, 0xffffefff, RZ, 0xc0, !PT ;  /* 0xffffefff15157812 */ /* 0x000fe200078ec0ff */
[----:B------:R-:W3:Y:S01]  /*cd750*/  LDL.LU.64 R228, [R1+0x3680] ;  /* 0x0036800001e47983 */ /* 0x000ee20000300a00 */
[----:B------:R-:W-:Y:S02]  /*cd760*/  LOP3.LUT P4, RZ, R234, 0x4000000, RZ, 0xc0, !PT ;  /* 0x04000000eaff7812 */ /* 0x000fe4000788c0ff */
[----:B------:R-:W-:-:S05]  /*cd770*/  PRMT R0, R16, 0x7772, RZ ;  /* 0x0000777210007816 */ /* 0x000fca00000000ff */
[----:B------:R-:W-:Y:S02]  /*cd780*/  @P6 LOP3.LUT R21, R21, 0x1000, RZ, 0xfc, !PT ;  /* 0x0000100015156812 */ /* 0x000fe400078efcff */
[----:B------:R-:W-:Y:S01]  /*cd790*/  LOP3.LUT P6, RZ, R234, 0x40000000, RZ, 0xc0, !PT ;  /* 0x40000000eaff7812 */ /* 0x000fe200078cc0ff */
[----:B----4-:R0:W-:Y:S01]  /*cd7a0*/  @P3 STG.E.U8 desc[UR52][R18.64], R0 ;  /* 0x0000000012003986 */ /* 0x0101e2000c101134 */
[----:B------:R-:W-:Y:S02]  /*cd7b0*/  LOP3.LUT R21, R21, 0xffffdfff, RZ, 0xc0, !PT ;  /* 0xffffdfff15157812 */ /* 0x000fe400078ec0ff */
[----:B0-----:R-:W-:-:S09]  /*cd7c0*/  PRMT R0, R16, 0x7773, RZ ;  /* 0x0000777310007816 */ /* 0x001fd200000000ff */
[----:B------:R-:W-:Y:S02]  /*cd7d0*/  @P6 LOP3.LUT R21, R21, 0x2000, RZ, 0xfc, !PT ;  /* 0x0000200015156812 */ /* 0x000fe400078efcff */
[C---:B------:R-:W-:Y:S01]  /*cd7e0*/  LOP3.LUT P6, RZ, R234.reuse, 0x20000000, RZ, 0xc0, !PT ;  /* 0x20000000eaff7812 */ /* 0x040fe200078cc0ff */
[----:B--2---:R0:W-:Y:S01]  /*cd7f0*/  @P4 STG.E.U8 desc[UR52][R238.64], R0 ;  /* 0x00000000ee004986 */ /* 0x0041e2000c101134 */
[----:B------:R-:W-:Y:S02]  /*cd800*/  LOP3.LUT P5, RZ, R234, 0x8000000, RZ, 0xc0, !PT ;  /* 0x08000000eaff7812 */ /* 0x000fe400078ac0ff */
[----:B------:R-:W-:Y:S01]  /*cd810*/  LOP3.LUT R21, R21, 0xffffbfff, RZ, 0xc0, !PT ;  /* 0xffffbfff15157812 */ /* 0x000fe200078ec0ff */
[----:B0-----:R-:W2:Y:S04]  /*cd820*/  LDL.LU R238, [R1+0x1f8] ;  /* 0x0001f80001ee7983 */ /* 0x001ea80000300800 */
        /* <DEDUP_REMOVED lines=34> */
[----:B--2---:R-:W-:-:S11]  /*cda50*/  PRMT R0, R238, 0x7770, RZ ;  /* 0x00007770ee007816 */ /* 0x004fd600000000ff */
        /* <DEDUP_REMOVED lines=21> */
[----:B------:R-:W2:Y:S04]  /*cdbb0*/  LDL.LU.64 R240, [R1+0x36c8] ;  /* 0x0036c80001f07983 */ /* 0x000ea80000300a00 */
[----:B---3--:R0:W-:Y:S04]  /*cdbc0*/  @P5 STG.E.U8 desc[UR52][R236.64], R0 ;  /* 0x00000000ec005986 */ /* 0x0081e8000c101134 */
[----:B0-----:R-:W3:Y:S04]  /*cdbd0*/  LDL.LU.64 R236, [R1+0x36d0] ;  /* 0x0036d00001ec7983 */ /* 0x001ee80000300a00 */
[----:B------:R-:W4:Y:S04]  /*cdbe0*/  LDL.LU.64 R18, [R1+0x36d8] ;  /* 0x0036d80001127983 */ /* 0x000f280000300a00 */
[----:B------:R-:W2:Y:S04]  /*cdbf0*/  LDL.LU R16, [R1+0x1fc] ;  /* 0x0001fc0001107983 */ /* 0x000ea80000300800 */
[----:B------:R-:W4:Y:S04]  /*cdc00*/  LDL.LU.64 R238, [R1+0x36e0] ;  /* 0x0036e00001ee7983 */ /* 0x000f280000300a00 */
[----:B------:R-:W4:Y:S04]  /*cdc10*/  LDL.LU.64 R244, [R1+0x36e8] ;  /* 0x0036e80001f47983 */ /* 0x000f280000300a00 */
[----:B------:R-:W4:Y:S04]  /*cdc20*/  LDL.LU.64 R242, [R1+0x36f0] ;  /* 0x0036f00001f27983 */ /* 0x000f280000300a00 */
[----:B------:R-:W4:Y:S01]  /*cdc30*/  LDL.LU R15, [R1+0x190] ;  /* 0x00019000010f7983 */ /* 0x000f220000300800 */
[----:B------:R-:W-:-:S02]  /*cdc40*/  LOP3.LUT P2, RZ, R235, 0x800, RZ, 0xc0, !PT ;  /* 0x00000800ebff7812 */ /* 0x000fc4000784c0ff */
        /* <DEDUP_REMOVED lines=14> */
[----:B--2---:R-:W-:-:S05]  /*cdd30*/  PRMT R0, R16, 0x7770, RZ ;  /* 0x0000777010007816 */ /* 0x004fca00000000ff */
[----:B------:R0:W-:Y:S04]  /*cdd40*/  @P2 STG.E.U8 desc[UR52][R240.64], R0 ;  /* 0x00000000f0002986 */ /* 0x0001e8000c101134 */
[----:B0-----:R-:W2:Y:S01]  /*cdd50*/  LDL.LU.64 R240, [R1+0x36f8] ;  /* 0x0036f80001f07983 */ /* 0x001ea20000300a00 */
[----:B------:R-:W-:-:S05]  /*cdd60*/  PRMT R0, R16, 0x7771, RZ ;  /* 0x0000777110007816 */ /* 0x000fca00000000ff */
[----:B---3--:R0:W-:Y:S04]  /*cdd70*/  @P3 STG.E.U8 desc[UR52][R236.64], R0 ;  /* 0x00000000ec003986 */ /* 0x0081e8000c101134 */
[----:B0-----:R-:W3:Y:S01]  /*cdd80*/  LDL.LU.64 R236, [R1+0x3700] ;  /* 0x0037000001ec7983 */ /* 0x001ee20000300a00 */
[----:B------:R-:W-:Y:S02]  /*cdd90*/  LOP3.LUT R21, R21, 0xfffffff7, RZ, 0xc0, !PT ;  /* 0xfffffff715157812 */ /* 0x000fe400078ec0ff */
[----:B------:R-:W-:Y:S01]  /*cdda0*/  LOP3.LUT P4, RZ, R235, 0x2000, RZ, 0xc0, !PT ;  /* 0x00002000ebff7812 */ /* 0x000fe2000788c0ff */
[----:B------:R-:W3:Y:S01]  /*cddb0*/  LDL.LU.64 R232, [R1+0x3708] ;  /* 0x0037080001e87983 */ /* 0x000ee20000300a00 */
[----:B------:R-:W-:Y:S02]  /*cddc0*/  @P6 LOP3.LUT R21, R21, 0x8, RZ, 0xfc, !PT ;  /* 0x0000000815156812 */ /* 0x000fe400078efcff */
[----:B------:R-:W-:Y:S01]  /*cddd0*/  LOP3.LUT P6, RZ, R235, 0x40000, RZ, 0xc0, !PT ;  /* 0x00040000ebff7812 */ /* 0x000fe200078cc0ff */
[----:B------:R-:W3:Y:S01]  /*cdde0*/  LDL.LU.64 R6, [R1+0x3710] ;  /* 0x0037100001067983 */ /* 0x000ee20000300a00 */
[----:B------:R-:W-:-:S02]  /*cddf0*/  LOP3.LUT R21, R21, 0xffffffef, RZ, 0xc0, !PT ;  /* 0xffffffef15157812 */ /* 0x000fc400078ec0ff */
[----:B------:R-:W-:Y:S01]  /*cde00*/  LOP3.LUT P5, RZ, R235, 0x4000, RZ, 0xc0, !PT ;  /* 0x00004000ebff7812 */ /* 0x000fe200078ac0ff */
[----:B------:R-:W3:Y:S01]  /*cde10*/  LDL.LU.64 R230, [R1+0x3718] ;  /* 0x0037180001e67983 */ /* 0x000ee20000300a00 */
[----:B------:R-:W-:-:S03]  /*cde20*/  PRMT R0, R16, 0x7772, RZ ;  /* 0x0000777210007816 */ /* 0x000fc600000000ff */
[----:B------:R-:W3:Y:S04]  /*cde30*/  LDL.LU.64 R228, [R1+0x3720] ;  /* 0x0037200001e47983 */ /* 0x000ee80000300a00 */
        /* <DEDUP_REMOVED lines=9> */
[----:B0-----:R-:W-:-:S05]  /*cded0*/  PRMT R0, R16, 0x7773, RZ ;  /* 0x0000777310007816 */ /* 0x001fca00000000ff */
[----:B------:R0:W-:Y:S02]  /*cdee0*/  @P5 STG.E.U8 desc[UR52][R238.64], R0 ;  /* 0x00000000ee005986 */ /* 0x0001e4000c101134 */
[----:B0-----:R-:W-:Y:S02]  /*cdef0*/  PRMT R0, R15, 0x7770, RZ ;  /* 0x000077700f007816 */ /* 0x001fe400000000ff */
[----:B------:R-:W4:Y:S04]  /*cdf00*/  LDL.LU R239, [R1+0x194] ;  /* 0x0001940001ef7983 */ /* 0x000f280000300800 */
[----:B------:R0:W-:Y:S01]  /*cdf10*/  @P6 STG.E.U8 desc[UR52][R244.64], R0 ;  /* 0x00000000f4006986 */ /* 0x0001e2000c101134 */
[----:B------:R-:W-:-:S03]  /*cdf20*/  LOP3.LUT P6, RZ, R21, 0x40, RZ, 0xc0, !PT ;  /* 0x0000004015ff7812 */ /* 0x000fc600078cc0ff */
[----:B------:R-:W4:Y:S04]  /*cdf30*/  LDL.LU.64 R4, [R1+0x3728] ;  /* 0x0037280001047983 */ /* 0x000f280000300a00 */
[----:B------:R-:W4:Y:S01]  /*cdf40*/  LDL.LU.64 R226, [R1+0x3730] ;  /* 0x0037300001e27983 */ /* 0x000f220000300a00 */
[----:B0-----:R-:W-:-:S03]  /*cdf50*/  PRMT R0, R15, 0x7771, RZ ;  /* 0x000077710f007816 */ /* 0x001fc600000000ff */
[----:B------:R-:W4:Y:S04]  /*cdf60*/  LDL.LU.64 R18, [R1+0x3738] ;  /* 0x0037380001127983 */ /* 0x000f280000300a00 */
[----:B------:R0:W-:Y:S01]  /*cdf70*/  @P6 STG.E.U8 desc[UR52][R242.64], R0 ;  /* 0x00000000f2006986 */ /* 0x0001e2000c101134 */
[----:B------:R-:W-:-:S03]  /*cdf80*/  LOP3.LUT P6, RZ, R21, 0x20, RZ, 0xc0, !PT ;  /* 0x0000002015ff7812 */ /* 0x000fc600078cc0ff */
[----:B------:R-:W4:Y:S04]  /*cdf90*/  LDL.LU.64 R16, [R1+0x3740] ;  /* 0x0037400001107983 */ /* 0x000f280000300a00 */
[----:B------:R-:W4:Y:S01]  /*cdfa0*/  LDL.LU R238, [R1+0x324] ;  /* 0x0003240001ee7983 */ /* 0x000f220000300800 */
[----:B0-----:R-:W-:-:S03]  /*cdfb0*/  PRMT R0, R15, 0x7772, RZ ;  /* 0x000077720f007816 */ /* 0x001fc600000000ff */
[----:B------:R-:W4:Y:S04]  /*cdfc0*/  LDL.LU.64 R244, [R1+0x3748] ;  /* 0x0037480001f47983 */ /* 0x000f280000300a00 */
[----:B------:R-:W4:Y:S04]  /*cdfd0*/  LDL.LU.64 R242, [R1+0x3750] ;  /* 0x0037500001f27983 */ /* 0x000f280000300a00 */
[----:B--2---:R0:W-:Y:S01]  /*cdfe0*/  @P6 STG.E.U8 desc[UR52][R240.64], R0 ;  /* 0x00000000f0006986 */ /* 0x0041e2000c101134 */
[----:B------:R-:W-:Y:S02]  /*cdff0*/  LOP3.LUT P6, RZ, R21, 0x10, RZ, 0xc0, !PT ;  /* 0x0000001015ff7812 */ /* 0x000fe400078cc0ff */
[----:B0-----:R-:W-:Y:S01]  /*ce000*/  PRMT R0, R15, 0x7773, RZ ;  /* 0x000077730f007816 */ /* 0x001fe200000000ff */
[----:B------:R-:W2:Y:S10]  /*ce010*/  LDL.LU.64 R240, [R1+0x3758] ;  /* 0x0037580001f07983 */ /* 0x000eb40000300a00 */
[----:B---3--:R0:W-:Y:S04]  /*ce020*/  @P6 STG.E.U8 desc[UR52][R236.64], R0 ;  /* 0x00000000ec006986 */ /* 0x0081e8000c101134 */
[----:B0-----:R-:W3:Y:S01]  /*ce030*/  LDL.LU.64 R236, [R1+0x5250] ;  /* 0x0052500001ec7983 */ /* 0x001ee20000300a00 */
[----:B------:R-:W-:-:S02]  /*ce040*/  LOP3.LUT P6, RZ, R21, 0x8, RZ, 0xc0, !PT ;  /* 0x0000000815ff7812 */ /* 0x000fc400078cc0ff */
[C---:B------:R-:W-:Y:S02]  /*ce050*/  LOP3.LUT P0, RZ, R235.reuse, 0x1000000, RZ, 0xc0, !PT ;  /* 0x01000000ebff7812 */ /* 0x040fe4000780c0ff */
[C---:B------:R-:W-:Y:S02]  /*ce060*/  LOP3.LUT P1, RZ, R235.reuse, 0x2000000, RZ, 0xc0, !PT ;  /* 0x02000000ebff7812 */ /* 0x040fe4000782c0ff */
[C---:B------:R-:W-:Y:S02]  /*ce070*/  LOP3.LUT P2, RZ, R235.reuse, 0x4000000, RZ, 0xc0, !PT ;  /* 0x04000000ebff7812 */ /* 0x040fe4000784c0ff */
[C---:B------:R-:W-:Y:S02]  /*ce080*/  LOP3.LUT P3, RZ, R235.reuse, 0x8000000, RZ, 0xc0, !PT ;  /* 0x08000000ebff7812 */ /* 0x040fe4000786c0ff */
[C---:B------:R-:W-:Y:S02]  /*ce090*/  LOP3.LUT P4, RZ, R235.reuse, 0x10000000, RZ, 0xc0, !PT ;  /* 0x10000000ebff7812 */ /* 0x040fe4000788c0ff */
[----:B------:R-:W-:-:S02]  /*ce0a0*/  LOP3.LUT P5, RZ, R235, 0x20000000, RZ, 0xc0, !PT ;  /* 0x20000000ebff7812 */ /* 0x000fc400078ac0ff */
[----:B---3--:R-:W-:-:S05]  /*ce0b0*/  PRMT R0, R236, 0x7770, RZ ;  /* 0x00007770ec007816 */ /* 0x008fca00000000ff */
        /* <DEDUP_REMOVED lines=8> */
[----:B0-----:R-:W-:Y:S02]  /*ce140*/  PRMT R0, R236, 0x7773, RZ ;  /* 0x00007773ec007816 */ /* 0x001fe400000000ff */
[----:B------:R-:W3:Y:S09]  /*ce150*/  LDL.LU R236, [R1+0x524c] ;  /* 0x00524c0001ec7983 */ /* 0x000ef20000300800 */
[----:B------:R4:W-:Y:S01]  /*ce160*/  @P6 STG.E.U8 desc[UR52][R228.64], R0 ;  /* 0x00000000e4006986 */ /* 0x0009e2000c101134 */
[----:B------:R-:W-:-:S02]  /*ce170*/  LOP3.LUT P6, RZ, R22, 0x80000000, RZ, 0xc0, !PT ;  /* 0x8000000016ff7812 */ /* 0x000fc400078cc0ff */
[----:B----4-:R-:W-:-:S11]  /*ce180*/  PRMT R0, R239, 0x7770, RZ ;  /* 0x00007770ef007816 */ /* 0x010fd600000000ff */
        /* <DEDUP_REMOVED lines=15> */
[----:B------:R-:W4:Y:S04]  /*ce280*/  LDL.LU.64 R18, [R1+0x3770] ;  /* 0x0037700001127983 */ /* 0x000f280000300a00 */
[----:B------:R-:W4:Y:S04]  /*ce290*/  LDL.LU.64 R16, [R1+0x3778] ;  /* 0x0037780001107983 */ /* 0x000f280000300a00 */
[----:B------:R-:W4:Y:S04]  /*ce2a0*/  LDL.LU R239, [R1+0x198] ;  /* 0x0001980001ef7983 */ /* 0x000f280000300800 */
[----:B------:R-:W4:Y:S04]  /*ce2b0*/  LDL.LU.64 R244, [R1+0x3780] ;  /* 0x0037800001f47983 */ /* 0x000f280000300a00 */
[----:B------:R-:W4:Y:S04]  /*ce2c0*/  LDL.LU.64 R242, [R1+0x3788] ;  /* 0x0037880001f27983 */ /* 0x000f280000300a00 */
[----:B------:R-:W4:Y:S01]  /*ce2d0*/  LDL.LU R15, [R1+0x328] ;  /* 0x00032800010f7983 */ /* 0x000f220000300800 */
[----:B------:R-:W-:-:S02]  /*ce2e0*/  LOP3.LUT P2, RZ, R235, 0x40000000, RZ, 0xc0, !PT ;  /* 0x40000000ebff7812 */ /* 0x000fc4000784c0ff */
[----:B------:R-:W-:Y:S02]  /*ce2f0*/  PRMT R0, R238, 0x7773, RZ ;  /* 0x00007773ee007816 */ /* 0x000fe400000000ff */
[----:B------:R-:W-:Y:S02]  /*ce300*/  LOP3.LUT P3, RZ, R235, 0x80000000, RZ, 0xc0, !PT ;  /* 0x80000000ebff7812 */ /* 0x000fe4000786c0ff */
[----:B------:R-:W-:Y:S02]  /*ce310*/  LOP3.LUT R22, R22, 0xff7fffff, RZ, 0xc0, !PT ;  /* 0xff7fffff16167812 */ /* 0x000fe400078ec0ff */
[C---:B---3--:R-:W-:Y:S02]  /*ce320*/  LOP3.LUT P4, RZ, R236.reuse, 0x1, RZ, 0xc0, !PT ;  /* 0x00000001ecff7812 */ /* 0x048fe4000788c0ff */
[----:B------:R-:W-:-:S03]  /*ce330*/  LOP3.LUT P5, RZ, R236, 0x2, RZ, 0xc0, !PT ;  /* 0x00000002ecff7812 */ /* 0x000fc600078ac0ff */
[----:B--2---:R0:W-:Y:S04]  /*ce340*/  @P2 STG.E.U8 desc[UR52][R240.64], R0 ;  /* 0x00000000f0002986 */ /* 0x0041e8000c101134 */
[----:B0-----:R-:W2:Y:S04]  /*ce350*/  LDL.LU.64 R240, [R1+0x3790] ;  /* 0x0037900001f07983 */ /* 0x001ea80000300a00 */
[----:B------:R-:W3:Y:S04]  /*ce360*/  LDL.LU.64 R20, [R1+0x37a8] ;  /* 0x0037a80001147983 */ /* 0x000ee80000300a00 */
[----:B------:R-:W3:Y:S04]  /*ce370*/  LDL.LU.64 R232, [R1+0x37b0] ;  /* 0x0037b00001e87983 */ /* 0x000ee80000300a00 */
[----:B------:R-:W3:Y:S04]  /*ce380*/  LDL.LU R238, [R1+0x19c] ;  /* 0x00019c0001ee7983 */ /* 0x000ee80000300800 */
[----:B------:R-:W3:Y:S04]  /*ce390*/  LDL.LU.64 R6, [R1+0x37b8] ;  /* 0x0037b80001067983 */ /* 0x000ee80000300a00 */
[----:B------:R-:W3:Y:S04]  /*ce3a0*/  LDL.LU.64 R230, [R1+0x37c8] ;  /* 0x0037c80001e67983 */ /* 0x000ee80000300a00 */
[----:B------:R-:W3:Y:S01]  /*ce3b0*/  LDL.LU.64 R228, [R1+0x37d8] ;  /* 0x0037d80001e47983 */ /* 0x000ee20000300a00 */
[----:B----4-:R-:W-:-:S03]  /*ce3c0*/  PRMT R0, R239, 0x7770, RZ ;  /* 0x00007770ef007816 */ /* 0x010fc600000000ff */
[----:B------:R-:W4:Y:S04]  /*ce3d0*/  LDL.LU.64 R4, [R1+0x37e0] ;  /* 0x0037e00001047983 */ /* 0x000f280000300a00 */
[----:B------:R0:W-:Y:S02]  /*ce3e0*/  @P3 STG.E.U8 desc[UR52][R226.64], R0 ;  /* 0x00000000e2003986 */ /* 0x0001e4000c101134 */
[C---:B0-----:R-:W-:Y:S02]  /*ce3f0*/  PRMT R0, R239.reuse, 0x7771, RZ ;  /* 0x00007771ef007816 */ /* 0x041fe400000000ff */
[----:B------:R-:W4:Y:S04]  /*ce400*/  LDL.LU.64 R226, [R1+0x37e8] ;  /* 0x0037e80001e27983 */ /* 0x000f280000300a00 */
[----:B------:R0:W-:Y:S02]  /*ce410*/  @P4 STG.E.U8 desc[UR52][R18.64], R0 ;  /* 0x0000000012004986 */ /* 0x0001e4000c101134 */
[----:B0-----:R-:W-:-:S02]  /*ce420*/  PRMT R0, R239, 0x7772, RZ ;  /* 0x00007772ef007816 */ /* 0x001fc400000000ff */
[----:B------:R-:W4:Y:S04]  /*ce430*/  LDL.LU.64 R18, [R1+0x37f0] ;  /* 0x0037f00001127983 */ /* 0x000f280000300a00 */
[----:B------:R0:W-:Y:S04]  /*ce440*/  @P5 STG.E.U8 desc[UR52][R16.64], R0 ;  /* 0x0000000010005986 */ /* 0x0001e8000c101134 */
[----:B0-----:R-:W4:Y:S01]  /*ce450*/  LDL.LU.64 R16, [R1+0x3800] ;  /* 0x0038000001107983 */ /* 0x001f220000300a00 */
[----:B------:R-:W-:-:S13]  /*ce460*/  LOP3.LUT P6, RZ, R236, 0x400, RZ, 0xc0, !PT ;  /* 0x00000400ecff7812 */ /* 0x000fda00078cc0ff */
        /* <DEDUP_REMOVED lines=22> */
[----:B------:R-:W4:Y:S07]  /*ce5d0*/  LDL.LU R239, [R1+0x310] ;  /* 0x0003100001ef7983 */ /* 0x000f2e0000300800 */
[----:B------:R-:W-:-:S02]  /*ce5e0*/  @P6 LOP3.LUT R22, R22, 0x40000000, RZ, 0xfc, !PT ;  /* 0x4000000016166812 */ /* 0x000fc400078efcff */
[----:B------:R-:W-:-:S13]  /*ce5f0*/  LOP3.LUT P6, RZ, R236, 0x4, RZ, 0xc0, !PT ;  /* 0x00000004ecff7812 */ /* 0x000fda00078cc0ff */
[----:B------:R0:W-:Y:S01]  /*ce600*/  @P6 STG.E.U8 desc[UR52][R244.64], R0 ;  /* 0x00000000f4006986 */ /* 0x0001e2000c101134 */
[C---:B------:R-:W-:Y:S02]  /*ce610*/  LOP3.LUT P6, RZ, R22.reuse, 0x40000000, RZ, 0xc0, !PT ;  /* 0x4000000016ff7812 */ /* 0x040fe400078cc0ff */
[----:B0-----:R-:W-:Y:S01]  /*ce620*/  PRMT R0, R15, 0x7770, RZ ;  /* 0x000077700f007816 */ /* 0x001fe200000000ff */
[----:B------:R-:W4:Y:S10]  /*ce630*/  LDL.LU.64 R244, [R1+0x3808] ;  /* 0x0038080001f47983 */ /* 0x000f340000300a00 */
[----:B------:R0:W-:Y:S01]  /*ce640*/  @P6 STG.E.U8 desc[UR52][R242.64], R0 ;  /* 0x00000000f2006986 */ /* 0x0001e2000c101134 */
[----:B------:R-:W-:-:S02]  /*ce650*/  LOP3.LUT P6, RZ, R22, 0x20000000, RZ, 0xc0, !PT ;  /* 0x2000000016ff7812 */ /* 0x000fc400078cc0ff */
[----:B0-----:R-:W-:Y:S01]  /*ce660*/  PRMT R0, R15, 0x7771, RZ ;  /* 0x000077710f007816 */ /* 0x001fe200000000ff */
[----:B------:R-:W4:Y:S10]  /*ce670*/  LDL.LU.64 R242, [R1+0x3818] ;  /* 0x0038180001f27983 */ /* 0x000f340000300a00 */
[----:B--2---:R0:W-:Y:S01]  /*ce680*/  @P6 STG.E.U8 desc[UR52][R240.64], R0 ;  /* 0x00000000f0006986 */ /* 0x0041e2000c101134 */
[----:B------:R-:W-:-:S02]  /*ce690*/  LOP3.LUT P6, RZ, R22, 0x10000000, RZ, 0xc0, !PT ;  /* 0x1000000016ff7812 */ /* 0x000fc400078cc0ff */
[----:B0-----:R-:W-:Y:S01]  /*ce6a0*/  PRMT R0, R15, 0x7772, RZ ;  /* 0x000077720f007816 */ /* 0x001fe200000000ff */
[----:B------:R-:W2:Y:S10]  /*ce6b0*/  LDL.LU.64 R240, [R1+0x3820] ;  /* 0x0038200001f07983 */ /* 0x000eb40000300a00 */
[----:B---3--:R0:W-:Y:S01]  /*ce6c0*/  @P6 STG.E.U8 desc[UR52][R20.64], R0 ;  /* 0x0000000014006986 */ /* 0x0081e2000c101134 */
        /* <DEDUP_REMOVED lines=25> */
[----:B------:R-:W3:Y:S04]  /*ce860*/  LDL.LU R237, [R1+0x5248] ;  /* 0x0052480001ed7983 */ /* 0x000ee80000300800 */
[----:B------:R-:W4:Y:S01]  /*ce870*/  LDL.LU.64 R226, [R1+0x3830] ;  /* 0x0038300001e27983 */ /* 0x000f220000300a00 */
[C---:B------:R-:W-:Y:S02]  /*ce880*/  LOP3.LUT P3, RZ, R236.reuse, 0x4000, RZ, 0xc0, !PT ;  /* 0x00004000ecff7812 */ /* 0x040fe4000786c0ff */
[----:B------:R-:W-:-:S11]  /*ce890*/  LOP3.LUT P4, RZ, R236, 0x8000, RZ, 0xc0, !PT ;  /* 0x00008000ecff7812 */ /* 0x000fd6000788c0ff */
[----:B------:R0:W-:Y:S04]  /*ce8a0*/  @P3 STG.E.U8 desc[UR52][R244.64], R0 ;  /* 0x00000000f4003986 */ /* 0x0001e8000c101134 */
[----:B0-----:R-:W3:Y:S01]  /*ce8b0*/  LDL.LU.64 R244, [R1+0x3838] ;  /* 0x0038380001f47983 */ /* 0x001ee20000300a00 */
[----:B------:R-:W-:-:S05]  /*ce8c0*/  PRMT R0, R239, 0x7770, RZ ;  /* 0x00007770ef007816 */ /* 0x000fca00000000ff */
[----:B------:R0:W-:Y:S04]  /*ce8d0*/  @P4 STG.E.U8 desc[UR52][R242.64], R0 ;  /* 0x00000000f2004986 */ /* 0x0001e8000c101134 */
[----:B0-----:R-:W3:Y:S04]  /*ce8e0*/  LDL.LU.64 R242, [R1+0x3848] ;  /* 0x0038480001f27983 */ /* 0x001ee80000300a00 */
[----:B------:R-:W3:Y:S04]  /*ce8f0*/  LDL.LU.64 R18, [R1+0x3850] ;  /* 0x0038500001127983 */ /* 0x000ee80000300a00 */
[----:B------:R-:W3:Y:S04]  /*ce900*/  LDL.LU.64 R16, [R1+0x3858] ;  /* 0x0038580001107983 */ /* 0x000ee80000300a00 */
[----:B------:R-:W3:Y:S01]  /*ce910*/  LDL.LU R15, [R1+0x300] ;  /* 0x00030000010f7983 */ /* 0x000ee20000300800 */
[----:B------:R-:W-:-:S02]  /*ce920*/  LOP3.LUT P5, RZ, R236, 0x10000, RZ, 0xc0, !PT ;  /* 0x00010000ecff7812 */ /* 0x000fc400078ac0ff */
[----:B------:R-:W-:Y:S02]  /*ce930*/  PRMT R0, R239, 0x7771, RZ ;  /* 0x00007771ef007816 */ /* 0x000fe400000000ff */
[----:B------:R-:W-:-:S09]  /*ce940*/  LOP3.LUT P2, RZ, R236, 0x20000, RZ, 0xc0, !PT ;  /* 0x00020000ecff7812 */ /* 0x000fd2000784c0ff */
[----:B--2---:R0:W-:Y:S04]  /*ce950*/  @P5 STG.E.U8 desc[UR52][R240.64], R0 ;  /* 0x00000000f0005986 */ /* 0x0041e8000c101134 */
[----:B0-----:R-:W2:Y:S01]  /*ce960*/  LDL.LU.64 R240, [R1+0x3868] ;  /* 0x0038680001f07983 */ /* 0x001ea20000300a00 */
[----:B------:R-:W-:-:S03]  /*ce970*/  PRMT R0, R239, 0x7772, RZ ;  /* 0x00007772ef007816 */ /* 0x000fc600000000ff */
[----:B------:R-:W2:Y:S04]  /*ce980*/  LDL.LU R20, [R1+0x314] ;  /* 0x0003140001147983 */ /* 0x000ea80000300800 */
[----:B----4-:R0:W-:Y:S02]  /*ce990*/  @P2 STG.E.U8 desc[UR52][R226.64], R0 ;  /* 0x00000000e2002986 */ /* 0x0101e4000c101134 */
[----:B0-----:R-:W-:Y:S02]  /*ce9a0*/  PRMT R0, R239, 0x7773, RZ ;  /* 0x00007773ef007816 */ /* 0x001fe400000000ff */
[----:B------:R-:W4:Y:S01]  /*ce9b0*/  LDL.LU.64 R238, [R1+0x3870] ;  /* 0x0038700001ee7983 */ /* 0x000f220000300a00 */
        /* <DEDUP_REMOVED lines=11> */
[----:B---3--:R0:W-:Y:S01]  /*cea70*/  @P3 STG.E.U8 desc[UR52][R244.64], R0 ;  /* 0x00000000f4003986 */ /* 0x0081e2000c101134 */
[----:B------:R-:W-:-:S03]  /*cea80*/  LOP3.LUT R22, R22, 0xfffbffff, RZ, 0xc0, !PT ;  /* 0xfffbffff16167812 */ /* 0x000fc600078ec0ff */
[----:B0-----:R-:W3:Y:S08]  /*cea90*/  LDL.LU.64 R244, [R1+0x3880] ;  /* 0x0038800001f47983 */ /* 0x001ef00000300a00 */
[----:B------:R-:W-:Y:S01]  /*ceaa0*/  @P6 LOP3.LUT R22, R22, 0x40000, RZ, 0xfc, !PT ;  /* 0x0004000016166812 */ /* 0x000fe200078efcff */
[----:B------:R-:W3:Y:S01]  /*ceab0*/  LDL.LU.64 R234, [R1+0x3888] ;  /* 0x0038880001ea7983 */ /* 0x000ee20000300a00 */
[----:B------:R-:W-:-:S02]  /*ceac0*/  LOP3.LUT P6, RZ, R236, 0x2000000, RZ, 0xc0, !PT ;  /* 0x02000000ecff7812 */ /* 0x000fc400078cc0ff */
[----:B------:R-:W-:Y:S01]  /*cead0*/  LOP3.LUT P4, RZ, R236, 0x80000, RZ, 0xc0, !PT ;  /* 0x00080000ecff7812 */ /* 0x000fe2000788c0ff */
[----:B------:R-:W3:Y:S01]  /*ceae0*/  LDL.LU.64 R232, [R1+0x3898] ;  /* 0x0038980001e87983 */ /* 0x000ee20000300a00 */
[----:B------:R-:W-:-:S09]  /*ceaf0*/  LOP3.LUT R22, R22, 0xfff7ffff, RZ, 0xc0, !PT ;  /* 0xfff7ffff16167812 */ /* 0x000fd200078ec0ff */
[----:B------:R-:W-:Y:S02]  /*ceb00*/  @P6 LOP3.LUT R22, R22, 0x80000, RZ, 0xfc, !PT ;  /* 0x0008000016166812 */ /* 0x000fe400078efcff */
[----:B------:R-:W-:Y:S02]  /*ceb10*/  LOP3.LUT P6, RZ, R236, 0x1000000, RZ, 0xc0, !PT ;  /* 0x01000000ecff7812 */ /* 0x000fe400078cc0ff */
[----:B------:R-:W-:Y:S02]  /*ceb20*/  PRMT R0, R15, 0x7770, RZ ;  /* 0x000077700f007816 */ /* 0x000fe400000000ff */
[----:B------:R-:W-:-:S03]  /*ceb30*/  LOP3.LUT R22, R22, 0xffefffff, RZ, 0xc0, !PT ;  /* 0xffefffff16167812 */ /* 0x000fc600078ec0ff */
[----:B------:R0:W-:Y:S06]  /*ceb40*/  @P4 STG.E.U8 desc[UR52][R242.64], R0 ;  /* 0x00000000f2004986 */ /* 0x0001ec000c101134 */
[----:B------:R-:W-:Y:S01]  /*ceb50*/  @P6 LOP3.LUT R22, R22, 0x100000, RZ, 0xfc, !PT ;  /* 0x0010000016166812 */ /* 0x000fe200078efcff */
[----:B0-----:R-:W3:Y:S01]  /*ceb60*/  LDL.LU R242, [R1+0x304] ;  /* 0x0003040001f27983 */ /* 0x001ee20000300800 */
[----:B------:R-:W-:-:S03]  /*ceb70*/  LOP3.LUT P6, RZ, R236, 0x800000, RZ, 0xc0, !PT ;  /* 0x00800000ecff7812 */ /* 0x000fc600078cc0ff */
[----:B------:R-:W3:Y:S01]  /*ceb80*/  LDL.LU.64 R6, [R1+0x38a0] ;  /* 0x0038a00001067983 */ /* 0x000ee20000300a00 */
[----:B------:R-:W-:-:S03]  /*ceb90*/  LOP3.LUT R22, R22, 0xffdfffff, RZ, 0xc0, !PT ;  /* 0xffdfffff16167812 */ /* 0x000fc600078ec0ff */
[----:B------:R-:W3:Y:S01]  /*ceba0*/  LDL.LU.64 R230, [R1+0x38b0] ;  /* 0x0038b00001e67983 */ /* 0x000ee20000300a00 */
[----:B------:R-:W-:-:S03]  /*cebb0*/  LOP3.LUT P5, RZ, R236, 0x100000, RZ, 0xc0, !PT ;  /* 0x00100000ecff7812 */ /* 0x000fc600078ac0ff */
[----:B------:R-:W3:Y:S02]  /*cebc0*/  LDL.LU R243, [R1+0x318] ;  /* 0x0003180001f37983 */ /* 0x000ee40000300800 */
[----:B------:R-:W-:Y:S02]  /*cebd0*/  @P6 LOP3.LUT R22, R22, 0x200000, RZ, 0xfc, !PT ;  /* 0x0020000016166812 */ /* 0x000fe400078efcff */
[----:B------:R-:W-:Y:S01]  /*cebe0*/  LOP3.LUT P6, RZ, R236, 0x400000, RZ, 0xc0, !PT ;  /* 0x00400000ecff7812 */ /* 0x000fe200078cc0ff */
[----:B------:R-:W3:Y:S01]  /*cebf0*/  LDL.LU.64 R228, [R1+0x38b8] ;  /* 0x0038b80001e47983 */ /* 0x000ee20000300a00 */
[----:B------:R-:W-:Y:S02]  /*cec00*/  LOP3.LUT R22, R22, 0xffbfffff, RZ, 0xc0, !PT ;  /* 0xffbfffff16167812 */ /* 0x000fe400078ec0ff */
[----:B------:R-:W-:Y:S01]  /*cec10*/  PRMT R0, R15, 0x7771, RZ ;  /* 0x000077710f007816 */ /* 0x000fe200000000ff */
[----:B------:R-:W3:Y:S08]  /*cec20*/  LDL.LU.64 R4, [R1+0x38c0] ;  /* 0x0038c00001047983 */ /* 0x000ef00000300a00 */
[----:B------:R-:W-:Y:S01]  /*cec30*/  @P6 LOP3.LUT R22, R22, 0x400000, RZ, 0xfc, !PT ;  /* 0x0040000016166812 */ /* 0x000fe200078efcff */
[----:B------:R0:W-:Y:S01]  /*cec40*/  @P5 STG.E.U8 desc[UR52][R18.64], R0 ;  /* 0x0000000012005986 */ /* 0x0001e2000c101134 */
[----:B------:R-:W-:-:S03]  /*cec50*/  LOP3.LUT P6, RZ, R236, 0x200000, RZ, 0xc0, !PT ;  /* 0x00200000ecff7812 */ /* 0x000fc600078cc0ff */
[----:B------:R-:W3:Y:S01]  /*cec60*/  LDL.LU.64 R226, [R1+0x38c8] ;  /* 0x0038c80001e27983 */ /* 0x000ee20000300a00 */
[----:B0-----:R-:W-:-:S03]  /*cec70*/  PRMT R0, R15, 0x7772, RZ ;  /* 0x000077720f007816 */ /* 0x001fc600000000ff */
[----:B------:R-:W3:Y:S06]  /*cec80*/  LDL.LU.64 R18, [R1+0x38d8] ;  /* 0x0038d80001127983 */ /* 0x000eec0000300a00 */
[----:B------:R0:W-:Y:S01]  /*cec90*/  @P6 STG.E.U8 desc[UR52][R16.64], R0 ;  /* 0x0000000010006986 */ /* 0x0001e2000c101134 */
[C---:B------:R-:W-:Y:S02]  /*ceca0*/  LOP3.LUT P6, RZ, R22.reuse, 0x400000, RZ, 0xc0, !PT ;  /* 0x0040000016ff7812 */ /* 0x040fe400078cc0ff */
[----:B0-----:R-:W-:Y:S01]  /*cecb0*/  PRMT R0, R15, 0x7773, RZ ;  /* 0x000077730f007816 */ /* 0x001fe200000000ff */
[----:B------:R-:W3:Y:S10]  /*cecc0*/  LDL.LU.64 R16, [R1+0x38e8] ;  /* 0x0038e80001107983 */ /* 0x000ef40000300a00 */
[----:B--2---:R0:W-:Y:S01]  /*cecd0*/  @P6 STG.E.U8 desc[UR52][R240.64], R0 ;  /* 0x00000000f0006986 */ /* 0x0041e2000c101134 */
[----:B------:R-:W-:-:S03]  /*cece0*/  LOP3.LUT P6, RZ, R22, 0x200000, RZ, 0xc0, !PT ;  /* 0x0020000016ff7812 */ /* 0x000fc600078cc0ff */
[----:B0-----:R-:W2:Y:S01]  /*cecf0*/  LDL.LU.64 R240, [R1+0x38f0] ;  /* 0x0038f00001f07983 */ /* 0x001ea20000300a00 */
[----:B------:R-:W-:-:S03]  /*ced00*/  PRMT R0, R20, 0x7770, RZ ;  /* 0x0000777014007816 */ /* 0x000fc600000000ff */
[----:B------:R-:W2:Y:S06]  /*ced10*/  LDL.LU R15, [R1+0x308] ;  /* 0x00030800010f7983 */ /* 0x000eac0000300800 */
[----:B----4-:R0:W-:Y:S04]  /*ced20*/  @P6 STG.E.U8 desc[UR52][R238.64], R0 ;  /* 0x00000000ee006986 */ /* 0x0101e8000c101134 */
[----:B0-----:R-:W4:Y:S01]  /*ced30*/  LDL.LU.64 R238, [R1+0x38f8] ;  /* 0x0038f80001ee7983 */ /* 0x001f220000300a00 */
[----:B------:R-:W-:-:S02]  /*ced40*/  LOP3.LUT P6, RZ, R22, 0x100000, RZ, 0xc0, !PT ;  /* 0x0010000016ff7812 */ /* 0x000fc400078cc0ff */
[----:B------:R-:W-:-:S11]  /*ced50*/  PRMT R0, R20, 0x7771, RZ ;  /* 0x0000777114007816 */ /* 0x000fd600000000ff */
        /* <DEDUP_REMOVED lines=32> */
[----:B--2---:R0:W-:Y:S04]  /*cef60*/  @P4 STG.E.U8 desc[UR52][R240.64], R0 ;  /* 0x00000000f0004986 */ /* 0x0041e8000c101134 */
[----:B0-----:R-:W2:Y:S01]  /*cef70*/  LDL.LU.64 R240, [R1+0x3908] ;  /* 0x0039080001f07983 */ /* 0x001ea20000300a00 */
[----:B------:R-:W-:-:S05]  /*cef80*/  PRMT R0, R15, 0x7770, RZ ;  /* 0x000077700f007816 */ /* 0x000fca00000000ff */
[----:B----4-:R0:W-:Y:S04]  /*cef90*/  @P5 STG.E.U8 desc[UR52][R238.64], R0 ;  /* 0x00000000ee005986 */ /* 0x0101e8000c101134 */
[----:B0-----:R-:W4:Y:S04]  /*cefa0*/  LDL.LU.64 R238, [R1+0x3918] ;  /* 0x0039180001ee7983 */ /* 0x001f280000300a00 */
[----:B------:R-:W3:Y:S04]  /*cefb0*/  LDL.LU.64 R226, [R1+0x3920] ;  /* 0x0039200001e27983 */ /* 0x000ee80000300a00 */
[----:B------:R-:W3:Y:S04]  /*cefc0*/  LDL.LU.64 R18, [R1+0x3928] ;  /* 0x0039280001127983 */ /* 0x000ee80000300a00 */
[----:B------:R-:W3:Y:S04]  /*cefd0*/  LDL.LU.64 R16, [R1+0x3930] ;  /* 0x0039300001107983 */ /* 0x000ee80000300a00 */
[----:B------:R-:W3:Y:S04]  /*cefe0*/  LDL.LU.64 R242, [R1+0x3940] ;  /* 0x0039400001f27983 */ /* 0x000ee80000300a00 */
[----:B------:R-:W3:Y:S01]  /*ceff0*/  LDL.LU R225, [R1+0x31c] ;  /* 0x00031c0001e17983 */ /* 0x000ee20000300800 */
[----:B------:R-:W-:-:S02]  /*cf000*/  LOP3.LUT P2, RZ, R237, 0x10, RZ, 0xc0, !PT ;  /* 0x00000010edff7812 */ /* 0x000fc4000784c0ff */
[----:B------:R-:W-:Y:S02]  /*cf010*/  PRMT R0, R15, 0x7771, RZ ;  /* 0x000077710f007816 */ /* 0x000fe400000000ff */
[C---:B------:R-:W-:Y:S02]  /*cf020*/  LOP3.LUT P3, RZ, R237.reuse, 0x20, RZ, 0xc0, !PT ;  /* 0x00000020edff7812 */ /* 0x040fe4000786c0ff */
[----:B------:R-:W-:Y:S02]  /*cf030*/  LOP3.LUT P6, RZ, R237, 0x10000, RZ, 0xc0, !PT ;  /* 0x00010000edff7812 */ /* 0x000fe400078cc0ff */
[----:B------:R-:W-:-:S11]  /*cf040*/  LOP3.LUT R22, R22, 0xffffff7f, RZ, 0xc0, !PT ;  /* 0xffffff7f16167812 */ /* 0x000fd600078ec0ff */
[----:B------:R-:W-:Y:S02]  /*cf050*/  @P6 LOP3.LUT R22, R22, 0x80, RZ, 0xfc, !PT ;  /* 0x0000008016166812 */ /* 0x000fe400078efcff */
[----:B------:R-:W-:Y:S02]  /*cf060*/  LOP3.LUT P6, RZ, R237, 0x8000, RZ, 0xc0, !PT ;  /* 0x00008000edff7812 */ /* 0x000fe400078cc0ff */
[----:B------:R-:W-:Y:S01]  /*cf070*/  LOP3.LUT R22, R22, 0xfffffeff, RZ, 0xc0, !PT ;  /* 0xfffffeff16167812 */ /* 0x000fe200078ec0ff */
[----:B--2---:R0:W-:Y:S04]  /*cf080*/  @P2 STG.E.U8 desc[UR52][R240.64], R0 ;  /* 0x00000000f0002986 */ /* 0x0041e8000c101134 */
[----:B0-----:R-:W2:Y:S01]  /*cf090*/  LDL.LU.64 R240, [R1+0x3948] ;  /* 0x0039480001f07983 */ /* 0x001ea20000300a00 */
[----:B------:R-:W-:-:S03]  /*cf0a0*/  PRMT R0, R15, 0x7772, RZ ;  /* 0x000077720f007816 */ /* 0x000fc600000000ff */
[----:B------:R-:W2:Y:S04]  /*cf0b0*/  LDL.LU R20, [R1+0x30c] ;  /* 0x00030c0001147983 */ /* 0x000ea80000300800 */
[----:B----4-:R0:W-:Y:S04]  /*cf0c0*/  @P3 STG.E.U8 desc[UR52][R238.64], R0 ;  /* 0x00000000ee003986 */ /* 0x0101e8000c101134 */
[----:B0-----:R-:W4:Y:S01]  /*cf0d0*/  LDL.LU.64 R238, [R1+0x3958] ;  /* 0x0039580001ee7983 */ /* 0x001f220000300a00 */
[----:B------:R-:W-:Y:S02]  /*cf0e0*/  @P6 LOP3.LUT R22, R22, 0x100, RZ, 0xfc, !PT ;  /* 0x0000010016166812 */ /* 0x000fe400078efcff */
[----:B------:R-:W-:Y:S01]  /*cf0f0*/  LOP3.LUT P6, RZ, R237, 0x4000, RZ, 0xc0, !PT ;  /* 0x00004000edff7812 */ /* 0x000fe200078cc0ff */
[----:B------:R-:W4:Y:S01]  /*cf100*/  LDL.LU.64 R234, [R1+0x3960] ;  /* 0x0039600001ea7983 */ /* 0x000f220000300a00 */
[----:B------:R-:W-:-:S02]  /*cf110*/  LOP3.LUT R22, R22, 0xfffffdff, RZ, 0xc0, !PT ;  /* 0xfffffdff16167812 */ /* 0x000fc400078ec0ff */
[C---:B------:R-:W-:Y:S01]  /*cf120*/  LOP3.LUT P4, RZ, R237.reuse, 0x40, RZ, 0xc0, !PT ;  /* 0x00000040edff7812 */ /* 0x040fe2000788c0ff */
[----:B------:R-:W4:Y:S01]  /*cf130*/  LDL.LU.64 R232, [R1+0x3970] ;  /* 0x0039700001e87983 */ /* 0x000f220000300a00 */
[----:B------:R-:W-:Y:S02]  /*cf140*/  LOP3.LUT P5, RZ, R237, 0x80, RZ, 0xc0, !PT ;  /* 0x00000080edff7812 */ /* 0x000fe400078ac0ff */
[----:B------:R-:W-:Y:S01]  /*cf150*/  PRMT R0, R15, 0x7773, RZ ;  /* 0x000077730f007816 */ /* 0x000fe200000000ff */
[----:B------:R-:W4:Y:S04]  /*cf160*/  LDL.LU.64 R6, [R1+0x3978] ;  /* 0x0039780001067983 */ /* 0x000f280000300a00 */
[----:B------:R-:W-:Y:S01]  /*cf170*/  @P6 LOP3.LUT R22, R22, 0x200, RZ, 0xfc, !PT ;  /* 0x0000020016166812 */ /* 0x000fe200078efcff */
[----:B------:R-:W4:Y:S01]  /*cf180*/  LDL.LU R15, [R1+0x2f0] ;  /* 0x0002f000010f7983 */ /* 0x000f220000300800 */
[----:B------:R-:W-:-:S02]  /*cf190*/  LOP3.LUT P6, RZ, R237, 0x2000, RZ, 0xc0, !PT ;  /* 0x00002000edff7812 */ /* 0x000fc400078cc0ff */
[----:B------:R-:W-:Y:S01]  /*cf1a0*/  LOP3.LUT R22, R22, 0xfffffbff, RZ, 0xc0, !PT ;  /* 0xfffffbff16167812 */ /* 0x000fe200078ec0ff */
[----:B---3--:R0:W-:Y:S04]  /*cf1b0*/  @P4 STG.E.U8 desc[UR52][R226.64], R0 ;  /* 0x00000000e2004986 */ /* 0x0081e8000c101134 */
[----:B------:R-:W3:Y:S04]  /*cf1c0*/  LDL.LU.64 R230, [R1+0x3988] ;  /* 0x0039880001e67983 */ /* 0x000ee80000300a00 */
[----:B------:R-:W3:Y:S02]  /*cf1d0*/  LDL.LU.64 R228, [R1+0x3990] ;  /* 0x0039900001e47983 */ /* 0x000ee40000300a00 */
[----:B------:R-:W-:-:S02]  /*cf1e0*/  @P6 LOP3.LUT R22, R22, 0x400, RZ, 0xfc, !PT ;  /* 0x0000040016166812 */ /* 0x000fc400078efcff */
[----:B------:R-:W-:Y:S01]  /*cf1f0*/  LOP3.LUT P6, RZ, R237, 0x1000, RZ, 0xc0, !PT ;  /* 0x00001000edff7812 */ /* 0x000fe200078cc0ff */
[----:B------:R-:W3:Y:S01]  /*cf200*/  LDL.LU.64 R4, [R1+0x3998] ;  /* 0x0039980001047983 */ /* 0x000ee20000300a00 */
[----:B------:R-:W-:Y:S02]  /*cf210*/  LOP3.LUT R22, R22, 0xfffff7ff, RZ, 0xc0, !PT ;  /* 0xfffff7ff16167812 */ /* 0x000fe400078ec0ff */
[----:B0-----:R-:W-:Y:S01]  /*cf220*/  PRMT R0, R225, 0x7770, RZ ;  /* 0x00007770e1007816 */ /* 0x001fe200000000ff */
[----:B------:R-:W3:Y:S08]  /*cf230*/  LDL.LU.64 R226, [R1+0x39a8] ;  /* 0x0039a80001e27983 */ /* 0x000ef00000300a00 */
        /* <DEDUP_REMOVED lines=9> */
[----:B------:R0:W-:Y:S10]  /*cf2d0*/  @P5 STG.E.U8 desc[UR52][R18.64], R0 ;  /* 0x0000000012005986 */ /* 0x0001f4000c101134 */
[----:B------:R-:W-:-:S02]  /*cf2e0*/  @P6 LOP3.LUT R22, R22, 0x4000, RZ, 0xfc, !PT ;  /* 0x0000400016166812 */ /* 0x000fc400078efcff */
[----:B------:R-:W-:Y:S01]  /*cf2f0*/  LOP3.LUT P6, RZ, R237, 0x100, RZ, 0xc0, !PT ;  /* 0x00000100edff7812 */ /* 0x000fe200078cc0ff */
[----:B0-----:R-:W3:Y:S01]  /*cf300*/  LDL.LU.64 R18, [R1+0x39b0] ;  /* 0x0039b00001127983 */ /* 0x001ee20000300a00 */
[----:B------:R-:W-:-:S11]  /*cf310*/  PRMT R0, R225, 0x7771, RZ ;  /* 0x00007771e1007816 */ /* 0x000fd600000000ff */
[----:B------:R0:W-:Y:S01]  /*cf320*/  @P6 STG.E.U8 desc[UR52][R16.64], R0 ;  /* 0x0000000010006986 */ /* 0x0001e2000c101134 */
[C---:B------:R-:W-:Y:S02]  /*cf330*/  LOP3.LUT P6, RZ, R22.reuse, 0x4000, RZ, 0xc0, !PT ;  /* 0x0000400016ff7812 */ /* 0x040fe400078cc0ff */
[----:B0-----:R-:W-:Y:S01]  /*cf340*/  PRMT R0, R225, 0x7772, RZ ;  /* 0x00007772e1007816 */ /* 0x001fe200000000ff */
[----:B------:R-:W3:Y:S10]  /*cf350*/  LDL.LU.64 R16, [R1+0x39b8] ;  /* 0x0039b80001107983 */ /* 0x000ef40000300a00 */
[----:B------:R0:W-:Y:S01]  /*cf360*/  @P6 STG.E.U8 desc[UR52][R242.64], R0 ;  /* 0x00000000f2006986 */ /* 0x0001e2000c101134 */
[----:B------:R-:W-:-:S02]  /*cf370*/  LOP3.LUT P6, RZ, R22, 0x2000, RZ, 0xc0, !PT ;  /* 0x0000200016ff7812 */ /* 0x000fc400078cc0ff */
[----:B0-----:R-:W-:Y:S01]  /*cf380*/  PRMT R0, R225, 0x7773, RZ ;  /* 0x00007773e1007816 */ /* 0x001fe200000000ff */
[----:B------:R-:W3:Y:S10]  /*cf390*/  LDL.LU.64 R242, [R1+0x39c0] ;  /* 0x0039c00001f27983 */ /* 0x000ef40000300a00 */
[----:B--2---:R0:W-:Y:S01]  /*cf3a0*/  @P6 STG.E.U8 desc[UR52][R240.64], R0 ;  /* 0x00000000f0006986 */ /* 0x0041e2000c101134 */
[----:B------:R-:W-:-:S02]  /*cf3b0*/  LOP3.LUT P6, RZ, R22, 0x1000, RZ, 0xc0, !PT ;  /* 0x0000100016ff7812 */ /* 0x000fc400078cc0ff */
[----:B0-----:R-:W-:Y:S01]  /*cf3c0*/  PRMT R0, R20, 0x7770, RZ ;  /* 0x0000777014007816 */ /* 0x001fe200000000ff */
[----:B------:R-:W2:Y:S10]  /*cf3d0*/  LDL.LU.64 R240, [R1+0x39c8] ;  /* 0x0039c80001f07983 */ /* 0x000eb40000300a00 */
[----:B----4-:R0:W-:Y:S04]  /*cf3e0*/  @P6 STG.E.U8 desc[UR52][R238.64], R0 ;  /* 0x00000000ee006986 */ /* 0x0101e8000c101134 */
[----:B0-----:R-:W4:Y:S01]  /*cf3f0*/  LDL.LU.64 R238, [R1+0x5238] ;  /* 0x0052380001ee7983 */ /* 0x001f220000300a00 */
[----:B------:R-:W-:-:S02]  /*cf400*/  LOP3.LUT P6, RZ, R22, 0x800, RZ, 0xc0, !PT ;  /* 0x0000080016ff7812 */ /* 0x000fc400078cc0ff */
        /* <DEDUP_REMOVED lines=10> */
[----:B---3--:R0:W-:Y:S01]  /*cf4b0*/  @P6 STG.E.U8 desc[UR52][R230.64], R0 ;  /* 0x00000000e6006986 */ /* 0x0081e2000c101134 */
        /* <DEDUP_REMOVED lines=11> */
[C---:B------:R-:W-:Y:S02]  /*cf570*/  LOP3.LUT P4, RZ, R237.reuse, 0x200000, RZ, 0xc0, !PT ;  /* 0x00200000edff7812 */ /* 0x040fe4000788c0ff */
[----:B------:R-:W-:Y:S02]  /*cf580*/  LOP3.LUT P5, RZ, R237, 0x400000, RZ, 0xc0, !PT ;  /* 0x00400000edff7812 */ /* 0x000fe400078ac0ff */
[----:B----4-:R-:W-:-:S05]  /*cf590*/  PRMT R0, R238, 0x7770, RZ ;  /* 0x00007770ee007816 */ /* 0x010fca00000000ff */
[----:B------:R0:W-:Y:S02]  /*cf5a0*/  @P2 STG.E.U8 desc[UR52][R18.64], R0 ;  /* 0x0000000012002986 */ /* 0x0001e4000c101134 */
[----:B0-----:R-:W-:-:S05]  /*cf5b0*/  PRMT R0, R238, 0x7771, RZ ;  /* 0x00007771ee007816 */ /* 0x001fca00000000ff */
[----:B------:R0:W-:Y:S02]  /*cf5c0*/  @P3 STG.E.U8 desc[UR52][R16.64], R0 ;  /* 0x0000000010003986 */ /* 0x0001e4000c101134 */
[----:B0-----:R-:W-:-:S05]  /*cf5d0*/  PRMT R0, R238, 0x7772, RZ ;  /* 0x00007772ee007816 */ /* 0x001fca00000000ff */
[----:B------:R0:W-:Y:S02]  /*cf5e0*/  @P4 STG.E.U8 desc[UR52][R242.64], R0 ;  /* 0x00000000f2004986 */ /* 0x0001e4000c101134 */
[----:B0-----:R-:W-:Y:S02]  /*cf5f0*/  PRMT R0, R238, 0x7773, RZ ;  /* 0x00007773ee007816 */ /* 0x001fe400000000ff */
[----:B------:R-:W3:Y:S04]  /*cf600*/  LDL.LU R238, [R1+0x5234] ;  /* 0x0052340001ee7983 */ /* 0x000ee80000300800 */
[----:B--2---:R0:W-:Y:S04]  /*cf610*/  @P5 STG.E.U8 desc[UR52][R240.64], R0 ;  /* 0x00000000f0005986 */ /* 0x0041e8000c101134 */
[----:B0-----:R-:W2:Y:S04]  /*cf620*/  LDL.LU.64 R240, [R1+0x39d0] ;  /* 0x0039d00001f07983 */ /* 0x001ea80000300a00 */
[----:B------:R-:W4:Y:S04]  /*cf630*/  LDL.LU.64 R4, [R1+0x39d8] ;  /* 0x0039d80001047983 */ /* 0x000f280000300a00 */
[----:B------:R-:W4:Y:S04]  /*cf640*/  LDL.LU.64 R226, [R1+0x39e0] ;  /* 0x0039e00001e27983 */ /* 0x000f280000300a00 */
[----:B------:R-:W3:Y:S04]  /*cf650*/  LDL.LU R15, [R1+0x2f4] ;  /* 0x0002f400010f7983 */ /* 0x000ee80000300800 */
[----:B------:R-:W4:Y:S04]  /*cf660*/  LDL.LU.64 R18, [R1+0x39e8] ;  /* 0x0039e80001127983 */ /* 0x000f280000300a00 */
[----:B------:R-:W4:Y:S04]  /*cf670*/  LDL.LU.64 R16, [R1+0x39f0] ;  /* 0x0039f00001107983 */ /* 0x000f280000300a00 */
[----:B------:R-:W4:Y:S04]  /*cf680*/  LDL.LU.64 R242, [R1+0x39f8] ;  /* 0x0039f80001f27983 */ /* 0x000f280000300a00 */
[----:B------:R-:W4:Y:S01]  /*cf690*/  LDL.LU R21, [R1+0x2e4] ;  /* 0x0002e40001157983 */ /* 0x000f220000300800 */
[----:B------:R-:W-:-:S02]  /*cf6a0*/  LOP3.LUT P2, RZ, R237, 0x800000, RZ, 0xc0, !PT ;  /* 0x00800000edff7812 */ /* 0x000fc4000784c0ff */
[----:B------:R-:W-:Y:S02]  /*cf6b0*/  LOP3.LUT R23, R23, 0x7fffffff, RZ, 0xc0, !PT ;  /* 0x7fffffff17177812 */ /* 0x000fe400078ec0ff */
[----:B------:R-:W-:Y:S02]  /*cf6c0*/  LOP3.LUT R22, R22, 0xfffffffe, RZ, 0xc0, !PT ;  /* 0xfffffffe16167812 */ /* 0x000fe400078ec0ff */
[C---:B------:R-:W-:Y:S02]  /*cf6d0*/  LOP3.LUT P3, RZ, R237.reuse, 0x1000000, RZ, 0xc0, !PT ;  /* 0x01000000edff7812 */ /* 0x040fe4000786c0ff */
[C---:B------:R-:W-:Y:S02]  /*cf6e0*/  LOP3.LUT P4, RZ, R237.reuse, 0x2000000, RZ, 0xc0, !PT ;  /* 0x02000000edff7812 */ /* 0x040fe4000788c0ff */
[----:B------:R-:W-:Y:S02]  /*cf6f0*/  LOP3.LUT P5, RZ, R237, 0x4000000, RZ, 0xc0, !PT ;  /* 0x04000000edff7812 */ /* 0x000fe400078ac0ff */
[----:B---3--:R-:W-:-:S05]  /*cf700*/  PRMT R0, R15, 0x7770, RZ ;  /* 0x000077700f007816 */ /* 0x008fca00000000ff */
[----:B--2---:R0:W-:Y:S04]  /*cf710*/  @P2 STG.E.U8 desc[UR52][R240.64], R0 ;  /* 0x00000000f0002986 */ /* 0x0041e8000c101134 */
[----:B0-----:R-:W2:Y:S01]  /*cf720*/  LDL.LU.64 R240, [R1+0x3a00] ;  /* 0x003a000001f07983 */ /* 0x001ea20000300a00 */
[----:B------:R-:W-:-:S13]  /*cf730*/  LOP3.LUT P6, RZ, R238, 0x8, RZ, 0xc0, !PT ;  /* 0x00000008eeff7812 */ /* 0x000fda00078cc0ff */
[----:B------:R-:W-:Y:S02]  /*cf740*/  @P6 LOP3.LUT R23, R23, 0x80000000, RZ, 0xfc, !PT ;  /* 0x8000000017176812 */ /* 0x000fe400078efcff */
        /* <DEDUP_REMOVED lines=21> */
[----:B------:R-:W3:Y:S04]  /*cf8a0*/  LDL.LU.64 R236, [R1+0x3a08] ;  /* 0x003a080001ec7983 */ /* 0x000ee80000300a00 */
[----:B------:R-:W3:Y:S04]  /*cf8b0*/  LDL.LU.64 R234, [R1+0x3a10] ;  /* 0x003a100001ea7983 */ /* 0x000ee80000300a00 */
[----:B------:R-:W3:Y:S04]  /*cf8c0*/  LDL.LU R225, [R1+0x2f8] ;  /* 0x0002f80001e17983 */ /* 0x000ee80000300800 */
[----:B------:R-:W3:Y:S04]  /*cf8d0*/  LDL.LU.64 R232, [R1+0x3a18] ;  /* 0x003a180001e87983 */ /* 0x000ee80000300a00 */
[----:B------:R-:W3:Y:S01]  /*cf8e0*/  LDL.LU.64 R6, [R1+0x3a20] ;  /* 0x003a200001067983 */ /* 0x000ee20000300a00 */
[----:B------:R-:W-:-:S03]  /*cf8f0*/  PRMT R0, R15, 0x7771, RZ ;  /* 0x000077710f007816 */ /* 0x000fc600000000ff */
[----:B------:R-:W3:Y:S04]  /*cf900*/  LDL.LU.64 R230, [R1+0x3a28] ;  /* 0x003a280001e67983 */ /* 0x000ee80000300a00 */
[----:B----4-:R0:W-:Y:S04]  /*cf910*/  @P3 STG.E.U8 desc[UR52][R4.64], R0 ;  /* 0x0000000004003986 */ /* 0x0101e8000c101134 */
[----:B------:R-:W4:Y:S04]  /*cf920*/  LDL.LU R20, [R1+0x2e8] ;  /* 0x0002e80001147983 */ /* 0x000f280000300800 */
[----:B------:R-:W4:Y:S01]  /*cf930*/  LDL.LU.64 R228, [R1+0x3a30] ;  /* 0x003a300001e47983 */ /* 0x000f220000300a00 */
[----:B0-----:R-:W-:-:S03]  /*cf940*/  PRMT R0, R15, 0x7772, RZ ;  /* 0x000077720f007816 */ /* 0x001fc600000000ff */
[----:B------:R-:W4:Y:S04]  /*cf950*/  LDL.LU.64 R4, [R1+0x3a38] ;  /* 0x003a380001047983 */ /* 0x000f280000300a00 */
[----:B------:R0:W-:Y:S02]  /*cf960*/  @P4 STG.E.U8 desc[UR52][R226.64], R0 ;  /* 0x00000000e2004986 */ /* 0x0001e4000c101134 */
[----:B0-----:R-:W-:Y:S02]  /*cf970*/  PRMT R0, R15, 0x7773, RZ ;  /* 0x000077730f007816 */ /* 0x001fe400000000ff */
        /* <DEDUP_REMOVED lines=23> */
[----:B---3--:R0:W-:Y:S01]  /*cfaf0*/  @P6 STG.E.U8 desc[UR52][R236.64], R0 ;  /* 0x00000000ec006986 */ /* 0x0081e2000c101134 */
        /* <DEDUP_REMOVED lines=53> */
[----:B------:R-:W2:Y:S01]  /*cfe50*/  LDL.LU.64 R234, [R1+0x3aa8] ;  /* 0x003aa80001ea7983 */ /* 0x000ea20000300a00 */
[----:B------:R-:W-:-:S03]  /*cfe60*/  LOP3.LUT R23, R23, 0xf7ffffff, RZ, 0xc0, !PT ;  /* 0xf7ffffff17177812 */ /* 0x000fc600078ec0ff */
[----:B------:R-:W2:Y:S01]  /*cfe70*/  LDL.LU R15, [R1+0x2c0] ;  /* 0x0002c000010f7983 */ /* 0x000ea20000300800 */
[----:B------:R-:W-:-:S03]  /*cfe80*/  @P6 LOP3.LUT R23, R23, 0x8000000, RZ, 0xfc, !PT ;  /* 0x0800000017176812 */ /* 0x000fc600078efcff */
[----:B------:R-:W2:Y:S01]  /*cfe90*/  LDL.LU.64 R232, [R1+0x3ab0] ;  /* 0x003ab00001e87983 */ /* 0x000ea20000300a00 */
[C---:B------:R-:W-:Y:S02]  /*cfea0*/  LOP3.LUT P6, RZ, R238.reuse, 0x20000, RZ, 0xc0, !PT ;  /* 0x00020000eeff7812 */ /* 0x040fe400078cc0ff */
[----:B------:R-:W-:Y:S01]  /*cfeb0*/  LOP3.LUT R23, R23, 0xefffffff, RZ, 0xc0, !PT ;  /* 0xefffffff17177812 */ /* 0x000fe200078ec0ff */
[----:B------:R-:W2:Y:S01]  /*cfec0*/  LDL.LU.64 R6, [R1+0x3ab8] ;  /* 0x003ab80001067983 */ /* 0x000ea20000300a00 */
[----:B------:R-:W-:-:S03]  /*cfed0*/  LOP3.LUT P3, RZ, R238, 0x800, RZ, 0xc0, !PT ;  /* 0x00000800eeff7812 */ /* 0x000fc6000786c0ff */
[----:B------:R-:W2:Y:S06]  /*cfee0*/  LDL.LU.64 R230, [R1+0x3ac0] ;  /* 0x003ac00001e67983 */ /* 0x000eac0000300a00 */
[----:B------:R-:W-:Y:S02]  /*cfef0*/  @P6 LOP3.LUT R23, R23, 0x10000000, RZ, 0xfc, !PT ;  /* 0x1000000017176812 */ /* 0x000fe400078efcff */
[----:B------:R-:W-:Y:S02]  /*cff00*/  LOP3.LUT P6, RZ, R238, 0x10000, RZ, 0xc0, !PT ;  /* 0x00010000eeff7812 */ /* 0x000fe400078cc0ff */
[----:B------:R-:W-:-:S02]  /*cff10*/  LOP3.LUT R23, R23, 0xdfffffff, RZ, 0xc0, !PT ;  /* 0xdfffffff17177812 */ /* 0x000fc400078ec0ff */
[----:B------:R-:W-:Y:S02]  /*cff20*/  LOP3.LUT P4, RZ, R238, 0x1000, RZ, 0xc0, !PT ;  /* 0x00001000eeff7812 */ /* 0x000fe4000788c0ff */
[----:B---3--:R-:W-:-:S07]  /*cff30*/  PRMT R0, R18, 0x7770, RZ ;  /* 0x0000777012007816 */ /* 0x008fce00000000ff */
[----:B------:R-:W-:Y:S02]  /*cff40*/  @P6 LOP3.LUT R23, R23, 0x20000000, RZ, 0xfc, !PT ;  /* 0x2000000017176812 */ /* 0x000fe400078efcff */
[C---:B------:R-:W-:Y:S01]  /*cff50*/  LOP3.LUT P6, RZ, R238.reuse, 0x8000, RZ, 0xc0, !PT ;  /* 0x00008000eeff7812 */ /* 0x040fe200078cc0ff */
[----:B------:R0:W-:Y:S01]  /*cff60*/  @P3 STG.E.U8 desc[UR52][R228.64], R0 ;  /* 0x00000000e4003986 */ /* 0x0001e2000c101134 */
[----:B------:R-:W-:Y:S02]  /*cff70*/  LOP3.LUT P5, RZ, R238, 0x2000, RZ, 0xc0, !PT ;  /* 0x00002000eeff7812 */ /* 0x000fe400078ac0ff */
[----:B------:R-:W-:Y:S02]  /*cff80*/  LOP3.LUT R23, R23, 0xbfffffff, RZ, 0xc0, !PT ;  /* 0xbfffffff17177812 */ /* 0x000fe400078ec0ff */
[----:B0-----:R-:W-:Y:S01]  /*cff90*/  PRMT R0, R18, 0x7771, RZ ;  /* 0x0000777112007816 */ /* 0x001fe200000000ff */
[----:B------:R-:W3:Y:S06]  /*cffa0*/  LDL.LU.64 R228, [R1+0x3ac8] ;  /* 0x003ac80001e47983 */ /* 0x000eec0000300a00 */
[----:B------:R-:W-:-:S02]  /*cffb0*/  @P6 LOP3.LUT R23, R23, 0x40000000, RZ, 0xfc, !PT ;  /* 0x4000000017176812 */ /* 0x000fc400078efcff */
[----:B------:R-:W-:Y:S01]  /*cffc0*/  LOP3.LUT P6, RZ, R238, 0x4000, RZ, 0xc0, !PT ;  /* 0x00004000eeff7812 */ /* 0x000fe200078cc0ff */
[----:B----4-:R0:W-:Y:S02]  /*cffd0*/  @P4 STG.E.U8 desc[UR52][R4.64], R0 ;  /* 0x0000000004004986 */ /* 0x0101e4000c101134 */
[C---:B0-----:R-:W-:Y:S02]  /*cffe0*/  PRMT R0, R18.reuse, 0x7772, RZ ;  /* 0x0000777212007816 */ /* 0x041fe400000000ff */
[----:B------:R-:W4:Y:S04]  /*cfff0*/  LDL.LU.64 R4, [R1+0x3ad0] ;  /* 0x003ad00001047983 */ /* 0x000f280000300a00 */
[----:B------:R0:W-:Y:S02]  /*d0000*/  @P5 STG.E.U8 desc[UR52][R226.64], R0 ;  /* 0x00000000e2005986 */ /* 0x0001e4000c101134 */
[----:B0-----:R-:W-:-:S02]  /*d0010*/  PRMT R0, R18, 0x7773, RZ ;  /* 0x0000777312007816 */ /* 0x001fc400000000ff */
        /* <DEDUP_REMOVED lines=41> */
[----:B------:R0:W-:Y:S02]  /*d02b0*/  @P2 STG.E.U8 desc[UR52][R18.64], R0 ;  /* 0x0000000012002986 */ /* 0x0001e4000c101134 */
[----:B0-----:R-:W-:Y:S02]  /*d02c0*/  PRMT R0, R239, 0x7773, RZ ;  /* 0x00007773ef007816 */ /* 0x001fe400000000ff */
[----:B------:R-:W3:Y:S04]  /*d02d0*/  LDL.LU R239, [R1+0x5230] ;  /* 0x0052300001ef7983 */ /* 0x000ee80000300800 */
[----:B------:R0:W-:Y:S01]  /*d02e0*/  @P3 STG.E.U8 desc[UR52][R16.64], R0 ;  /* 0x0000000010003986 */ /* 0x0001e2000c101134 */
[----:B------:R-:W-:Y:S02]  /*d02f0*/  LOP3.LUT P5, RZ, R238, 0x10000000, RZ, 0xc0, !PT ;  /* 0x10000000eeff7812 */ /* 0x000fe400078ac0ff */
[----:B0-----:R-:W-:-:S05]  /*d0300*/  PRMT R0, R20, 0x7770, RZ ;  /* 0x0000777014007816 */ /* 0x001fca00000000ff */
[----:B------:R0:W-:Y:S04]  /*d0310*/  @P4 STG.E.U8 desc[UR52][R242.64], R0 ;  /* 0x00000000f2004986 */ /* 0x0001e8000c101134 */
[----:B0-----:R-:W4:Y:S01]  /*d0320*/  LDL.LU.64 R242, [R1+0x3b00] ;  /* 0x003b000001f27983 */ /* 0x001f220000300a00 */
[----:B------:R-:W-:-:S05]  /*d0330*/  PRMT R0, R20, 0x7771, RZ ;  /* 0x0000777114007816 */ /* 0x000fca00000000ff */
[----:B--2---:R0:W-:Y:S04]  /*d0340*/  @P5 STG.E.U8 desc[UR52][R240.64], R0 ;  /* 0x00000000f0005986 */ /* 0x0041e8000c101134 */
[----:B0-----:R-:W2:Y:S04]  /*d0350*/  LDL.LU.64 R240, [R1+0x3b08] ;  /* 0x003b080001f07983 */ /* 0x001ea80000300a00 */
[----:B------:R-:W3:Y:S04]  /*d0360*/  LDL.LU.64 R4, [R1+0x3b10] ;  /* 0x003b100001047983 */ /* 0x000ee80000300a00 */
[----:B------:R-:W3:Y:S04]  /*d0370*/  LDL.LU.64 R226, [R1+0x3b18] ;  /* 0x003b180001e27983 */ /* 0x000ee80000300a00 */
[----:B------:R-:W3:Y:S04]  /*d0380*/  LDL.LU.64 R18, [R1+0x3b20] ;  /* 0x003b200001127983 */ /* 0x000ee80000300a00 */
[----:B------:R-:W3:Y:S01]  /*d0390*/  LDL.LU R15, [R1+0x2d8] ;  /* 0x0002d800010f7983 */ /* 0x000ee20000300800 */
[----:B------:R-:W-:-:S03]  /*d03a0*/  LOP3.LUT P2, RZ, R238, 0x20000000, RZ, 0xc0, !PT ;  /* 0x20000000eeff7812 */ /* 0x000fc6000784c0ff */
[----:B------:R-:W3:Y:S01]  /*d03b0*/  LDL.LU.64 R16, [R1+0x3b28] ;  /* 0x003b280001107983 */ /* 0x000ee20000300a00 */
[----:B------:R-:W-:-:S03]  /*d03c0*/  PRMT R0, R20, 0x7772, RZ ;  /* 0x0000777214007816 */ /* 0x000fc600000000ff */
[----:B------:R-:W3:Y:S01]  /*d03d0*/  LDL.LU R225, [R1+0x2c8] ;  /* 0x0002c80001e17983 */ /* 0x000ee20000300800 */
[----:B------:R-:W-:Y:S02]  /*d03e0*/  LOP3.LUT P3, RZ, R238, 0x40000000, RZ, 0xc0, !PT ;  /* 0x40000000eeff7812 */ /* 0x000fe4000786c0ff */
[----:B------:R-:W-:-:S03]  /*d03f0*/  LOP3.LUT R23, R23, 0xffff7fff, RZ, 0xc0, !PT ;  /* 0xffff7fff17177812 */ /* 0x000fc600078ec0ff */
[----:B----4-:R0:W-:Y:S04]  /*d0400*/  @P2 STG.E.U8 desc[UR52][R242.64], R0 ;  /* 0x00000000f2002986 */ /* 0x0101e8000c101134 */
[----:B0-----:R-:W4:Y:S01]  /*d0410*/  LDL.LU.64 R242, [R1+0x3b30] ;  /* 0x003b300001f27983 */ /* 0x001f220000300a00 */
[----:B------:R-:W-:-:S05]  /*d0420*/  PRMT R0, R20, 0x7773, RZ ;  /* 0x0000777314007816 */ /* 0x000fca00000000ff */
[----:B--2---:R0:W-:Y:S04]  /*d0430*/  @P3 STG.E.U8 desc[UR52][R240.64], R0 ;  /* 0x00000000f0003986 */ /* 0x0041e8000c101134 */
[----:B0-----:R-:W2:Y:S01]  /*d0440*/  LDL.LU.64 R240, [R1+0x3b38] ;  /* 0x003b380001f07983 */ /* 0x001ea20000300a00 */
[C---:B---3--:R-:W-:Y:S02]  /*d0450*/  LOP3.LUT P6, RZ, R239.reuse, 0x200, RZ, 0xc0, !PT ;  /* 0x00000200efff7812 */ /* 0x048fe400078cc0ff */
[----:B------:R-:W-:Y:S01]  /*d0460*/  LOP3.LUT P4, RZ, R238, 0x80000000, RZ, 0xc0, !PT ;  /* 0x80000000eeff7812 */ /* 0x000fe2000788c0ff */
[----:B------:R-:W3:Y:S01]  /*d0470*/  LDL.LU.64 R236, [R1+0x3b40] ;  /* 0x003b400001ec7983 */ /* 0x000ee20000300a00 */
[----:B------:R-:W-:Y:S02]  /*d0480*/  LOP3.LUT P5, RZ, R239, 0x1, RZ, 0xc0, !PT ;  /* 0x00000001efff7812 */ /* 0x000fe400078ac0ff */
[----:B------:R-:W-:Y:S01]  /*d0490*/  PRMT R0, R15, 0x7770, RZ ;  /* 0x000077700f007816 */ /* 0x000fe200000000ff */
[----:B------:R-:W3:Y:S04]  /*d04a0*/  LDL.LU R20, [R1+0x2dc] ;  /* 0x0002dc0001147983 */ /* 0x000ee80000300800 */
[----:B------:R-:W3:Y:S02]  /*d04b0*/  LDL.LU.64 R234, [R1+0x3b48] ;  /* 0x003b480001ea7983 */ /* 0x000ee40000300a00 */
[----:B------:R-:W-:-:S02]  /*d04c0*/  @P6 LOP3.LUT R23, R23, 0x8000, RZ, 0xfc, !PT ;  /* 0x0000800017176812 */ /* 0x000fc400078efcff */
[----:B------:R-:W-:Y:S01]  /*d04d0*/  LOP3.LUT P6, RZ, R239, 0x100, RZ, 0xc0, !PT ;  /* 0x00000100efff7812 */ /* 0x000fe200078cc0ff */
[----:B------:R0:W-:Y:S01]  /*d04e0*/  @P4 STG.E.U8 desc[UR52][R4.64], R0 ;  /* 0x0000000004004986 */ /* 0x0001e2000c101134 */
[----:B------:R-:W-:-:S03]  /*d04f0*/  LOP3.LUT R23, R23, 0xfffeffff, RZ, 0xc0, !PT ;  /* 0xfffeffff17177812 */ /* 0x000fc600078ec0ff */
[----:B------:R-:W3:Y:S04]  /*d0500*/  LDL.LU.64 R232, [R1+0x3b50] ;  /* 0x003b500001e87983 */ /* 0x000ee80000300a00 */
[----:B------:R-:W3:Y:S04]  /*d0510*/  LDL.LU.64 R6, [R1+0x3b58] ;  /* 0x003b580001067983 */ /* 0x000ee80000300a00 */
[----:B------:R-:W-:Y:S01]  /*d0520*/  @P6 LOP3.LUT R23, R23, 0x10000, RZ, 0xfc, !PT ;  /* 0x0001000017176812 */ /* 0x000fe200078efcff */
[----:B------:R-:W3:Y:S01]  /*d0530*/  LDL.LU.64 R230, [R1+0x3b60] ;  /* 0x003b600001e67983 */ /* 0x000ee20000300a00 */
[----:B------:R-:W-:-:S02]  /*d0540*/  LOP3.LUT P6, RZ, R239, 0x80, RZ, 0xc0, !PT ;  /* 0x00000080efff7812 */ /* 0x000fc400078cc0ff */
[----:B------:R-:W-:Y:S01]  /*d0550*/  LOP3.LUT R23, R23, 0xfffdffff, RZ, 0xc0, !PT ;  /* 0xfffdffff17177812 */ /* 0x000fe200078ec0ff */
[----:B------:R-:W3:Y:S01]  /*d0560*/  LDL.LU.64 R228, [R1+0x3b68] ;  /* 0x003b680001e47983 */ /* 0x000ee20000300a00 */
[----:B0-----:R-:W-:-:S03]  /*d0570*/  PRMT R0, R15, 0x7771, RZ ;  /* 0x000077710f007816 */ /* 0x001fc600000000ff */
[----:B------:R-:W3:Y:S06]  /*d0580*/  LDL.LU.64 R4, [R1+0x3b70] ;  /* 0x003b700001047983 */ /* 0x000eec0000300a00 */
        /* <DEDUP_REMOVED lines=21> */
[----:B------:R-:W-:Y:S02]  /*d06e0*/  LOP3.LUT P6, RZ, R23, 0x400000, RZ, 0xc0, !PT ;  /* 0x0040000017ff7812 */ /* 0x000fe400078cc0ff */
[----:B0-----:R-:W-:Y:S01]  /*d06f0*/  PRMT R0, R15, 0x7773, RZ ;  /* 0x000077730f007816 */ /* 0x001fe200000000ff */
[----:B------:R-:W3:Y:S10]  /*d0700*/  LDL.LU.64 R18, [R1+0x3b80] ;  /* 0x003b800001127983 */ /* 0x000ef40000300a00 */
[----:B------:R0:W-:Y:S01]  /*d0710*/  @P6 STG.E.U8 desc[UR52][R16.64], R0 ;  /* 0x0000000010006986 */ /* 0x0001e2000c101134 */
[----:B------:R-:W-:-:S02]  /*d0720*/  LOP3.LUT P6, RZ, R23, 0x200000, RZ, 0xc0, !PT ;  /* 0x0020000017ff7812 */ /* 0x000fc400078cc0ff */
[----:B0-----:R-:W-:Y:S01]  /*d0730*/  PRMT R0, R225, 0x7770, RZ ;  /* 0x00007770e1007816 */ /* 0x001fe200000000ff */
[----:B------:R-:W3:Y:S04]  /*d0740*/  LDL.LU.64 R16, [R1+0x3b88] ;  /* 0x003b880001107983 */ /* 0x000ee80000300a00 */
[----:B------:R-:W3:Y:S06]  /*d0750*/  LDL.LU R15, [R1+0x2b0] ;  /* 0x0002b000010f7983 */ /* 0x000eec0000300800 */
[----:B----4-:R0:W-:Y:S01]  /*d0760*/  @P6 STG.E.U8 desc[UR52][R242.64], R0 ;  /* 0x00000000f2006986 */ /* 0x0101e2000c101134 */
[----:B------:R-:W-:-:S02]  /*d0770*/  LOP3.LUT P6, RZ, R23, 0x100000, RZ, 0xc0, !PT ;  /* 0x0010000017ff7812 */ /* 0x000fc400078cc0ff */
[----:B0-----:R-:W-:Y:S01]  /*d0780*/  PRMT R0, R225, 0x7771, RZ ;  /* 0x00007771e1007816 */ /* 0x001fe200000000ff */
[----:B------:R-:W4:Y:S10]  /*d0790*/  LDL.LU.64 R242, [R1+0x3b90] ;  /* 0x003b900001f27983 */ /* 0x000f340000300a00 */
[----:B--2---:R0:W-:Y:S04]  /*d07a0*/  @P6 STG.E.U8 desc[UR52][R240.64], R0 ;  /* 0x00000000f0006986 */ /* 0x0041e8000c101134 */
[----:B0-----:R-:W2:Y:S01]  /*d07b0*/  LDL.LU.64 R240, [R1+0x5228] ;  /* 0x0052280001f07983 */ /* 0x001ea20000300a00 */
[----:B------:R-:W-:-:S02]  /*d07c0*/  LOP3.LUT P6, RZ, R23, 0x80000, RZ, 0xc0, !PT ;  /* 0x0008000017ff7812 */ /* 0x000fc400078cc0ff */
[----:B------:R-:W-:-:S11]  /*d07d0*/  PRMT R0, R225, 0x7772, RZ ;  /* 0x00007772e1007816 */ /* 0x000fd600000000ff */
        /* <DEDUP_REMOVED lines=18> */
[C---:B------:R-:W-:Y:S02]  /*d0900*/  LOP3.LUT P3, RZ, R239.reuse, 0x2000, RZ, 0xc0, !PT ;  /* 0x00002000efff7812 */ /* 0x040fe4000786c0ff */
[C---:B------:R-:W-:Y:S02]  /*d0910*/  LOP3.LUT P4, RZ, R239.reuse, 0x4000, RZ, 0xc0, !PT ;  /* 0x00004000efff7812 */ /* 0x040fe4000788c0ff */
[----:B------:R-:W-:Y:S02]  /*d0920*/  LOP3.LUT P5, RZ, R239, 0x8000, RZ, 0xc0, !PT ;  /* 0x00008000efff7812 */ /* 0x000fe400078ac0ff */
[----:B--2---:R-:W-:-:S05]  /*d0930*/  PRMT R0, R240, 0x7770, RZ ;  /* 0x00007770f0007816 */ /* 0x004fca00000000ff */
[----:B------:R0:W-:Y:S02]  /*d0940*/  @P1 STG.E.U8 desc[UR52][R4.64], R0 ;  /* 0x0000000004001986 */ /* 0x0001e4000c101134 */
[----:B0-----:R-:W-:-:S05]  /*d0950*/  PRMT R0, R240, 0x7771, RZ ;  /* 0x00007771f0007816 */ /* 0x001fca00000000ff */
[----:B------:R0:W-:Y:S02]  /*d0960*/  @P2 STG.E.U8 desc[UR52][R226.64], R0 ;  /* 0x00000000e2002986 */ /* 0x0001e4000c101134 */
[----:B0-----:R-:W-:-:S05]  /*d0970*/  PRMT R0, R240, 0x7772, RZ ;  /* 0x00007772f0007816 */ /* 0x001fca00000000ff */
[----:B------:R0:W-:Y:S02]  /*d0980*/  @P3 STG.E.U8 desc[UR52][R18.64], R0 ;  /* 0x0000000012003986 */ /* 0x0001e4000c101134 */
[----:B0-----:R-:W-:Y:S02]  /*d0990*/  PRMT R0, R240, 0x7773, RZ ;  /* 0x00007773f0007816 */ /* 0x001fe400000000ff */
[----:B------:R-:W2:Y:S04]  /*d09a0*/  LDL.LU R240, [R1+0x5220] ;  /* 0x0052200001f07983 */ /* 0x000ea80000300800 */
[----:B------:R0:W-:Y:S02]  /*d09b0*/  @P4 STG.E.U8 desc[UR52][R16.64], R0 ;  /* 0x0000000010004986 */ /* 0x0001e4000c101134 */
[----:B0-----:R-:W-:-:S05]  /*d09c0*/  PRMT R0, R15, 0x7770, RZ ;  /* 0x000077700f007816 */ /* 0x001fca00000000ff */
[----:B----4-:R0:W-:Y:S04]  /*d09d0*/  @P5 STG.E.U8 desc[UR52][R242.64], R0 ;  /* 0x00000000f2005986 */ /* 0x0101e8000c101134 */
        /* <DEDUP_REMOVED lines=30> */
[----:B0-----:R-:W3:Y:S06]  /*d0bc0*/  LDL.LU.64 R242, [R1+0x3bc8] ;  /* 0x003bc80001f27983 */ /* 0x001eec0000300a00 */
[----:B------:R-:W-:-:S02]  /*d0bd0*/  @P6 LOP3.LUT R23, R23, 0x2000, RZ, 0xfc, !PT ;  /* 0x0000200017176812 */ /* 0x000fc400078efcff */
[----:B------:R-:W-:Y:S01]  /*d0be0*/  LOP3.LUT P6, RZ, R239, 0x200000, RZ, 0xc0, !PT ;  /* 0x00200000efff7812 */ /* 0x000fe200078cc0ff */
[----:B------:R-:W3:Y:S01]  /*d0bf0*/  LDL.LU R225, [R1+0x2b4] ;  /* 0x0002b40001e17983 */ /* 0x000ee20000300800 */
[----:B------:R-:W-:Y:S02]  /*d0c00*/  LOP3.LUT R23, R23, 0xffffbfff, RZ, 0xc0, !PT ;  /* 0xffffbfff17177812 */ /* 0x000fe400078ec0ff */
[C---:B------:R-:W-:Y:S02]  /*d0c10*/  LOP3.LUT P3, RZ, R239.reuse, 0x20000, RZ, 0xc0, !PT ;  /* 0x00020000efff7812 */ /* 0x040fe4000786c0ff */
[C---:B------:R-:W-:Y:S02]  /*d0c20*/  LOP3.LUT P4, RZ, R239.reuse, 0x40000, RZ, 0xc0, !PT ;  /* 0x00040000efff7812 */ /* 0x040fe4000788c0ff */
[C---:B------:R-:W-:Y:S02]  /*d0c30*/  LOP3.LUT P5, RZ, R239.reuse, 0x80000, RZ, 0xc0, !PT ;  /* 0x00080000efff7812 */ /* 0x040fe400078ac0ff */
[----:B------:R-:W-:-:S02]  /*d0c40*/  LOP3.LUT P0, RZ, R239, 0x20000000, RZ, 0xc0, !PT ;  /* 0x20000000efff7812 */ /* 0x000fc4000780c0ff */
[----:B------:R-:W-:Y:S02]  /*d0c50*/  LOP3.LUT P1, RZ, R239, 0x40000000, RZ, 0xc0, !PT ;  /* 0x40000000efff7812 */ /* 0x000fe4000782c0ff */
[----:B------:R-:W-:Y:S02]  /*d0c60*/  @P6 LOP3.LUT R23, R23, 0x4000, RZ, 0xfc, !PT ;  /* 0x0000400017176812 */ /* 0x000fe400078efcff */
[C---:B------:R-:W-:Y:S02]  /*d0c70*/  LOP3.LUT P6, RZ, R239.reuse, 0x100000, RZ, 0xc0, !PT ;  /* 0x00100000efff7812 */ /* 0x040fe400078cc0ff */
[----:B------:R-:W-:Y:S02]  /*d0c80*/  LOP3.LUT P2, RZ, R239, 0x80000000, RZ, 0xc0, !PT ;  /* 0x80000000efff7812 */ /* 0x000fe4000784c0ff */
[----:B------:R-:W3:Y:S04]  /*d0c90*/  LDL.LU.64 R238, [R1+0x3bd0] ;  /* 0x003bd00001ee7983 */ /* 0x000ee80000300a00 */
[----:B------:R-:W3:Y:S04]  /*d0ca0*/  LDL.LU.64 R236, [R1+0x3bd8] ;  /* 0x003bd80001ec7983 */ /* 0x000ee80000300a00 */
[----:B------:R-:W3:Y:S04]  /*d0cb0*/  LDL.LU.64 R234, [R1+0x3be0] ;  /* 0x003be00001ea7983 */ /* 0x000ee80000300a00 */
[----:B------:R-:W3:Y:S01]  /*d0cc0*/  LDL.LU.64 R232, [R1+0x3be8] ;  /* 0x003be80001e87983 */ /* 0x000ee20000300a00 */
[----:B------:R-:W-:-:S03]  /*d0cd0*/  PRMT R0, R15, 0x7772, RZ ;  /* 0x000077720f007816 */ /* 0x000fc600000000ff */
[----:B------:R-:W3:Y:S04]  /*d0ce0*/  LDL.LU R20, [R1+0x2a4] ;  /* 0x0002a40001147983 */ /* 0x000ee80000300800 */
[----:B------:R-:W3:Y:S04]  /*d0cf0*/  LDL.LU.64 R6, [R1+0x3bf0] ;  /* 0x003bf00001067983 */ /* 0x000ee80000300a00 */
[----:B----4-:R0:W-:Y:S04]  /*d0d00*/  @P3 STG.E.U8 desc[UR52][R228.64], R0 ;  /* 0x00000000e4003986 */ /* 0x0101e8000c101134 */
[----:B------:R-:W4:Y:S01]  /*d0d10*/  LDL.LU.64 R230, [R1+0x3bf8] ;  /* 0x003bf80001e67983 */ /* 0x000f220000300a00 */
[----:B0-----:R-:W-:-:S03]  /*d0d20*/  PRMT R0, R15, 0x7773, RZ ;  /* 0x000077730f007816 */ /* 0x001fc600000000ff */
[----:B------:R-:W4:Y:S04]  /*d0d30*/  LDL.LU R15, [R1+0x2b8] ;  /* 0x0002b800010f7983 */ /* 0x000f280000300800 */
[----:B--2---:R0:W-:Y:S04]  /*d0d40*/  @P4 STG.E.U8 desc[UR52][R4.64], R0 ;  /* 0x0000000004004986 */ /* 0x0041e8000c101134 */
[----:B------:R-:W2:Y:S01]  /*d0d50*/  LDL.LU.64 R228, [R1+0x3c00] ;  /* 0x003c000001e47983 */ /* 0x000ea20000300a00 */
[----:B0-----:R-:W-:-:S03]  /*d0d60*/  PRMT R0, R21, 0x7770, RZ ;  /* 0x0000777015007816 */ /* 0x001fc600000000ff */
[----:B------:R-:W2:Y:S04]  /*d0d70*/  LDL.LU.64 R4, [R1+0x3c08] ;  /* 0x003c080001047983 */ /* 0x000ea80000300a00 */
[----:B------:R0:W-:Y:S02]  /*d0d80*/  @P5 STG.E.U8 desc[UR52][R226.64], R0 ;  /* 0x00000000e2005986 */ /* 0x0001e4000c101134 */
[----:B0-----:R-:W-:Y:S02]  /*d0d90*/  PRMT R0, R21, 0x7771, RZ ;  /* 0x0000777115007816 */ /* 0x001fe400000000ff */
[----:B------:R-:W2:Y:S04]  /*d0da0*/  LDL.LU.64 R226, [R1+0x3c10] ;  /* 0x003c100001e27983 */ /* 0x000ea80000300a00 */
[----:B------:R0:W-:Y:S01]  /*d0db0*/  @P6 STG.E.U8 desc[UR52][R18.64], R0 ;  /* 0x0000000012006986 */ /* 0x0001e2000c101134 */
[----:B------:R-:W-:-:S02]  /*d0dc0*/  LOP3.LUT P6, RZ, R23, 0x4000, RZ, 0xc0, !PT ;  /* 0x0000400017ff7812 */ /* 0x000fc400078cc0ff */
[----:B0-----:R-:W-:Y:S01]  /*d0dd0*/  PRMT R0, R21, 0x7772, RZ ;  /* 0x0000777215007816 */ /* 0x001fe200000000ff */
[----:B------:R-:W2:Y:S10]  /*d0de0*/  LDL.LU.64 R18, [R1+0x3c18] ;  /* 0x003c180001127983 */ /* 0x000eb40000300a00 */
        /* <DEDUP_REMOVED lines=65> */
[----:B0-----:R-:W2:Y:S01]  /*d1200*/  LDL.LU.64 R16, [R1+0x3c60] ;  /* 0x003c600001107983 */ /* 0x001ea20000300a00 */
[----:B------:R-:W-:-:S03]  /*d1210*/  PRMT R0, R15, 0x7771, RZ ;  /* 0x000077710f007816 */ /* 0x000fc600000000ff */
[----:B------:R-:W2:Y:S04]  /*d1220*/  LDL.LU R20, [R1+0x2ac] ;  /* 0x0002ac0001147983 */ /* 0x000ea80000300800 */
[----:B---3--:R0:W-:Y:S04]  /*d1230*/  @P3 STG.E.U8 desc[UR52][R242.64], R0 ;  /* 0x00000000f2003986 */ /* 0x0081e8000c101134 */
[----:B0-----:R-:W3:Y:S04]  /*d1240*/  LDL.LU.64 R242, [R1+0x3c68] ;  /* 0x003c680001f27983 */ /* 0x001ee80000300a00 */
[----:B------:R-:W3:Y:S01]  /*d1250*/  LDL.LU.64 R238, [R1+0x3c70] ;  /* 0x003c700001ee7983 */ /* 0x000ee20000300a00 */
[----:B------:R-:W-:-:S02]  /*d1260*/  @P6 LOP3.LUT R23, R23, 0x8, RZ, 0xfc, !PT ;  /* 0x0000000817176812 */ /* 0x000fc400078efcff */
[----:B------:R-:W-:Y:S01]  /*d1270*/  LOP3.LUT P6, RZ, R240, 0x400, RZ, 0xc0, !PT ;  /* 0x00000400f0ff7812 */ /* 0x000fe200078cc0ff */
[----:B------:R-:W3:Y:S01]  /*d1280*/  LDL.LU.64 R236, [R1+0x3c78] ;  /* 0x003c780001ec7983 */ /* 0x000ee20000300a00 */
[----:B------:R-:W-:-:S03]  /*d1290*/  LOP3.LUT R23, R23, 0xffffffef, RZ, 0xc0, !PT ;  /* 0xffffffef17177812 */ /* 0x000fc600078ec0ff */
[----:B------:R-:W3:Y:S01]  /*d12a0*/  LDL.LU.64 R234, [R1+0x3c80] ;  /* 0x003c800001ea7983 */ /* 0x000ee20000300a00 */
[----:B------:R-:W-:-:S03]  /*d12b0*/  LOP3.LUT P4, RZ, R240, 0x20, RZ, 0xc0, !PT ;  /* 0x00000020f0ff7812 */ /* 0x000fc6000788c0ff */
[----:B------:R-:W3:Y:S04]  /*d12c0*/  LDL.LU.64 R232, [R1+0x3c88] ;  /* 0x003c880001e87983 */ /* 0x000ee80000300a00 */
[----:B------:R-:W-:Y:S01]  /*d12d0*/  @P6 LOP3.LUT R23, R23, 0x10, RZ, 0xfc, !PT ;  /* 0x0000001017176812 */ /* 0x000fe200078efcff */
[----:B------:R-:W3:Y:S01]  /*d12e0*/  LDL.LU.64 R6, [R1+0x3c90] ;  /* 0x003c900001067983 */ /* 0x000ee20000300a00 */
[C---:B------:R-:W-:Y:S02]  /*d12f0*/  LOP3.LUT P6, RZ, R240.reuse, 0x200, RZ, 0xc0, !PT ;  /* 0x00000200f0ff7812 */ /* 0x040fe400078cc0ff */
[----:B------:R-:W-:Y:S01]  /*d1300*/  LOP3.LUT R23, R23, 0xffffffdf, RZ, 0xc0, !PT ;  /* 0xffffffdf17177812 */ /* 0x000fe200078ec0ff */
[----:B------:R-:W3:Y:S01]  /*d1310*/  LDL.LU.64 R230, [R1+0x3c98] ;  /* 0x003c980001e67983 */ /* 0x000ee20000300a00 */
[----:B------:R-:W-:-:S09]  /*d1320*/  LOP3.LUT P5, RZ, R240, 0x40, RZ, 0xc0, !PT ;  /* 0x00000040f0ff7812 */ /* 0x000fd200078ac0ff */
[----:B------:R-:W-:Y:S02]  /*d1330*/  @P6 LOP3.LUT R23, R23, 0x20, RZ, 0xfc, !PT ;  /* 0x0000002017176812 */ /* 0x000fe400078efcff */
[----:B------:R-:W-:Y:S02]  /*d1340*/  LOP3.LUT P6, RZ, R240, 0x100, RZ, 0xc0, !PT ;  /* 0x00000100f0ff7812 */ /* 0x000fe400078cc0ff */
[----:B------:R-:W-:Y:S02]  /*d1350*/  LOP3.LUT R23, R23, 0xffffffbf, RZ, 0xc0, !PT ;  /* 0xffffffbf17177812 */ /* 0x000fe400078ec0ff */
[----:B------:R-:W-:-:S05]  /*d1360*/  PRMT R0, R15, 0x7772, RZ ;  /* 0x000077720f007816 */ /* 0x000fca00000000ff */
[----:B----4-:R0:W-:Y:S04]  /*d1370*/  @P4 STG.E.U8 desc[UR52][R228.64], R0 ;  /* 0x00000000e4004986 */ /* 0x0101e8000c101134 */
[----:B------:R-:W-:Y:S02]  /*d1380*/  @P6 LOP3.LUT R23, R23, 0x40, RZ, 0xfc, !PT ;  /* 0x0000004017176812 */ /* 0x000fe400078efcff */
[----:B------:R-:W-:Y:S02]  /*d1390*/  LOP3.LUT P6, RZ, R240, 0x80, RZ, 0xc0, !PT ;  /* 0x00000080f0ff7812 */ /* 0x000fe400078cc0ff */
[----:B0-----:R-:W-:Y:S01]  /*d13a0*/  PRMT R0, R15, 0x7773, RZ ;  /* 0x000077730f007816 */ /* 0x001fe200000000ff */
        /* <DEDUP_REMOVED lines=41> */
[----:B----4-:R0:W-:Y:S01]  /*d1640*/  @P1 STG.E.U8 desc[UR52][R228.64], R0 ;  /* 0x00000000e4001986 */ /* 0x0101e2000c101134 */
[C---:B------:R-:W-:Y:S02]  /*d1650*/  LOP3.LUT P4, RZ, R240.reuse, 0x100000, RZ, 0xc0, !PT ;  /* 0x00100000f0ff7812 */ /* 0x040fe4000788c0ff */
[----:B0-----:R-:W-:Y:S02]  /*d1660*/  PRMT R0, R241, 0x7773, RZ ;  /* 0x00007773f1007816 */ /* 0x001fe400000000ff */
[----:B------:R-:W-:Y:S01]  /*d1670*/  LOP3.LUT P5, RZ, R240, 0x200000, RZ, 0xc0, !PT ;  /* 0x00200000f0ff7812 */ /* 0x000fe200078ac0ff */
[----:B------:R-:W4:Y:S04]  /*d1680*/  LDL.LU R241, [R1+0x5214] ;  /* 0x0052140001f17983 */ /* 0x000f280000300800 */
        /* <DEDUP_REMOVED lines=9> */
[----:B------:R-:W3:Y:S04]  /*d1720*/  LDL.LU.64 R228, [R1+0x3cd8] ;  /* 0x003cd80001e47983 */ /* 0x000ee80000300a00 */
[----:B------:R-:W3:Y:S04]  /*d1730*/  LDL.LU.64 R4, [R1+0x3ce0] ;  /* 0x003ce00001047983 */ /* 0x000ee80000300a00 */
[----:B------:R-:W3:Y:S04]  /*d1740*/  LDL.LU R20, [R1+0x294] ;  /* 0x0002940001147983 */ /* 0x000ee80000300800 */
[----:B------:R-:W3:Y:S04]  /*d1750*/  LDL.LU.64 R226, [R1+0x3ce8] ;  /* 0x003ce80001e27983 */ /* 0x000ee80000300a00 */
[----:B------:R-:W3:Y:S01]  /*d1760*/  LDL.LU R21, [R1+0x284] ;  /* 0x0002840001157983 */ /* 0x000ee20000300800 */
[----:B------:R-:W-:-:S03]  /*d1770*/  LOP3.LUT P2, RZ, R240, 0x400000, RZ, 0xc0, !PT ;  /* 0x00400000f0ff7812 */ /* 0x000fc6000784c0ff */
[----:B------:R-:W3:Y:S01]  /*d1780*/  LDL.LU.64 R18, [R1+0x3cf0] ;  /* 0x003cf00001127983 */ /* 0x000ee20000300a00 */
[----:B------:R-:W-:Y:S02]  /*d1790*/  PRMT R0, R15, 0x7773, RZ ;  /* 0x000077730f007816 */ /* 0x000fe400000000ff */
[----:B------:R-:W-:Y:S02]  /*d17a0*/  LOP3.LUT R216, R216, 0xff7fffff, RZ, 0xc0, !PT ;  /* 0xff7fffffd8d87812 */ /* 0x000fe400078ec0ff */
[C---:B------:R-:W-:Y:S02]  /*d17b0*/  LOP3.LUT P3, RZ, R240.reuse, 0x800000, RZ, 0xc0, !PT ;  /* 0x00800000f0ff7812 */ /* 0x040fe4000786c0ff */
[----:B------:R-:W-:Y:S02]  /*d17c0*/  LOP3.LUT P4, RZ, R240, 0x1000000, RZ, 0xc0, !PT ;  /* 0x01000000f0ff7812 */ /* 0x000fe4000788c0ff */
[----:B----4-:R-:W-:Y:S01]  /*d17d0*/  LOP3.LUT P6, RZ, R241, 0x4, RZ, 0xc0, !PT ;  /* 0x00000004f1ff7812 */ /* 0x010fe200078cc0ff */
[----:B--2---:R0:W-:Y:S04]  /*d17e0*/  @P2 STG.E.U8 desc[UR52][R16.64], R0 ;  /* 0x0000000010002986 */ /* 0x0041e8000c101134 */
[----:B0-----:R-:W2:Y:S08]  /*d17f0*/  LDL.LU.64 R16, [R1+0x3cf8] ;  /* 0x003cf80001107983 */ /* 0x001eb00000300a00 */
[----:B------:R-:W-:-:S02]  /*d1800*/  @P6 LOP3.LUT R216, R216, 0x800000, RZ, 0xfc, !PT ;  /* 0x00800000d8d86812 */ /* 0x000fc400078efcff */
[----:B------:R-:W-:Y:S01]  /*d1810*/  LOP3.LUT P6, RZ, R241, 0x2, RZ, 0xc0, !PT ;  /* 0x00000002f1ff7812 */ /* 0x000fe200078cc0ff */
[----:B------:R-:W4:Y:S01]  /*d1820*/  LDL.LU.64 R22, [R1+0x3d00] ;  /* 0x003d000001167983 */ /* 0x000f220000300a00 */
[----:B------:R-:W-:-:S03]  /*d1830*/  LOP3.LUT R216, R216, 0xfeffffff, RZ, 0xc0, !PT ;  /* 0xfeffffffd8d87812 */ /* 0x000fc600078ec0ff */
[----:B------:R-:W4:Y:S04]  /*d1840*/  LDL.LU.64 R238, [R1+0x3d08] ;  /* 0x003d080001ee7983 */ /* 0x000f280000300a00 */
[----:B------:R-:W4:Y:S04]  /*d1850*/  LDL.LU R225, [R1+0x298] ;  /* 0x0002980001e17983 */ /* 0x000f280000300800 */
[----:B------:R-:W-:Y:S01]  /*d1860*/  @P6 LOP3.LUT R216, R216, 0x1000000, RZ, 0xfc, !PT ;  /* 0x01000000d8d86812 */ /* 0x000fe200078efcff */
[----:B------:R-:W4:Y:S01]  /*d1870*/  LDL.LU.64 R236, [R1+0x3d10] ;  /* 0x003d100001ec7983 */ /* 0x000f220000300a00 */
[----:B------:R-:W-:-:S02]  /*d1880*/  LOP3.LUT P6, RZ, R241, 0x1, RZ, 0xc0, !PT ;  /* 0x00000001f1ff7812 */ /* 0x000fc400078cc0ff */
[----:B------:R-:W-:Y:S01]  /*d1890*/  LOP3.LUT R216, R216, 0xfdffffff, RZ, 0xc0, !PT ;  /* 0xfdffffffd8d87812 */ /* 0x000fe200078ec0ff */
[----:B------:R-:W4:Y:S01]  /*d18a0*/  LDL.LU.64 R234, [R1+0x3d18] ;  /* 0x003d180001ea7983 */ /* 0x000f220000300a00 */
[----:B---3--:R-:W-:-:S03]  /*d18b0*/  PRMT R0, R20, 0x7770, RZ ;  /* 0x0000777014007816 */ /* 0x008fc600000000ff */
[----:B------:R-:W3:Y:S06]  /*d18c0*/  LDL.LU.64 R232, [R1+0x3d20] ;  /* 0x003d200001e87983 */ /* 0x000eec0000300a00 */
[----:B------:R-:W-:Y:S01]  /*d18d0*/  @P6 LOP3.LUT R216, R216, 0x2000000, RZ, 0xfc, !PT ;  /* 0x02000000d8d86812 */ /* 0x000fe200078efcff */
[----:B------:R0:W-:Y:S01]  /*d18e0*/  @P3 STG.E.U8 desc[UR52][R230.64], R0 ;  /* 0x00000000e6003986 */ /* 0x0001e2000c101134 */
[----:B------:R-:W-:Y:S02]  /*d18f0*/  LOP3.LUT P6, RZ, R240, 0x80000000, RZ, 0xc0, !PT ;  /* 0x80000000f0ff7812 */ /* 0x000fe400078cc0ff */
[----:B------:R-:W-:Y:S01]  /*d1900*/  LOP3.LUT R216, R216, 0xfbffffff, RZ, 0xc0, !PT ;  /* 0xfbffffffd8d87812 */ /* 0x000fe200078ec0ff */
[----:B------:R-:W3:Y:S01]  /*d1910*/  LDL.LU R15, [R1+0x288] ;  /* 0x00028800010f7983 */ /* 0x000ee20000300800 */
[----:B------:R-:W-:-:S03]  /*d1920*/  LOP3.LUT P5, RZ, R240, 0x2000000, RZ, 0xc0, !PT ;  /* 0x02000000f0ff7812 */ /* 0x000fc600078ac0ff */
[----:B------:R-:W3:Y:S01]  /*d1930*/  LDL.LU.64 R6, [R1+0x3d28] ;  /* 0x003d280001067983 */ /* 0x000ee20000300a00 */
[----:B0-----:R-:W-:-:S03]  /*d1940*/  PRMT R0, R20, 0x7771, RZ ;  /* 0x0000777114007816 */ /* 0x001fc600000000ff */
        /* <DEDUP_REMOVED lines=17> */
[----:B------:R-:W-:-:S05]  /*d1a60*/  PRMT R0, R20, 0x7772, RZ ;  /* 0x0000777214007816 */ /* 0x000fca00000000ff */
[----:B------:R0:W-:Y:S02]  /*d1a70*/  @P5 STG.E.U8 desc[UR52][R4.64], R0 ;  /* 0x0000000004005986 */ /* 0x0001e4000c101134 */
[----:B0-----:R-:W-:Y:S02]  /*d1a80*/  PRMT R0, R20, 0x7773, RZ ;  /* 0x0000777314007816 */ /* 0x001fe400000000ff */
[----:B------:R-:W3:Y:S04]  /*d1a90*/  LDL.LU.64 R4, [R1+0x3d40] ;  /* 0x003d400001047983 */ /* 0x000ee80000300a00 */
[----:B------:R0:W-:Y:S01]  /*d1aa0*/  @P6 STG.E.U8 desc[UR52][R226.64], R0 ;  /* 0x00000000e2006986 */ /* 0x0001e2000c101134 */
[----:B------:R-:W-:-:S03]  /*d1ab0*/  LOP3.LUT P6, RZ, R216, 0x40000000, RZ, 0xc0, !PT ;  /* 0x40000000d8ff7812 */ /* 0x000fc600078cc0ff */
[----:B------:R-:W3:Y:S01]  /*d1ac0*/  LDL.LU R20, [R1+0x29c] ;  /* 0x00029c0001147983 */ /* 0x000ee20000300800 */
[----:B0-----:R-:W-:-:S03]  /*d1ad0*/  PRMT R0, R21, 0x7770, RZ ;  /* 0x0000777015007816 */ /* 0x001fc600000000ff */
[----:B------:R-:W3:Y:S06]  /*d1ae0*/  LDL.LU.64 R226, [R1+0x3d48] ;  /* 0x003d480001e27983 */ /* 0x000eec0000300a00 */
[----:B------:R0:W-:Y:S01]  /*d1af0*/  @P6 STG.E.U8 desc[UR52][R18.64], R0 ;  /* 0x0000000012006986 */ /* 0x0001e2000c101134 */
[----:B------:R-:W-:-:S03]  /*d1b00*/  LOP3.LUT P6, RZ, R216, 0x20000000, RZ, 0xc0, !PT ;  /* 0x20000000d8ff7812 */ /* 0x000fc600078cc0ff */
[----:B0-----:R-:W3:Y:S01]  /*d1b10*/  LDL.LU.64 R18, [R1+0x3d50] ;  /* 0x003d500001127983 */ /* 0x001ee20000300a00 */
[----:B------:R-:W-:-:S09]  /*d1b20*/  PRMT R0, R21, 0x7771, RZ ;  /* 0x0000777115007816 */ /* 0x000fd200000000ff */
[----:B--2---:R0:W-:Y:S04]  /*d1b30*/  @P6 STG.E.U8 desc[UR52][R16.64], R0 ;  /* 0x0000000010006986 */ /* 0x0041e8000c101134 */
[----:B0-----:R-:W2:Y:S01]  /*d1b40*/  LDL.LU.64 R16, [R1+0x3d58] ;  /* 0x003d580001107983 */ /* 0x001ea20000300a00 */
[----:B------:R-:W-:Y:S02]  /*d1b50*/  LOP3.LUT P6, RZ, R216, 0x10000000, RZ, 0xc0, !PT ;  /* 0x10000000d8ff7812 */ /* 0x000fe400078cc0ff */
[----:B------:R-:W-:-:S11]  /*d1b60*/  PRMT R0, R21, 0x7772, RZ ;  /* 0x0000777215007816 */ /* 0x000fd600000000ff */
        /* <DEDUP_REMOVED lines=43> */
[----:B------:R-:W4:Y:S01]  /*d1e20*/  LDL.LU R225, [R1+0x270] ;  /* 0x0002700001e17983 */ /* 0x000f220000300800 */
        /* <DEDUP_REMOVED lines=19> */
[----:B------:R-:W-:Y:S02]  /*d1f60*/  LOP3.LUT P6, RZ, R241, 0x10000, RZ, 0xc0, !PT ;  /* 0x00010000f1ff7812 */ /* 0x000fe400078cc0ff */
[----:B------:R-:W-:Y:S02]  /*d1f70*/  PRMT R0, R20, 0x7773, RZ ;  /* 0x0000777314007816 */ /* 0x000fe400000000ff */
[----:B------:R-:W2:Y:S01]  /*d1f80*/  LDL.LU R20, [R1+0x260] ;  /* 0x0002600001147983 */ /* 0x000ea20000300800 */
[----:B------:R-:W-:-:S03]  /*d1f90*/  LOP3.LUT R216, R216, 0xffefffff, RZ, 0xc0, !PT ;  /* 0xffefffffd8d87812 */ /* 0x000fc600078ec0ff */
[----:B------:R-:W2:Y:S04]  /*d1fa0*/  LDL.LU.64 R236, [R1+0x3da8] ;  /* 0x003da80001ec7983 */ /* 0x000ea80000300a00 */
[----:B------:R-:W2:Y:S01]  /*d1fb0*/  LDL.LU.64 R234, [R1+0x3db0] ;  /* 0x003db00001ea7983 */ /* 0x000ea20000300a00 */
[----:B------:R-:W-:Y:S02]  /*d1fc0*/  @P6 LOP3.LUT R216, R216, 0x100000, RZ, 0xfc, !PT ;  /* 0x00100000d8d86812 */ /* 0x000fe400078efcff */
[C---:B------:R-:W-:Y:S01]  /*d1fd0*/  LOP3.LUT P6, RZ, R241.reuse, 0x8000, RZ, 0xc0, !PT ;  /* 0x00008000f1ff7812 */ /* 0x040fe200078cc0ff */
[----:B------:R-:W2:Y:S01]  /*d1fe0*/  LDL.LU.64 R232, [R1+0x3db8] ;  /* 0x003db80001e87983 */ /* 0x000ea20000300a00 */
[----:B------:R-:W-:Y:S02]  /*d1ff0*/  LOP3.LUT R216, R216, 0xffdfffff, RZ, 0xc0, !PT ;  /* 0xffdfffffd8d87812 */ /* 0x000fe400078ec0ff */
[C---:B------:R-:W-:Y:S01]  /*d2000*/  LOP3.LUT P3, RZ, R241.reuse, 0x400, RZ, 0xc0, !PT ;  /* 0x00000400f1ff7812 */ /* 0x040fe2000786c0ff */
[----:B------:R-:W2:Y:S01]  /*d2010*/  LDL.LU.64 R6, [R1+0x3dc0] ;  /* 0x003dc00001067983 */ /* 0x000ea20000300a00 */
[----:B------:R-:W-:-:S07]  /*d2020*/  LOP3.LUT P4, RZ, R241, 0x800, RZ, 0xc0, !PT ;  /* 0x00000800f1ff7812 */ /* 0x000fce000788c0ff */
[----:B------:R-:W-:Y:S02]  /*d2030*/  @P6 LOP3.LUT R216, R216, 0x200000, RZ, 0xfc, !PT ;  /* 0x00200000d8d86812 */ /* 0x000fe400078efcff */
[C---:B------:R-:W-:Y:S02]  /*d2040*/  LOP3.LUT P6, RZ, R241.reuse, 0x4000, RZ, 0xc0, !PT ;  /* 0x00004000f1ff7812 */ /* 0x040fe400078cc0ff */
[----:B------:R-:W-:Y:S01]  /*d2050*/  LOP3.LUT P5, RZ, R241, 0x1000, RZ, 0xc0, !PT ;  /* 0x00001000f1ff7812 */ /* 0x000fe200078ac0ff */
[----:B---3--:R4:W-:Y:S01]  /*d2060*/  @P3 STG.E.U8 desc[UR52][R230.64], R0 ;  /* 0x00000000e6003986 */ /* 0x0089e2000c101134 */
[----:B------:R-:W-:Y:S02]  /*d2070*/  LOP3.LUT R216, R216, 0xffbfffff, RZ, 0xc0, !PT ;  /* 0xffbfffffd8d87812 */ /* 0x000fe400078ec0ff */
[----:B----4-:R-:W-:Y:S01]  /*d2080*/  PRMT R0, R15, 0x7770, RZ ;  /* 0x000077700f007816 */ /* 0x010fe200000000ff */
[----:B------:R-:W3:Y:S06]  /*d2090*/  LDL.LU.64 R230, [R1+0x3dc8] ;  /* 0x003dc80001e67983 */ /* 0x000eec0000300a00 */
[----:B------:R-:W-:-:S02]  /*d20a0*/  @P6 LOP3.LUT R216, R216, 0x400000, RZ, 0xfc, !PT ;  /* 0x00400000d8d86812 */ /* 0x000fc400078efcff */
[----:B------:R-:W-:Y:S01]  /*d20b0*/  LOP3.LUT P6, RZ, R241, 0x2000, RZ, 0xc0, !PT ;  /* 0x00002000f1ff7812 */ /* 0x000fe200078cc0ff */
[----:B------:R0:W-:Y:S02]  /*d20c0*/  @P4 STG.E.U8 desc[UR52][R228.64], R0 ;  /* 0x00000000e4004986 */ /* 0x0001e4000c101134 */
[C---:B0-----:R-:W-:Y:S02]  /*d20d0*/  PRMT R0, R15.reuse, 0x7771, RZ ;  /* 0x000077710f007816 */ /* 0x041fe400000000ff */
[----:B------:R-:W4:Y:S04]  /*d20e0*/  LDL.LU.64 R228, [R1+0x3dd0] ;  /* 0x003dd00001e47983 */ /* 0x000f280000300a00 */
[----:B------:R0:W-:Y:S02]  /*d20f0*/  @P5 STG.E.U8 desc[UR52][R4.64], R0 ;  /* 0x0000000004005986 */ /* 0x0001e4000c101134 */
[----:B0-----:R-:W-:-:S02]  /*d2100*/  PRMT R0, R15, 0x7772, RZ ;  /* 0x000077720f007816 */ /* 0x001fc400000000ff */
        /* <DEDUP_REMOVED lines=8> */
[----:B------:R-:W-:-:S03]  /*d2190*/  PRMT R0, R225, 0x7770, RZ ;  /* 0x00007770e1007816 */ /* 0x000fc600000000ff */
[----:B------:R-:W4:Y:S06]  /*d21a0*/  LDL.LU R15, [R1+0x264] ;  /* 0x00026400010f7983 */ /* 0x000f2c0000300800 */
[----:B--2---:R0:W-:Y:S04]  /*d21b0*/  @P6 STG.E.U8 desc[UR52][R16.64], R0 ;  /* 0x0000000010006986 */ /* 0x0041e8000c101134 */
[----:B0-----:R-:W2:Y:S01]  /*d21c0*/  LDL.LU.64 R16, [R1+0x3df0] ;  /* 0x003df00001107983 */ /* 0x001ea20000300a00 */
        /* <DEDUP_REMOVED lines=34> */
[----:B------:R0:W-:Y:S02]  /*d23f0*/  @P4 STG.E.U8 desc[UR52][R18.64], R0 ;  /* 0x0000000012004986 */ /* 0x0001e4000c101134 */
[----:B0-----:R-:W-:-:S05]  /*d2400*/  PRMT R0, R15, 0x7770, RZ ;  /* 0x000077700f007816 */ /* 0x001fca00000000ff */
[----:B--2---:R0:W-:Y:S04]  /*d2410*/  @P5 STG.E.U8 desc[UR52][R16.64], R0 ;  /* 0x0000000010005986 */ /* 0x0041e8000c101134 */
[----:B0-----:R-:W2:Y:S04]  /*d2420*/  LDL.LU.64 R16, [R1+0x3df8] ;  /* 0x003df80001107983 */ /* 0x001ea80000300a00 */
        /* <DEDUP_REMOVED lines=9> */
[C---:B------:R-:W-:Y:S02]  /*d24c0*/  LOP3.LUT P3, RZ, R241.reuse, 0x20000000, RZ, 0xc0, !PT ;  /* 0x20000000f1ff7812 */ /* 0x040fe4000786c0ff */
[C---:B------:R-:W-:Y:S02]  /*d24d0*/  LOP3.LUT P4, RZ, R241.reuse, 0x40000000, RZ, 0xc0, !PT ;  /* 0x40000000f1ff7812 */ /* 0x040fe4000788c0ff */
[----:B------:R-:W-:-:S03]  /*d24e0*/  LOP3.LUT P5, RZ, R241, 0x80000000, RZ, 0xc0, !PT ;  /* 0x80000000f1ff7812 */ /* 0x000fc600078ac0ff */
[----:B--2---:R0:W-:Y:S04]  /*d24f0*/  @P2 STG.E.U8 desc[UR52][R16.64], R0 ;  /* 0x0000000010002986 */ /* 0x0041e8000c101134 */
[----:B0-----:R-:W2:Y:S01]  /*d2500*/  LDL.LU.64 R16, [R1+0x3e28] ;  /* 0x003e280001107983 */ /* 0x001ea20000300a00 */
[----:B---3--:R-:W-:-:S03]  /*d2510*/  LOP3.LUT P6, RZ, R242, 0x100, RZ, 0xc0, !PT ;  /* 0x00000100f2ff7812 */ /* 0x008fc600078cc0ff */
[----:B------:R-:W3:Y:S04]  /*d2520*/  LDL.LU R225, [R1+0x268] ;  /* 0x0002680001e17983 */ /* 0x000ee80000300800 */
[----:B------:R-:W3:Y:S04]  /*d2530*/  LDL.LU.64 R238, [R1+0x3e30] ;  /* 0x003e300001ee7983 */ /* 0x000ee80000300a00 */
[----:B------:R-:W3:Y:S02]  /*d2540*/  LDL.LU.64 R236, [R1+0x3e38] ;  /* 0x003e380001ec7983 */ /* 0x000ee40000300a00 */
[----:B------:R-:W-:-:S02]  /*d2550*/  @P6 LOP3.LUT R216, R216, 0x80, RZ, 0xfc, !PT ;  /* 0x00000080d8d86812 */ /* 0x000fc400078efcff */
[----:B------:R-:W-:Y:S01]  /*d2560*/  LOP3.LUT P6, RZ, R242, 0x80, RZ, 0xc0, !PT ;  /* 0x00000080f2ff7812 */ /* 0x000fe200078cc0ff */
[----:B------:R-:W3:Y:S01]  /*d2570*/  LDL.LU.64 R234, [R1+0x3e40] ;  /* 0x003e400001ea7983 */ /* 0x000ee20000300a00 */
[----:B------:R-:W-:-:S03]  /*d2580*/  LOP3.LUT R216, R216, 0xfffffeff, RZ, 0xc0, !PT ;  /* 0xfffffeffd8d87812 */ /* 0x000fc600078ec0ff */
[----:B------:R-:W3:Y:S08]  /*d2590*/  LDL.LU.64 R20, [R1+0x3e48] ;  /* 0x003e480001147983 */ /* 0x000ef00000300a00 */
[----:B------:R-:W-:Y:S02]  /*d25a0*/  @P6 LOP3.LUT R216, R216, 0x100, RZ, 0xfc, !PT ;  /* 0x00000100d8d86812 */ /* 0x000fe400078efcff */
[----:B------:R-:W-:-:S02]  /*d25b0*/  LOP3.LUT P6, RZ, R242, 0x40, RZ, 0xc0, !PT ;  /* 0x00000040f2ff7812 */ /* 0x000fc400078cc0ff */
        /* <DEDUP_REMOVED lines=10> */
[----:B------:R-:W-:-:S09]  /*d2660*/  PRMT R0, R15, 0x7772, RZ ;  /* 0x000077720f007816 */ /* 0x000fd200000000ff */
[----:B------:R-:W-:Y:S02]  /*d2670*/  @P6 LOP3.LUT R216, R216, 0x1000, RZ, 0xfc, !PT ;  /* 0x00001000d8d86812 */ /* 0x000fe400078efcff */
[----:B------:R-:W-:Y:S02]  /*d2680*/  LOP3.LUT P6, RZ, R242, 0x4, RZ, 0xc0, !PT ;  /* 0x00000004f2ff7812 */ /* 0x000fe400078cc0ff */
[----:B------:R-:W-:Y:S01]  /*d2690*/  LOP3.LUT R216, R216, 0xffffdfff, RZ, 0xc0, !PT ;  /* 0xffffdfffd8d87812 */ /* 0x000fe200078ec0ff */
[----:B----4-:R0:W-:Y:S10]  /*d26a0*/  @P3 STG.E.U8 desc[UR52][R230.64], R0 ;  /* 0x00000000e6003986 */ /* 0x0101f4000c101134 */
[----:B------:R-:W-:-:S02]  /*d26b0*/  @P6 LOP3.LUT R216, R216, 0x2000, RZ, 0xfc, !PT ;  /* 0x00002000d8d86812 */ /* 0x000fc400078efcff */
[----:B------:R-:W-:Y:S02]  /*d26c0*/  LOP3.LUT P6, RZ, R242, 0x2, RZ, 0xc0, !PT ;  /* 0x00000002f2ff7812 */ /* 0x000fe400078cc0ff */
[----:B0-----:R-:W-:Y:S02]  /*d26d0*/  PRMT R0, R15, 0x7773, RZ ;  /* 0x000077730f007816 */ /* 0x001fe400000000ff */
[----:B------:R-:W4:Y:S01]  /*d26e0*/  LDL.LU R15, [R1+0x27c] ;  /* 0x00027c00010f7983 */ /* 0x000f220000300800 */
[----:B------:R-:W-:-:S03]  /*d26f0*/  LOP3.LUT R216, R216, 0xffffbfff, RZ, 0xc0, !PT ;  /* 0xffffbfffd8d87812 */ /* 0x000fc600078ec0ff */
[----:B------:R-:W4:Y:S04]  /*d2700*/  LDL.LU.64 R232, [R1+0x3e50] ;  /* 0x003e500001e87983 */ /* 0x000f280000300a00 */
[----:B------:R0:W-:Y:S01]  /*d2710*/  @P4 STG.E.U8 desc[UR52][R228.64], R0 ;  /* 0x00000000e4004986 */ /* 0x0001e2000c101134 */
[----:B------:R-:W-:Y:S02]  /*d2720*/  @P6 LOP3.LUT R216, R216, 0x4000, RZ, 0xfc, !PT ;  /* 0x00004000d8d86812 */ /* 0x000fe400078efcff */
[----:B------:R-:W-:Y:S01]  /*d2730*/  LOP3.LUT P6, RZ, R242, 0x1, RZ, 0xc0, !PT ;  /* 0x00000001f2ff7812 */ /* 0x000fe200078cc0ff */
[----:B------:R-:W4:Y:S04]  /*d2740*/  LDL.LU.64 R6, [R1+0x3e58] ;  /* 0x003e580001067983 */ /* 0x000f280000300a00 */
[----:B------:R-:W4:Y:S01]  /*d2750*/  LDL.LU.64 R230, [R1+0x3e60] ;  /* 0x003e600001e67983 */ /* 0x000f220000300a00 */
        /* <DEDUP_REMOVED lines=30> */
[----:B------:R-:W-:Y:S02]  /*d2940*/  LOP3.LUT P2, RZ, R242, 0x800, RZ, 0xc0, !PT ;  /* 0x00000800f2ff7812 */ /* 0x000fe4000784c0ff */
[----:B----4-:R-:W-:-:S05]  /*d2950*/  PRMT R0, R15, 0x7770, RZ ;  /* 0x000077700f007816 */ /* 0x010fca00000000ff */
        /* <DEDUP_REMOVED lines=22> */
[----:B------:R-:W3:Y:S04]  /*d2ac0*/  LDL.LU.64 R228, [R1+0x3ea0] ;  /* 0x003ea00001e47983 */ /* 0x000ee80000300a00 */
[----:B------:R-:W2:Y:S04]  /*d2ad0*/  LDL.LU R15, [R1+0x250] ;  /* 0x00025000010f7983 */ /* 0x000ea80000300800 */
[----:B------:R-:W3:Y:S04]  /*d2ae0*/  LDL.LU.64 R4, [R1+0x3ea8] ;  /* 0x003ea80001047983 */ /* 0x000ee80000300a00 */
[----:B------:R-:W3:Y:S04]  /*d2af0*/  LDL.LU.64 R226, [R1+0x3eb0] ;  /* 0x003eb00001e27983 */ /* 0x000ee80000300a00 */
[----:B------:R-:W3:Y:S04]  /*d2b00*/  LDL.LU.64 R18, [R1+0x3eb8] ;  /* 0x003eb80001127983 */ /* 0x000ee80000300a00 */
[----:B------:R-:W3:Y:S01]  /*d2b10*/  LDL.LU R21, [R1+0x240] ;  /* 0x0002400001157983 */ /* 0x000ee20000300800 */
        /* <DEDUP_REMOVED lines=34> */
[C---:B------:R-:W-:Y:S01]  /*d2d40*/  LOP3.LUT P6, RZ, R242.reuse, 0x100000, RZ, 0xc0, !PT ;  /* 0x00100000f2ff7812 */ /* 0x040fe200078cc0ff */
[----:B----4-:R0:W-:Y:S01]  /*d2d50*/  @P3 STG.E.U8 desc[UR52][R230.64], R0 ;  /* 0x00000000e6003986 */ /* 0x0101e2000c101134 */
[----:B------:R-:W-:Y:S02]  /*d2d60*/  LOP3.LUT P5, RZ, R242, 0x40000, RZ, 0xc0, !PT ;  /* 0x00040000f2ff7812 */ /* 0x000fe400078ac0ff */
[----:B------:R-:W-:Y:S02]  /*d2d70*/  LOP3.LUT R216, R216, 0xffffffbf, RZ, 0xc0, !PT ;  /* 0xffffffbfd8d87812 */ /* 0x000fe400078ec0ff */
[----:B0-----:R-:W-:-:S07]  /*d2d80*/  PRMT R0, R15, 0x7772, RZ ;  /* 0x000077720f007816 */ /* 0x001fce00000000ff */
[----:B------:R-:W-:Y:S02]  /*d2d90*/  @P6 LOP3.LUT R216, R216, 0x40, RZ, 0xfc, !PT ;  /* 0x00000040d8d86812 */ /* 0x000fe400078efcff */
[----:B------:R-:W-:Y:S01]  /*d2da0*/  LOP3.LUT P6, RZ, R242, 0x80000, RZ, 0xc0, !PT ;  /* 0x00080000f2ff7812 */ /* 0x000fe200078cc0ff */
[----:B---3--:R0:W-:Y:S02]  /*d2db0*/  @P4 STG.E.U8 desc[UR52][R228.64], R0 ;  /* 0x00000000e4004986 */ /* 0x0081e4000c101134 */
[----:B0-----:R-:W-:Y:S02]  /*d2dc0*/  PRMT R0, R15, 0x7773, RZ ;  /* 0x000077730f007816 */ /* 0x001fe400000000ff */
[----:B------:R-:W3:Y:S04]  /*d2dd0*/  LDL.LU R15, [R1+0x244] ;  /* 0x00024400010f7983 */ /* 0x000ee80000300800 */
[----:B------:R-:W4:Y:S04]  /*d2de0*/  LDL.LU.64 R6, [R1+0x3ef0] ;  /* 0x003ef00001067983 */ /* 0x000f280000300a00 */
[----:B------:R0:W-:Y:S04]  /*d2df0*/  @P5 STG.E.U8 desc[UR52][R4.64], R0 ;  /* 0x0000000004005986 */ /* 0x0001e8000c101134 */
[----:B------:R-:W4:Y:S04]  /*d2e00*/  LDL.LU.64 R230, [R1+0x3ef8] ;  /* 0x003ef80001e67983 */ /* 0x000f280000300a00 */
[----:B------:R-:W4:Y:S01]  /*d2e10*/  LDL.LU.64 R228, [R1+0x3f00] ;  /* 0x003f000001e47983 */ /* 0x000f220000300a00 */
[----:B0-----:R-:W-:-:S03]  /*d2e20*/  PRMT R0, R21, 0x7770, RZ ;  /* 0x0000777015007816 */ /* 0x001fc600000000ff */
        /* <DEDUP_REMOVED lines=78> */
[----:B------:R-:W2:Y:S01]  /*d3310*/  LDL.LU R20, [R1+0x24c] ;  /* 0x00024c0001147983 */ /* 0x000ea20000300800 */
[----:B------:R-:W-:-:S03]  /*d3320*/  LOP3.LUT R217, R217, 0xefffffff, RZ, 0xc0, !PT ;  /* 0xefffffffd9d97812 */ /* 0x000fc600078ec0ff */
[----:B------:R-:W2:Y:S04]  /*d3330*/  LDL.LU.64 R236, [R1+0x3f70] ;  /* 0x003f700001ec7983 */ /* 0x000ea80000300a00 */
[----:B------:R-:W2:Y:S04]  /*d3340*/  LDL.LU.64 R234, [R1+0x3f78] ;  /* 0x003f780001ea7983 */ /* 0x000ea80000300a00 */
[----:B------:R-:W-:Y:S01]  /*d3350*/  @P6 LOP3.LUT R217, R217, 0x10000000, RZ, 0xfc, !PT ;  /* 0x10000000d9d96812 */ /* 0x000fe200078efcff */
[----:B------:R-:W2:Y:S01]  /*d3360*/  LDL.LU.64 R232, [R1+0x3f80] ;  /* 0x003f800001e87983 */ /* 0x000ea20000300a00 */
[----:B------:R-:W-:-:S02]  /*d3370*/  LOP3.LUT P6, RZ, R243, 0x100, RZ, 0xc0, !PT ;  /* 0x00000100f3ff7812 */ /* 0x000fc400078cc0ff */
[----:B------:R-:W-:Y:S01]  /*d3380*/  LOP3.LUT R217, R217, 0xdfffffff, RZ, 0xc0, !PT ;  /* 0xdfffffffd9d97812 */ /* 0x000fe200078ec0ff */
[----:B------:R-:W2:Y:S01]  /*d3390*/  LDL.LU.64 R6, [R1+0x3f88] ;  /* 0x003f880001067983 */ /* 0x000ea20000300a00 */
[C---:B------:R-:W-:Y:S02]  /*d33a0*/  LOP3.LUT P3, RZ, R243.reuse, 0x8, RZ, 0xc0, !PT ;  /* 0x00000008f3ff7812 */ /* 0x040fe4000786c0ff */
[----:B------:R-:W-:Y:S02]  /*d33b0*/  LOP3.LUT P4, RZ, R243, 0x10, RZ, 0xc0, !PT ;  /* 0x00000010f3ff7812 */ /* 0x000fe4000788c0ff */
[----:B---3--:R-:W-:-:S05]  /*d33c0*/  PRMT R0, R15, 0x7770, RZ ;  /* 0x000077700f007816 */ /* 0x008fca00000000ff */
[----:B------:R-:W-:Y:S02]  /*d33d0*/  @P6 LOP3.LUT R217, R217, 0x20000000, RZ, 0xfc, !PT ;  /* 0x20000000d9d96812 */ /* 0x000fe400078efcff */
[C---:B------:R-:W-:Y:S02]  /*d33e0*/  LOP3.LUT P6, RZ, R243.reuse, 0x80, RZ, 0xc0, !PT ;  /* 0x00000080f3ff7812 */ /* 0x040fe400078cc0ff */
[----:B------:R-:W-:Y:S01]  /*d33f0*/  LOP3.LUT P5, RZ, R243, 0x20, RZ, 0xc0, !PT ;  /* 0x00000020f3ff7812 */ /* 0x000fe200078ac0ff */
[----:B------:R0:W-:Y:S01]  /*d3400*/  @P3 STG.E.U8 desc[UR52][R230.64], R0 ;  /* 0x00000000e6003986 */ /* 0x0001e2000c101134 */
        /* <DEDUP_REMOVED lines=52> */
[----:B0-----:R-:W-:Y:S02]  /*d3750*/  PRMT R0, R244, 0x7773, RZ ;  /* 0x00007773f4007816 */ /* 0x001fe400000000ff */
[----:B------:R-:W3:Y:S04]  /*d3760*/  LDL.LU R244, [R1+0x5208] ;  /* 0x0052080001f47983 */ /* 0x000ee80000300800 */
        /* <DEDUP_REMOVED lines=15> */
[----:B------:R-:W-:Y:S02]  /*d3860*/  LOP3.LUT R217, R217, 0xffff7fff, RZ, 0xc0, !PT ;  /* 0xffff7fffd9d97812 */ /* 0x000fe400078ec0ff */
[C---:B------:R-:W-:Y:S02]  /*d3870*/  LOP3.LUT P3, RZ, R243.reuse, 0x400000, RZ, 0xc0, !PT ;  /* 0x00400000f3ff7812 */ /* 0x040fe4000786c0ff */
[C---:B------:R-:W-:Y:S02]  /*d3880*/  LOP3.LUT P4, RZ, R243.reuse, 0x800000, RZ, 0xc0, !PT ;  /* 0x00800000f3ff7812 */ /* 0x040fe4000788c0ff */
[----:B------:R-:W-:Y:S02]  /*d3890*/  LOP3.LUT P5, RZ, R243, 0x1000000, RZ, 0xc0, !PT ;  /* 0x01000000f3ff7812 */ /* 0x000fe400078ac0ff */
[----:B---3--:R-:W-:Y:S01]  /*d38a0*/  LOP3.LUT P6, RZ, R244, 0x2, RZ, 0xc0, !PT ;  /* 0x00000002f4ff7812 */ /* 0x008fe200078cc0ff */
[----:B--2---:R0:W-:Y:S04]  /*d38b0*/  @P2 STG.E.U8 desc[UR52][R16.64], R0 ;  /* 0x0000000010002986 */ /* 0x0041e8000c101134 */
[----:B0-----:R-:W2:Y:S08]  /*d38c0*/  LDL.LU.64 R16, [R1+0x3ff0] ;  /* 0x003ff00001107983 */ /* 0x001eb00000300a00 */
[----:B------:R-:W-:-:S02]  /*d38d0*/  @P6 LOP3.LUT R217, R217, 0x8000, RZ, 0xfc, !PT ;  /* 0x00008000d9d96812 */ /* 0x000fc400078efcff */
[----:B------:R-:W-:Y:S01]  /*d38e0*/  LOP3.LUT P6, RZ, R244, 0x1, RZ, 0xc0, !PT ;  /* 0x00000001f4ff7812 */ /* 0x000fe200078cc0ff */
[----:B------:R-:W3:Y:S01]  /*d38f0*/  LDL.LU.64 R22, [R1+0x3ff8] ;  /* 0x003ff80001167983 */ /* 0x000ee20000300a00 */
[----:B------:R-:W-:-:S03]  /*d3900*/  LOP3.LUT R217, R217, 0xfffeffff, RZ, 0xc0, !PT ;  /* 0xfffeffffd9d97812 */ /* 0x000fc600078ec0ff */
[----:B------:R-:W3:Y:S04]  /*d3910*/  LDL.LU.64 R238, [R1+0x4000] ;  /* 0x0040000001ee7983 */ /* 0x000ee80000300a00 */
[----:B------:R-:W3:Y:S04]  /*d3920*/  LDL.LU.64 R236, [R1+0x4008] ;  /* 0x0040080001ec7983 */ /* 0x000ee80000300a00 */
[----:B------:R-:W-:Y:S01]  /*d3930*/  @P6 LOP3.LUT R217, R217, 0x10000, RZ, 0xfc, !PT ;  /* 0x00010000d9d96812 */ /* 0x000fe200078efcff */
[----:B------:R-:W3:Y:S01]  /*d3940*/  LDL.LU R225, [R1+0x238] ;  /* 0x0002380001e17983 */ /* 0x000ee20000300800 */
[----:B------:R-:W-:-:S02]  /*d3950*/  LOP3.LUT P6, RZ, R243, 0x80000000, RZ, 0xc0, !PT ;  /* 0x80000000f3ff7812 */ /* 0x000fc400078cc0ff */
[----:B------:R-:W-:Y:S01]  /*d3960*/  LOP3.LUT R217, R217, 0xfffdffff, RZ, 0xc0, !PT ;  /* 0xfffdffffd9d97812 */ /* 0x000fe200078ec0ff */
[----:B------:R-:W3:Y:S01]  /*d3970*/  LDL.LU.64 R234, [R1+0x4010] ;  /* 0x0040100001ea7983 */ /* 0x000ee20000300a00 */
[----:B------:R-:W-:-:S03]  /*d3980*/  PRMT R0, R15, 0x7773, RZ ;  /* 0x000077730f007816 */ /* 0x000fc600000000ff */
[----:B------:R-:W3:Y:S06]  /*d3990*/  LDL.LU.64 R232, [R1+0x4018] ;  /* 0x0040180001e87983 */ /* 0x000eec0000300a00 */
[----:B------:R-:W-:Y:S01]  /*d39a0*/  @P6 LOP3.LUT R217, R217, 0x20000, RZ, 0xfc, !PT ;  /* 0x00020000d9d96812 */ /* 0x000fe200078efcff */
[----:B----4-:R0:W-:Y:S01]  /*d39b0*/  @P3 STG.E.U8 desc[UR52][R230.64], R0 ;  /* 0x00000000e6003986 */ /* 0x0101e2000c101134 */
[----:B------:R-:W-:Y:S02]  /*d39c0*/  LOP3.LUT P6, RZ, R243, 0x40000000, RZ, 0xc0, !PT ;  /* 0x40000000f3ff7812 */ /* 0x000fe400078cc0ff */
[----:B------:R-:W-:Y:S01]  /*d39d0*/  LOP3.LUT R217, R217, 0xfffbffff, RZ, 0xc0, !PT ;  /* 0xfffbffffd9d97812 */ /* 0x000fe200078ec0ff */
[----:B------:R-:W4:Y:S04]  /*d39e0*/  LDL.LU R15, [R1+0x228] ;  /* 0x00022800010f7983 */ /* 0x000f280000300800 */
[----:B------:R-:W4:Y:S01]  /*d39f0*/  LDL.LU.64 R6, [R1+0x4020] ;  /* 0x0040200001067983 */ /* 0x000f220000300a00 */
[----:B0-----:R-:W-:-:S03]  /*d3a00*/  PRMT R0, R20, 0x7770, RZ ;  /* 0x0000777014007816 */ /* 0x001fc600000000ff */
[----:B------:R-:W4:Y:S02]  /*d3a10*/  LDL.LU.64 R230, [R1+0x4028] ;  /* 0x0040280001e67983 */ /* 0x000f240000300a00 */
        /* <DEDUP_REMOVED lines=15> */
[----:B0-----:R-:W4:Y:S01]  /*d3b10*/  LDL.LU.64 R228, [R1+0x4030] ;  /* 0x0040300001e47983 */ /* 0x001f220000300a00 */
[----:B------:R-:W-:-:S05]  /*d3b20*/  PRMT R0, R20, 0x7771, RZ ;  /* 0x0000777114007816 */ /* 0x000fca00000000ff */
[----:B------:R0:W-:Y:S02]  /*d3b30*/  @P5 STG.E.U8 desc[UR52][R4.64], R0 ;  /* 0x0000000004005986 */ /* 0x0001e4000c101134 */
[C---:B0-----:R-:W-:Y:S02]  /*d3b40*/  PRMT R0, R20.reuse, 0x7772, RZ ;  /* 0x0000777214007816 */ /* 0x041fe400000000ff */
        /* <DEDUP_REMOVED lines=76> */
[C---:B------:R-:W-:Y:S01]  /*d4010*/  LOP3.LUT P6, RZ, R244.reuse, 0x20000, RZ, 0xc0, !PT ;  /* 0x00020000f4ff7812 */ /* 0x040fe200078cc0ff */
[----:B------:R-:W2:Y:S01]  /*d4020*/  LDL.LU.64 R234, [R1+0x40a0] ;  /* 0x0040a00001ea7983 */ /* 0x000ea20000300a00 */
[----:B------:R-:W-:Y:S02]  /*d4030*/  LOP3.LUT P3, RZ, R244, 0x200, RZ, 0xc0, !PT ;  /* 0x00000200f4ff7812 */ /* 0x000fe4000786c0ff */
[----:B------:R-:W-:Y:S02]  /*d4040*/  LOP3.LUT R217, R217, 0xffffefff, RZ, 0xc0, !PT ;  /* 0xffffefffd9d97812 */ /* 0x000fe400078ec0ff */
[----:B------:R-:W-:-:S07]  /*d4050*/  PRMT R0, R20, 0x7772, RZ ;  /* 0x0000777214007816 */ /* 0x000fce00000000ff */
[----:B------:R-:W-:Y:S02]  /*d4060*/  @P6 LOP3.LUT R217, R217, 0x1000, RZ, 0xfc, !PT ;  /* 0x00001000d9d96812 */ /* 0x000fe400078efcff */
[----:B------:R-:W-:Y:S01]  /*d4070*/  LOP3.LUT P6, RZ, R244, 0x10000, RZ, 0xc0, !PT ;  /* 0x00010000f4ff7812 */ /* 0x000fe200078cc0ff */
[----:B---3--:R0:W-:Y:S01]  /*d4080*/  @P3 STG.E.U8 desc[UR52][R230.64], R0 ;  /* 0x00000000e6003986 */ /* 0x0081e2000c101134 */
[----:B------:R-:W-:Y:S02]  /*d4090*/  LOP3.LUT R217, R217, 0xffffdfff, RZ, 0xc0, !PT ;  /* 0xffffdfffd9d97812 */ /* 0x000fe400078ec0ff */
[----:B0-----:R-:W-:Y:S02]  /*d40a0*/  PRMT R0, R20, 0x7773, RZ ;  /* 0x0000777314007816 */ /* 0x001fe400000000ff */
[----:B------:R-:W3:Y:S07]  /*d40b0*/  LDL.LU.64 R20, [R1+0x40a8] ;  /* 0x0040a80001147983 */ /* 0x000eee0000300a00 */
[----:B------:R-:W-:-:S02]  /*d40c0*/  @P6 LOP3.LUT R217, R217, 0x2000, RZ, 0xfc, !PT ;  /* 0x00002000d9d96812 */ /* 0x000fc400078efcff */
[C---:B------:R-:W-:Y:S01]  /*d40d0*/  LOP3.LUT P6, RZ, R244.reuse, 0x8000, RZ, 0xc0, !PT ;  /* 0x00008000f4ff7812 */ /* 0x040fe200078cc0ff */
[----:B------:R-:W3:Y:S01]  /*d40e0*/  LDL.LU.64 R232, [R1+0x40b0] ;  /* 0x0040b00001e87983 */ /* 0x000ee20000300a00 */
[C---:B------:R-:W-:Y:S02]  /*d40f0*/  LOP3.LUT P4, RZ, R244.reuse, 0x1000, RZ, 0xc0, !PT ;  /* 0x00001000f4ff7812 */ /* 0x040fe4000788c0ff */
[----:B------:R-:W-:Y:S01]  /*d4100*/  LOP3.LUT P5, RZ, R244, 0x2000, RZ, 0xc0, !PT ;  /* 0x00002000f4ff7812 */ /* 0x000fe200078ac0ff */
[----:B------:R-:W3:Y:S01]  /*d4110*/  LDL.LU.64 R6, [R1+0x40b8] ;  /* 0x0040b80001067983 */ /* 0x000ee20000300a00 */
[----:B------:R-:W-:-:S03]  /*d4120*/  LOP3.LUT R217, R217, 0xffffbfff, RZ, 0xc0, !PT ;  /* 0xffffbfffd9d97812 */ /* 0x000fc600078ec0ff */
[----:B------:R-:W3:Y:S04]  /*d4130*/  LDL.LU.64 R230, [R1+0x40c0] ;  /* 0x0040c00001e67983 */ /* 0x000ee80000300a00 */
[----:B------:R-:W-:Y:S02]  /*d4140*/  @P6 LOP3.LUT R217, R217, 0x4000, RZ, 0xfc, !PT ;  /* 0x00004000d9d96812 */ /* 0x000fe400078efcff */
        /* <DEDUP_REMOVED lines=28> */
[----:B------:R-:W-:Y:S01]  /*d4310*/  LOP3.LUT P0, RZ, R244, 0x800000, RZ, 0xc0, !PT ;  /* 0x00800000f4ff7812 */ /* 0x000fe2000780c0ff */
[----:B------:R-:W2:Y:S08]  /*d4320*/  LDL.LU R245, [R1+0x5204] ;  /* 0x0052040001f57983 */ /* 0x000eb00000300800 */
[----:B---3--:R0:W-:Y:S01]  /*d4330*/  @P6 STG.E.U8 desc[UR52][R20.64], R0 ;  /* 0x0000000014006986 */ /* 0x0081e2000c101134 */
[----:B------:R-:W-:-:S02]  /*d4340*/  LOP3.LUT P6, RZ, R217, 0x100, RZ, 0xc0, !PT ;  /* 0x00000100d9ff7812 */ /* 0x000fc400078cc0ff */
        /* <DEDUP_REMOVED lines=10> */
[----:B0-----:R-:W-:Y:S02]  /*d43f0*/  PRMT R0, R246, 0x7773, RZ ;  /* 0x00007773f6007816 */ /* 0x001fe400000000ff */
[C---:B------:R-:W-:Y:S01]  /*d4400*/  LOP3.LUT P4, RZ, R244.reuse, 0x8000000, RZ, 0xc0, !PT ;  /* 0x08000000f4ff7812 */ /* 0x040fe2000788c0ff */
[----:B------:R-:W3:Y:S04]  /*d4410*/  LDL.LU R246, [R1+0x5200] ;  /* 0x0052000001f67983 */ /* 0x000ee80000300800 */
[----:B----4-:R0:W-:Y:S01]  /*d4420*/  @P1 STG.E.U8 desc[UR52][R228.64], R0 ;  /* 0x00000000e4001986 */ /* 0x0101e2000c101134 */
[----:B------:R-:W-:-:S02]  /*d4430*/  LOP3.LUT P5, RZ, R244, 0x10000000, RZ, 0xc0, !PT ;  /* 0x10000000f4ff7812 */ /* 0x000fc400078ac0ff */
[----:B0-----:R-:W-:-:S05]  /*d4440*/  PRMT R0, R247, 0x7770, RZ ;  /* 0x00007770f7007816 */ /* 0x001fca00000000ff */
[----:B------:R0:W-:Y:S02]  /*d4450*/  @P2 STG.E.U8 desc[UR52][R4.64], R0 ;  /* 0x0000000004002986 */ /* 0x0001e4000c101134 */
[----:B0-----:R-:W-:-:S05]  /*d4460*/  PRMT R0, R247, 0x7771, RZ ;  /* 0x00007771f7007816 */ /* 0x001fca00000000ff */
[----:B------:R0:W-:Y:S02]  /*d4470*/  @P3 STG.E.U8 desc[UR52][R226.64], R0 ;  /* 0x00000000e2003986 */ /* 0x0001e4000c101134 */
[----:B0-----:R-:W-:-:S05]  /*d4480*/  PRMT R0, R247, 0x7772, RZ ;  /* 0x00007772f7007816 */ /* 0x001fca00000000ff */
[----:B------:R0:W-:Y:S02]  /*d4490*/  @P4 STG.E.U8 desc[UR52][R18.64], R0 ;  /* 0x0000000012004986 */ /* 0x0001e4000c101134 */
[----:B0-----:R-:W-:Y:S02]  /*d44a0*/  PRMT R0, R247, 0x7773, RZ ;  /* 0x00007773f7007816 */ /* 0x001fe400000000ff */
[----:B------:R-:W4:Y:S04]  /*d44b0*/  LDL.LU R247, [R1+0x51fc] ;  /* 0x0051fc0001f77983 */ /* 0x000f280000300800 */
[----:B--2---:R0:W-:Y:S04]  /*d44c0*/  @P5 STG.E.U8 desc[UR52][R16.64], R0 ;  /* 0x0000000010005986 */ /* 0x0041e8000c101134 */
[----:B0-----:R-:W2:Y:S04]  /*d44d0*/  LDL.LU.64 R16, [R1+0x40f0] ;  /* 0x0040f00001107983 */ /* 0x001ea80000300a00 */
[----:B------:R-:W3:Y:S04]  /*d44e0*/  LDL.LU.64 R230, [R1+0x40f8] ;  /* 0x0040f80001e67983 */ /* 0x000ee80000300a00 */
[----:B------:R-:W4:Y:S04]  /*d44f0*/  LDL.LU.64 R228, [R1+0x4100] ;  /* 0x0041000001e47983 */ /* 0x000f280000300a00 */
[----:B------:R-:W4:Y:S04]  /*d4500*/  LDL.LU.64 R4, [R1+0x4108] ;  /* 0x0041080001047983 */ /* 0x000f280000300a00 */
[----:B------:R-:W4:Y:S01]  /*d4510*/  LDL.LU.64 R226, [R1+0x4110] ;  /* 0x0041100001e27983 */ /* 0x000f220000300a00 */
[----:B------:R-:W-:-:S03]  /*d4520*/  LOP3.LUT P2, RZ, R244, 0x20000000, RZ, 0xc0, !PT ;  /* 0x20000000f4ff7812 */ /* 0x000fc6000784c0ff */
[----:B------:R-:W4:Y:S01]  /*d4530*/  LDL.LU.64 R18, [R1+0x4118] ;  /* 0x0041180001127983 */ /* 0x000f220000300a00 */
[----:B------:R-:W-:Y:S02]  /*d4540*/  PRMT R0, R248, 0x7770, RZ ;  /* 0x00007770f8007816 */ /* 0x000fe400000000ff */
[----:B------:R-:W-:Y:S02]  /*d4550*/  LOP3.LUT R218, R218, 0x7fffffff, RZ, 0xc0, !PT ;  /* 0x7fffffffdada7812 */ /* 0x000fe400078ec0ff */
[----:B------:R-:W-:Y:S02]  /*d4560*/  LOP3.LUT R217, R217, 0xfffffffe, RZ, 0xc0, !PT ;  /* 0xfffffffed9d97812 */ /* 0x000fe400078ec0ff */
        /* <DEDUP_REMOVED lines=8> */
[----:B------:R-:W-:Y:S01]  /*d45f0*/  LOP3.LUT R217, R217, 0xfffffffb, RZ, 0xc0, !PT ;  /* 0xfffffffbd9d97812 */ /* 0x000fe200078ec0ff */
[----:B--2---:R0:W-:Y:S04]  /*d4600*/  @P2 STG.E.U8 desc[UR52][R16.64], R0 ;  /* 0x0000000010002986 */ /* 0x0041e8000c101134 */
[----:B0-----:R-:W2:Y:S04]  /*d4610*/  LDL.LU.64 R16, [R1+0x4120] ;  /* 0x0041200001107983 */ /* 0x001ea80000300a00 */
[----:B------:R-:W2:Y:S02]  /*d4620*/  LDL.LU.64 R238, [R1+0x4128] ;  /* 0x0041280001ee7983 */ /* 0x000ea40000300a00 */
        /* <DEDUP_REMOVED lines=13> */
[----:B------:R-:W-:Y:S02]  /*d4700*/  LOP3.LUT P6, RZ, R245, 0x8, RZ, 0xc0, !PT ;  /* 0x00000008f5ff7812 */ /* 0x000fe400078cc0ff */
[----:B------:R-:W-:Y:S01]  /*d4710*/  LOP3.LUT R217, R217, 0xffffffdf, RZ, 0xc0, !PT ;  /* 0xffffffdfd9d97812 */ /* 0x000fe200078ec0ff */
[----:B---3--:R0:W-:Y:S01]  /*d4720*/  @P3 STG.E.U8 desc[UR52][R230.64], R0 ;  /* 0x00000000e6003986 */ /* 0x0081e2000c101134 */
[----:B------:R-:W-:-:S09]  /*d4730*/  LOP3.LUT P5, RZ, R245, 0x1, RZ, 0xc0, !PT ;  /* 0x00000001f5ff7812 */ /* 0x000fd200078ac0ff */
[----:B------:R-:W-:Y:S02]  /*d4740*/  @P6 LOP3.LUT R217, R217, 0x20, RZ, 0xfc, !PT ;  /* 0x00000020d9d96812 */ /* 0x000fe400078efcff */
[----:B0-----:R-:W-:Y:S02]  /*d4750*/  PRMT R0, R248, 0x7772, RZ ;  /* 0x00007772f8007816 */ /* 0x001fe400000000ff */
[----:B------:R-:W-:-:S03]  /*d4760*/  LOP3.LUT P6, RZ, R245, 0x4, RZ, 0xc0, !PT ;  /* 0x00000004f5ff7812 */ /* 0x000fc600078cc0ff */
[----:B----4-:R0:W-:Y:S01]  /*d4770*/  @P4 STG.E.U8 desc[UR52][R228.64], R0 ;  /* 0x00000000e4004986 */ /* 0x0101e2000c101134 */
[----:B------:R-:W-:Y:S02]  /*d4780*/  LOP3.LUT R217, R217, 0xffffffbf, RZ, 0xc0, !PT ;  /* 0xffffffbfd9d97812 */ /* 0x000fe400078ec0ff */
[----:B0-----:R-:W-:Y:S02]  /*d4790*/  PRMT R0, R248, 0x7773, RZ ;  /* 0x00007773f8007816 */ /* 0x001fe400000000ff */
[----:B------:R-:W3:Y:S04]  /*d47a0*/  LDL.LU R248, [R1+0x51f8] ;  /* 0x0051f80001f87983 */ /* 0x000ee80000300800 */
[----:B------:R-:W4:Y:S01]  /*d47b0*/  LDL.LU.64 R232, [R1+0x4148] ;  /* 0x0041480001e87983 */ /* 0x000f220000300a00 */
[----:B------:R-:W-:-:S02]  /*d47c0*/  @P6 LOP3.LUT R217, R217, 0x40, RZ, 0xfc, !PT ;  /* 0x00000040d9d96812 */ /* 0x000fc400078efcff */
[----:B------:R-:W-:Y:S01]  /*d47d0*/  LOP3.LUT P6, RZ, R245, 0x2, RZ, 0xc0, !PT ;  /* 0x00000002f5ff7812 */ /* 0x000fe200078cc0ff */
[----:B------:R-:W3:Y:S04]  /*d47e0*/  LDL.LU.64 R6, [R1+0x4150] ;  /* 0x0041500001067983 */ /* 0x000ee80000300a00 */
[----:B------:R0:W-:Y:S04]  /*d47f0*/  @P5 STG.E.U8 desc[UR52][R4.64], R0 ;  /* 0x0000000004005986 */ /* 0x0001e8000c101134 */
[----:B------:R-:W3:Y:S04]  /*d4800*/  LDL.LU.64 R230, [R1+0x4158] ;  /* 0x0041580001e67983 */ /* 0x000ee80000300a00 */
[----:B------:R-:W3:Y:S01]  /*d4810*/  LDL.LU.64 R228, [R1+0x4160] ;  /* 0x0041600001e47983 */ /* 0x000ee20000300a00 */
[----:B0-----:R-:W-:-:S03]  /*d4820*/  PRMT R0, R2, 0x7770, RZ ;  /* 0x0000777002007816 */ /* 0x001fc600000000ff */
[----:B------:R-:W3:Y:S04]  /*d4830*/  LDL.LU.64 R4, [R1+0x4168] ;  /* 0x0041680001047983 */ /* 0x000ee80000300a00 */
[----:B------:R0:W-:Y:S01]  /*d4840*/  @P6 STG.E.U8 desc[UR52][R226.64], R0 ;  /* 0x00000000e2006986 */ /* 0x0001e2000c101134 */
[C---:B------:R-:W-:Y:S02]  /*d4850*/  LOP3.LUT P6, RZ, R217.reuse, 0x40, RZ, 0xc0, !PT ;  /* 0x00000040d9ff7812 */ /* 0x040fe400078cc0ff */
[----:B0-----:R-:W-:Y:S01]  /*d4860*/  PRMT R0, R2, 0x7771, RZ ;  /* 0x0000777102007816 */ /* 0x001fe200000000ff */
[----:B------:R-:W3:Y:S10]  /*d4870*/  LDL.LU.64 R226, [R1+0x4170] ;  /* 0x0041700001e27983 */ /* 0x000ef40000300a00 */
[----:B------:R0:W-:Y:S01]  /*d4880*/  @P6 STG.E.U8 desc[UR52][R18.64], R0 ;  /* 0x0000000012006986 */ /* 0x0001e2000c101134 */
[----:B------:R-:W-:-:S03]  /*d4890*/  LOP3.LUT P6, RZ, R217, 0x20, RZ, 0xc0, !PT ;  /* 0x00000020d9ff7812 */ /* 0x000fc600078cc0ff */
[----:B0-----:R-:W3:Y:S01]  /*d48a0*/  LDL.LU.64 R18, [R1+0x4178] ;  /* 0x0041780001127983 */ /* 0x001ee20000300a00 */
[----:B------:R-:W-:-:S09]  /*d48b0*/  PRMT R0, R2, 0x7772, RZ ;  /* 0x0000777202007816 */ /* 0x000fd200000000ff */
[----:B--2---:R0:W-:Y:S04]  /*d48c0*/  @P6 STG.E.U8 desc[UR52][R16.64], R0 ;  /* 0x0000000010006986 */ /* 0x0041e8000c101134 */
[----:B0-----:R-:W2:Y:S01]  /*d48d0*/  LDL.LU.64 R16, [R1+0x4180] ;  /* 0x0041800001107983 */ /* 0x001ea20000300a00 */
[----:B------:R-:W-:Y:S02]  /*d48e0*/  LOP3.LUT P6, RZ, R217, 0x10, RZ, 0xc0, !PT ;  /* 0x00000010d9ff7812 */ /* 0x000fe400078cc0ff */
[----:B------:R-:W-:Y:S02]  /*d48f0*/  PRMT R0, R2, 0x7773, RZ ;  /* 0x0000777302007816 */ /* 0x000fe400000000ff */
[----:B------:R-:W-:Y:S01]  /*d4900*/  LOP3.LUT P0, RZ, R245, 0x400, RZ, 0xc0, !PT ;  /* 0x00000400f5ff7812 */ /* 0x000fe2000780c0ff */
[----:B------:R-:W2:Y:S08]  /*d4910*/  LDL.LU R2, [R1+0x51f4] ;  /* 0x0051f40001027983 */ /* 0x000eb00000300800 */
        /* <DEDUP_REMOVED lines=14> */
[----:B----4-:R0:W-:Y:S01]  /*d4a00*/  @P6 STG.E.U8 desc[UR52][R232.64], R0 ;  /* 0x00000000e8006986 */ /* 0x0101e2000c101134 */
[----:B------:R-:W-:-:S02]  /*d4a10*/  LOP3.LUT P6, RZ, R218, 0x80000000, RZ, 0xc0, !PT ;  /* 0x80000000daff7812 */ /* 0x000fc400078cc0ff */
[----:B0-----:R-:W-:-:S11]  /*d4a20*/  PRMT R0, R8, 0x7770, RZ ;  /* 0x0000777008007816 */ /* 0x001fd600000000ff */
[----:B---3--:R0:W-:Y:S01]  /*d4a30*/  @P6 STG.E.U8 desc[UR52][R6.64], R0 ;  /* 0x0000000006006986 */ /* 0x0081e2000c101134 */
[----:B------:R-:W-:Y:S02]  /*d4a40*/  LOP3.LUT P2, RZ, R245, 0x1000, RZ, 0xc0, !PT ;  /* 0x00001000f5ff7812 */ /* 0x000fe4000784c0ff */
[----:B0-----:R-:W-:-:S05]  /*d4a50*/  PRMT R0, R8, 0x7771, RZ ;  /* 0x0000777108007816 */ /* 0x001fca00000000ff */
[----:B------:R0:W-:Y:S01]  /*d4a60*/  @P0 STG.E.U8 desc[UR52][R230.64], R0 ;  /* 0x00000000e6000986 */ /* 0x0001e2000c101134 */
[----:B------:R-:W-:Y:S02]  /*d4a70*/  LOP3.LUT P3, RZ, R245, 0x2000, RZ, 0xc0, !PT ;  /* 0x00002000f5ff7812 */ /* 0x000fe4000786c0ff */
[----:B0-----:R-:W-:-:S05]  /*d4a80*/  PRMT R0, R8, 0x7772, RZ ;  /* 0x0000777208007816 */ /* 0x001fca00000000ff */
[----:B------:R0:W-:Y:S01]  /*d4a90*/  @P1 STG.E.U8 desc[UR52][R228.64], R0 ;  /* 0x00000000e4001986 */ /* 0x0001e2000c101134 */
[C---:B------:R-:W-:Y:S02]  /*d4aa0*/  LOP3.LUT P4, RZ, R245.reuse, 0x4000, RZ, 0xc0, !PT ;  /* 0x00004000f5ff7812 */ /* 0x040fe4000788c0ff */
[----:B0-----:R-:W-:Y:S02]  /*d4ab0*/  PRMT R0, R8, 0x7773, RZ ;  /* 0x0000777308007816 */ /* 0x001fe400000000ff */
[----:B------:R-:W-:Y:S01]  /*d4ac0*/  LOP3.LUT P5, RZ, R245, 0x8000, RZ, 0xc0, !PT ;  /* 0x00008000f5ff7812 */ /* 0x000fe200078ac0ff */
[----:B------:R-:W3:Y:S04]  /*d4ad0*/  LDL.LU R8, [R1+0x51ec] ;  /* 0x0051ec0001087983 */ /* 0x000ee80000300800 */
        /* <DEDUP_REMOVED lines=11> */
[----:B------:R-:W3:Y:S01]  /*d4b90*/  LDL.LU.64 R226, [R1+0x41a8] ;  /* 0x0041a80001e27983 */ /* 0x000ee20000300a00 */
[----:B------:R-:W-:-:S03]  /*d4ba0*/  LOP3.LUT P2, RZ, R245, 0x10000, RZ, 0xc0, !PT ;  /* 0x00010000f5ff7812 */ /* 0x000fc6000784c0ff */
[----:B------:R-:W3:Y:S01]  /*d4bb0*/  LDL.LU.64 R18, [R1+0x41b0] ;  /* 0x0041b00001127983 */ /* 0x000ee20000300a00 */
[----:B------:R-:W-:-:S03]  /*d4bc0*/  PRMT R0, R13, 0x7773, RZ ;  /* 0x000077730d007816 */ /* 0x000fc600000000ff */
[----:B------:R-:W3:Y:S01]  /*d4bd0*/  LDL.LU R13, [R1+0x51e8] ;  /* 0x0051e800010d7983 */ /* 0x000ee20000300800 */
        /* <DEDUP_REMOVED lines=16> */
[----:B------:R-:W2:Y:S04]  /*d4ce0*/  LDL.LU.64 R238, [R1+0x41c0] ;  /* 0x0041c00001ee7983 */ /* 0x000ea80000300a00 */
[----:B------:R-:W2:Y:S01]  /*d4cf0*/  LDL.LU.64 R236, [R1+0x41c8] ;  /* 0x0041c80001ec7983 */ /* 0x000ea20000300a00 */
        /* <DEDUP_REMOVED lines=8> */
[----:B------:R-:W-:Y:S01]  /*d4d80*/  @P6 LOP3.LUT R218, R218, 0x10000000, RZ, 0xfc, !PT ;  /* 0x10000000dada6812 */ /* 0x000fe200078efcff */
[----:B------:R-:W2:Y:S01]  /*d4d90*/  LDL.LU.64 R6, [R1+0x41e8] ;  /* 0x0041e80001067983 */ /* 0x000ea20000300a00 */
        /* <DEDUP_REMOVED lines=12> */
[----:B0-----:R-:W-:-:S05]  /*d4e60*/  PRMT R0, R249, 0x7772, RZ ;  /* 0x00007772f9007816 */ /* 0x001fca00000000ff */
[----:B------:R0:W-:Y:S02]  /*d4e70*/  @P5 STG.E.U8 desc[UR52][R4.64], R0 ;  /* 0x0000000004005986 */ /* 0x0001e4000c101134 */
[----:B0-----:R-:W-:Y:S02]  /*d4e80*/  PRMT R0, R249, 0x7773, RZ ;  /* 0x00007773f9007816 */ /* 0x001fe400000000ff */
[----:B------:R-:W3:Y:S04]  /*d4e90*/  LDL.LU R249, [R1+0x51e4] ;  /* 0x0051e40001f97983 */ /* 0x000ee80000300800 */
[----:B------:R-:W4:Y:S04]  /*d4ea0*/  LDL.LU.64 R230, [R1+0x41f0] ;  /* 0x0041f00001e67983 */ /* 0x000f280000300a00 */
[----:B------:R0:W-:Y:S01]  /*d4eb0*/  @P6 STG.E.U8 desc[UR52][R226.64], R0 ;  /* 0x00000000e2006986 */ /* 0x0001e2000c101134 */
[----:B------:R-:W-:-:S03]  /*d4ec0*/  LOP3.LUT P6, RZ, R218, 0x40000000, RZ, 0xc0, !PT ;  /* 0x40000000daff7812 */ /* 0x000fc600078cc0ff */
[----:B------:R-:W3:Y:S04]  /*d4ed0*/  LDL.LU.64 R228, [R1+0x41f8] ;  /* 0x0041f80001e47983 */ /* 0x000ee80000300a00 */
[----:B------:R-:W3:Y:S01]  /*d4ee0*/  LDL.LU.64 R4, [R1+0x4200] ;  /* 0x0042000001047983 */ /* 0x000ee20000300a00 */
[----:B0-----:R-:W-:-:S03]  /*d4ef0*/  PRMT R0, R250, 0x7770, RZ ;  /* 0x00007770fa007816 */ /* 0x001fc600000000ff */
[----:B------:R-:W3:Y:S04]  /*d4f00*/  LDL.LU.64 R226, [R1+0x4208] ;  /* 0x0042080001e27983 */ /* 0x000ee80000300a00 */
        /* <DEDUP_REMOVED lines=8> */
[----:B------:R0:W-:Y:S01]  /*d4f90*/  @P6 STG.E.U8 desc[UR52][R238.64], R0 ;  /* 0x00000000ee006986 */ /* 0x0001e2000c101134 */
[----:B------:R-:W-:Y:S02]  /*d4fa0*/  LOP3.LUT P6, RZ, R218, 0x8000000, RZ, 0xc0, !PT ;  /* 0x08000000daff7812 */ /* 0x000fe400078cc0ff */
[----:B0-----:R-:W-:Y:S02]  /*d4fb0*/  PRMT R0, R250, 0x7773, RZ ;  /* 0x00007773fa007816 */ /* 0x001fe400000000ff */
        /* <DEDUP_REMOVED lines=14> */
[----:B0-----:R-:W-:Y:S02]  /*d50a0*/  PRMT R0, R251, 0x7773, RZ ;  /* 0x00007773fb007816 */ /* 0x001fe400000000ff */
[----:B------:R-:W-:Y:S01]  /*d50b0*/  LOP3.LUT P2, RZ, R245, 0x80000000, RZ, 0xc0, !PT ;  /* 0x80000000f5ff7812 */ /* 0x000fe2000784c0ff */
[----:B------:R-:W2:Y:S06]  /*d50c0*/  LDL.LU R251, [R1+0x51dc] ;  /* 0x0051dc0001fb7983 */ /* 0x000eac0000300800 */
[----:B------:R0:W-:Y:S01]  /*d50d0*/  @P6 STG.E.U8 desc[UR52][R6.64], R0 ;  /* 0x0000000006006986 */ /* 0x0001e2000c101134 */
[----:B------:R-:W-:-:S02]  /*d50e0*/  LOP3.LUT P3, RZ, R246, 0x1, RZ, 0xc0, !PT ;  /* 0x00000001f6ff7812 */ /* 0x000fc4000786c0ff */
[----:B0-----:R-:W-:-:S05]  /*d50f0*/  PRMT R0, R252, 0x7770, RZ ;  /* 0x00007770fc007816 */ /* 0x001fca00000000ff */
[----:B----4-:R0:W-:Y:S01]  /*d5100*/  @P0 STG.E.U8 desc[UR52][R230.64], R0 ;  /* 0x00000000e6000986 */ /* 0x0101e2000c101134 */
[----:B------:R-:W-:Y:S02]  /*d5110*/  LOP3.LUT P4, RZ, R246, 0x2, RZ, 0xc0, !PT ;  /* 0x00000002f6ff7812 */ /* 0x000fe4000788c0ff */
[----:B0-----:R-:W-:-:S05]  /*d5120*/  PRMT R0, R252, 0x7771, RZ ;  /* 0x00007771fc007816 */ /* 0x001fca00000000ff */
[----:B---3--:R0:W-:Y:S01]  /*d5130*/  @P1 STG.E.U8 desc[UR52][R228.64], R0 ;  /* 0x00000000e4001986 */ /* 0x0081e2000c101134 */
[----:B------:R-:W-:Y:S02]  /*d5140*/  LOP3.LUT P5, RZ, R246, 0x4, RZ, 0xc0, !PT ;  /* 0x00000004f6ff7812 */ /* 0x000fe400078ac0ff */
[----:B0-----:R-:W-:-:S05]  /*d5150*/  PRMT R0, R252, 0x7772, RZ ;  /* 0x00007772fc007816 */ /* 0x001fca00000000ff */
[----:B------:R0:W-:Y:S02]  /*d5160*/  @P2 STG.E.U8 desc[UR52][R4.64], R0 ;  /* 0x0000000004002986 */ /* 0x0001e4000c101134 */
        /* <DEDUP_REMOVED lines=33> */
[----:B------:R-:W2:Y:S01]  /*d5380*/  LDL.LU.64 R238, [R1+0x4258] ;  /* 0x0042580001ee7983 */ /* 0x000ea20000300a00 */
[----:B------:R-:W-:-:S03]  /*d5390*/  @P6 LOP3.LUT R218, R218, 0x80000, RZ, 0xfc, !PT ;  /* 0x00080000dada6812 */ /* 0x000fc600078efcff */
[----:B------:R-:W2:Y:S01]  /*d53a0*/  LDL.LU.64 R236, [R1+0x4260] ;  /* 0x0042600001ec7983 */ /* 0x000ea20000300a00 */
[----:B------:R-:W-:Y:S02]  /*d53b0*/  LOP3.LUT P6, RZ, R246, 0x400, RZ, 0xc0, !PT ;  /* 0x00000400f6ff7812 */ /* 0x000fe400078cc0ff */
[----:B------:R-:W-:Y:S01]  /*d53c0*/  LOP3.LUT R218, R218, 0xffefffff, RZ, 0xc0, !PT ;  /* 0xffefffffdada7812 */ /* 0x000fe200078ec0ff */
[----:B------:R-:W2:Y:S01]  /*d53d0*/  LDL.LU.64 R234, [R1+0x4268] ;  /* 0x0042680001ea7983 */ /* 0x000ea20000300a00 */
[----:B------:R-:W-:-:S03]  /*d53e0*/  LOP3.LUT P3, RZ, R246, 0x10, RZ, 0xc0, !PT ;  /* 0x00000010f6ff7812 */ /* 0x000fc6000786c0ff */
[----:B------:R-:W2:Y:S01]  /*d53f0*/  LDL.LU.64 R20, [R1+0x4270] ;  /* 0x0042700001147983 */ /* 0x000ea20000300a00 */
[C---:B------:R-:W-:Y:S02]  /*d5400*/  LOP3.LUT P4, RZ, R246.reuse, 0x20, RZ, 0xc0, !PT ;  /* 0x00000020f6ff7812 */ /* 0x040fe4000788c0ff */
[----:B------:R-:W-:Y:S01]  /*d5410*/  LOP3.LUT P5, RZ, R246, 0x40, RZ, 0xc0, !PT ;  /* 0x00000040f6ff7812 */ /* 0x000fe200078ac0ff */
[----:B------:R-:W2:Y:S02]  /*d5420*/  LDL.LU.64 R232, [R1+0x4278] ;  /* 0x0042780001e87983 */ /* 0x000ea40000300a00 */
[----:B------:R-:W-:Y:S02]  /*d5430*/  @P6 LOP3.LUT R218, R218, 0x100000, RZ, 0xfc, !PT ;  /* 0x00100000dada6812 */ /* 0x000fe400078efcff */
[----:B------:R-:W-:Y:S01]  /*d5440*/  LOP3.LUT P6, RZ, R246, 0x200, RZ, 0xc0, !PT ;  /* 0x00000200f6ff7812 */ /* 0x000fe200078cc0ff */
[----:B------:R-:W2:Y:S01]  /*d5450*/  LDL.LU.64 R6, [R1+0x4280] ;  /* 0x0042800001067983 */ /* 0x000ea20000300a00 */
[----:B------:R-:W-:-:S11]  /*d5460*/  LOP3.LUT R218, R218, 0xffdfffff, RZ, 0xc0, !PT ;  /* 0xffdfffffdada7812 */ /* 0x000fd600078ec0ff */
[----:B------:R-:W-:Y:S02]  /*d5470*/  @P6 LOP3.LUT R218, R218, 0x200000, RZ, 0xfc, !PT ;  /* 0x00200000dada6812 */ /* 0x000fe400078efcff */
[----:B------:R-:W-:Y:S01]  /*d5480*/  LOP3.LUT P6, RZ, R246, 0x100, RZ, 0xc0, !PT ;  /* 0x00000100f6ff7812 */ /* 0x000fe200078cc0ff */
[----:B----4-:R0:W-:Y:S01]  /*d5490*/  @P3 STG.E.U8 desc[UR52][R230.64], R0 ;  /* 0x00000000e6003986 */ /* 0x0101e2000c101134 */
[----:B------:R-:W-:Y:S02]  /*d54a0*/  LOP3.LUT R218, R218, 0xffbfffff, RZ, 0xc0, !PT ;  /* 0xffbfffffdada7812 */ /* 0x000fe400078ec0ff */
[----:B0-----:R-:W-:Y:S01]  /*d54b0*/  PRMT R0, R11, 0x7770, RZ ;  /* 0x000077700b007816 */ /* 0x001fe200000000ff */
[----:B------:R-:W4:Y:S08]  /*d54c0*/  LDL.LU.64 R230, [R1+0x4288] ;  /* 0x0042880001e67983 */ /* 0x000f300000300a00 */
[----:B------:R-:W-:-:S02]  /*d54d0*/  @P6 LOP3.LUT R218, R218, 0x400000, RZ, 0xfc, !PT ;  /* 0x00400000dada6812 */ /* 0x000fc400078efcff */
[----:B------:R-:W-:Y:S01]  /*d54e0*/  LOP3.LUT P6, RZ, R246, 0x80, RZ, 0xc0, !PT ;  /* 0x00000080f6ff7812 */ /* 0x000fe200078cc0ff */
[----:B---3--:R0:W-:Y:S02]  /*d54f0*/  @P4 STG.E.U8 desc[UR52][R228.64], R0 ;  /* 0x00000000e4004986 */ /* 0x0081e4000c101134 */
[C---:B0-----:R-:W-:Y:S02]  /*d5500*/  PRMT R0, R11.reuse, 0x7771, RZ ;  /* 0x000077710b007816 */ /* 0x041fe400000000ff */
[----:B------:R-:W3:Y:S04]  /*d5510*/  LDL.LU.64 R228, [R1+0x4290] ;  /* 0x0042900001e47983 */ /* 0x000ee80000300a00 */
[----:B------:R0:W-:Y:S02]  /*d5520*/  @P5 STG.E.U8 desc[UR52][R4.64], R0 ;  /* 0x0000000004005986 */ /* 0x0001e4000c101134 */
[----:B0-----:R-:W-:-:S02]  /*d5530*/  PRMT R0, R11, 0x7772, RZ ;  /* 0x000077720b007816 */ /* 0x001fc400000000ff */
[----:B------:R-:W3:Y:S04]  /*d5540*/  LDL.LU.64 R4, [R1+0x4298] ;  /* 0x0042980001047983 */ /* 0x000ee80000300a00 */
[----:B------:R0:W-:Y:S01]  /*d5550*/  @P6 STG.E.U8 desc[UR52][R226.64], R0 ;  /* 0x00000000e2006986 */ /* 0x0001e2000c101134 */
[C---:B------:R-:W-:Y:S02]  /*d5560*/  LOP3.LUT P6, RZ, R218.reuse, 0x400000, RZ, 0xc0, !PT ;  /* 0x00400000daff7812 */ /* 0x040fe400078cc0ff */
[----:B0-----:R-:W-:Y:S02]  /*d5570*/  PRMT R0, R11, 0x7773, RZ ;  /* 0x000077730b007816 */ /* 0x001fe400000000ff */
[----:B------:R-:W3:Y:S09]  /*d5580*/  LDL.LU R11, [R1+0x51d0] ;  /* 0x0051d000010b7983 */ /* 0x000ef20000300800 */
[----:B------:R0:W-:Y:S01]  /*d5590*/  @P6 STG.E.U8 desc[UR52][R18.64], R0 ;  /* 0x0000000012006986 */ /* 0x0001e2000c101134 */
[----:B------:R-:W-:-:S03]  /*d55a0*/  LOP3.LUT P6, RZ, R218, 0x200000, RZ, 0xc0, !PT ;  /* 0x00200000daff7812 */ /* 0x000fc600078cc0ff */
[----:B------:R-:W3:Y:S01]  /*d55b0*/  LDL.LU.64 R226, [R1+0x42a0] ;  /* 0x0042a00001e27983 */ /* 0x000ee20000300a00 */
[----:B0-----:R-:W-:-:S03]  /*d55c0*/  PRMT R0, R10, 0x7770, RZ ;  /* 0x000077700a007816 */ /* 0x001fc600000000ff */
[----:B------:R-:W3:Y:S06]  /*d55d0*/  LDL.LU.64 R18, [R1+0x42a8] ;  /* 0x0042a80001127983 */ /* 0x000eec0000300a00 */
        /* <DEDUP_REMOVED lines=23> */
[C---:B------:R-:W-:Y:S02]  /*d5750*/  LOP3.LUT P2, RZ, R246.reuse, 0x40000, RZ, 0xc0, !PT ;  /* 0x00040000f6ff7812 */ /* 0x040fe4000784c0ff */
[----:B0-----:R-:W-:Y:S02]  /*d5760*/  PRMT R0, R9, 0x7773, RZ ;  /* 0x0000777309007816 */ /* 0x001fe400000000ff */
[C---:B------:R-:W-:Y:S01]  /*d5770*/  LOP3.LUT P3, RZ, R246.reuse, 0x80000, RZ, 0xc0, !PT ;  /* 0x00080000f6ff7812 */ /* 0x040fe2000786c0ff */
[----:B------:R-:W2:Y:S04]  /*d5780*/  LDL.LU R9, [R1+0x51c8] ;  /* 0x0051c80001097983 */ /* 0x000ea80000300800 */
[----:B----4-:R0:W-:Y:S01]  /*d5790*/  @P0 STG.E.U8 desc[UR52][R230.64], R0 ;  /* 0x00000000e6000986 */ /* 0x0101e2000c101134 */
[----:B------:R-:W-:-:S02]  /*d57a0*/  LOP3.LUT P4, RZ, R246, 0x100000, RZ, 0xc0, !PT ;  /* 0x00100000f6ff7812 */ /* 0x000fc4000788c0ff */
[----:B0-----:R-:W-:-:S05]  /*d57b0*/  PRMT R0, R24, 0x7770, RZ ;  /* 0x0000777018007816 */ /* 0x001fca00000000ff */
[----:B---3--:R0:W-:Y:S01]  /*d57c0*/  @P1 STG.E.U8 desc[UR52][R228.64], R0 ;  /* 0x00000000e4001986 */ /* 0x0081e2000c101134 */
[----:B------:R-:W-:Y:S02]  /*d57d0*/  LOP3.LUT P5, RZ, R246, 0x200000, RZ, 0xc0, !PT ;  /* 0x00200000f6ff7812 */ /* 0x000fe400078ac0ff */
[----:B0-----:R-:W-:-:S05]  /*d57e0*/  PRMT R0, R24, 0x7771, RZ ;  /* 0x0000777118007816 */ /* 0x001fca00000000ff */
[----:B------:R0:W-:Y:S02]  /*d57f0*/  @P2 STG.E.U8 desc[UR52][R4.64], R0 ;  /* 0x0000000004002986 */ /* 0x0001e4000c101134 */
[C---:B0-----:R-:W-:Y:S02]  /*d5800*/  PRMT R0, R24.reuse, 0x7772, RZ ;  /* 0x0000777218007816 */ /* 0x041fe400000000ff */
[----:B------:R-:W-:-:S03]  /*d5810*/  PRMT R24, R24, 0x7773, RZ ;  /* 0x0000777318187816 */ /* 0x000fc600000000ff */
[----:B------:R0:W-:Y:S04]  /*d5820*/  @P3 STG.E.U8 desc[UR52][R226.64], R0 ;  /* 0x00000000e2003986 */ /* 0x0001e8000c101134 */
[----:B------:R-:W-:Y:S01]  /*d5830*/  @P4 STG.E.U8 desc[UR52][R18.64], R24 ;  /* 0x0000001812004986 */ /* 0x000fe2000c101134 */
[----:B0-----:R-:W-:-:S05]  /*d5840*/  PRMT R0, R28, 0x7770, RZ ;  /* 0x000077701c007816 */ /* 0x001fca00000000ff */
        /* <DEDUP_REMOVED lines=31> */
[----:B------:R-:W-:-:S03]  /*d5a40*/  LOP3.LUT P3, RZ, R246, 0x800000, RZ, 0xc0, !PT ;  /* 0x00800000f6ff7812 */ /* 0x000fc6000786c0ff */
[----:B------:R-:W2:Y:S04]  /*d5a50*/  LDL.LU.64 R20, [R1+0x4308] ;  /* 0x0043080001147983 */ /* 0x000ea80000300a00 */
[----:B------:R-:W-:Y:S01]  /*d5a60*/  @P6 LOP3.LUT R218, R218, 0x1000, RZ, 0xfc, !PT ;  /* 0x00001000dada6812 */ /* 0x000fe200078efcff */
[----:B------:R-:W2:Y:S01]  /*d5a70*/  LDL.LU.64 R232, [R1+0x4310] ;  /* 0x0043100001e87983 */ /* 0x000ea20000300a00 */
[----:B------:R-:W-:Y:S02]  /*d5a80*/  LOP3.LUT P6, RZ, R246, 0x10000000, RZ, 0xc0, !PT ;  /* 0x10000000f6ff7812 */ /* 0x000fe400078cc0ff */
[----:B------:R-:W-:Y:S01]  /*d5a90*/  LOP3.LUT R218, R218, 0xffffdfff, RZ, 0xc0, !PT ;  /* 0xffffdfffdada7812 */ /* 0x000fe200078ec0ff */
[----:B------:R-:W2:Y:S01]  /*d5aa0*/  LDL.LU.64 R6, [R1+0x4318] ;  /* 0x0043180001067983 */ /* 0x000ea20000300a00 */
[----:B------:R-:W-:-:S09]  /*d5ab0*/  LOP3.LUT P4, RZ, R246, 0x1000000, RZ, 0xc0, !PT ;  /* 0x01000000f6ff7812 */ /* 0x000fd2000788c0ff */
[----:B------:R-:W-:Y:S02]  /*d5ac0*/  @P6 LOP3.LUT R218, R218, 0x2000, RZ, 0xfc, !PT ;  /* 0x00002000dada6812 */ /* 0x000fe400078efcff */
[C---:B------:R-:W-:Y:S02]  /*d5ad0*/  LOP3.LUT P6, RZ, R246.reuse, 0x8000000, RZ, 0xc0, !PT ;  /* 0x08000000f6ff7812 */ /* 0x040fe400078cc0ff */
[----:B------:R-:W-:Y:S02]  /*d5ae0*/  LOP3.LUT P5, RZ, R246, 0x2000000, RZ, 0xc0, !PT ;  /* 0x02000000f6ff7812 */ /* 0x000fe400078ac0ff */
[----:B------:R-:W-:Y:S02]  /*d5af0*/  LOP3.LUT R218, R218, 0xffffbfff, RZ, 0xc0, !PT ;  /* 0xffffbfffdada7812 */ /* 0x000fe400078ec0ff */
[C---:B------:R-:W-:Y:S02]  /*d5b00*/  PRMT R0, R28.reuse, 0x7772, RZ ;  /* 0x000077721c007816 */ /* 0x040fe400000000ff */
[----:B------:R-:W-:-:S03]  /*d5b10*/  PRMT R28, R28, 0x7773, RZ ;  /* 0x000077731c1c7816 */ /* 0x000fc600000000ff */
[----:B---3--:R0:W-:Y:S02]  /*d5b20*/  @P3 STG.E.U8 desc[UR52][R230.64], R0 ;  /* 0x00000000e6003986 */ /* 0x0081e4000c101134 */
[----:B------:R-:W-:Y:S02]  /*d5b30*/  @P6 LOP3.LUT R218, R218, 0x4000, RZ, 0xfc, !PT ;  /* 0x00004000dada6812 */ /* 0x000fe400078efcff */
[----:B------:R-:W-:Y:S01]  /*d5b40*/  LOP3.LUT P6, RZ, R246, 0x4000000, RZ, 0xc0, !PT ;  /* 0x04000000f6ff7812 */ /* 0x000fe200078cc0ff */
[----:B----4-:R1:W-:Y:S01]  /*d5b50*/  @P4 STG.E.U8 desc[UR52][R228.64], R28 ;  /* 0x0000001ce4004986 */ /* 0x0103e2000c101134 */
[----:B0-----:R-:W-:-:S03]  /*d5b60*/  PRMT R0, R25, 0x7770, RZ ;  /* 0x0000777019007816 */ /* 0x001fc600000000ff */
[----:B------:R-:W3:Y:S04]  /*d5b70*/  LDL.LU.64 R230, [R1+0x4320] ;  /* 0x0043200001e67983 */ /* 0x000ee80000300a00 */
[----:B------:R0:W-:Y:S04]  /*d5b80*/  @P5 STG.E.U8 desc[UR52][R4.64], R0 ;  /* 0x0000000004005986 */ /* 0x0001e8000c101134 */
[----:B-1----:R-:W4:Y:S01]  /*d5b90*/  LDL.LU.64 R228, [R1+0x4328] ;  /* 0x0043280001e47983 */ /* 0x002f220000300a00 */
[----:B0-----:R-:W-:-:S03]  /*d5ba0*/  PRMT R0, R25, 0x7771, RZ ;  /* 0x0000777119007816 */ /* 0x001fc600000000ff */
[----:B------:R-:W4:Y:S04]  /*d5bb0*/  LDL.LU.64 R4, [R1+0x4330] ;  /* 0x0043300001047983 */ /* 0x000f280000300a00 */
[----:B------:R0:W-:Y:S01]  /*d5bc0*/  @P6 STG.E.U8 desc[UR52][R226.64], R0 ;  /* 0x00000000e2006986 */ /* 0x0001e2000c101134 */
[C---:B------:R-:W-:Y:S02]  /*d5bd0*/  LOP3.LUT P6, RZ, R218.reuse, 0x4000, RZ, 0xc0, !PT ;  /* 0x00004000daff7812 */ /* 0x040fe400078cc0ff */
[----:B0-----:R-:W-:Y:S01]  /*d5be0*/  PRMT R0, R25, 0x7772, RZ ;  /* 0x0000777219007816 */ /* 0x001fe200000000ff */
[----:B------:R-:W4:Y:S10]  /*d5bf0*/  LDL.LU.64 R226, [R1+0x4338] ;  /* 0x0043380001e27983 */ /* 0x000f340000300a00 */
[----:B------:R0:W-:Y:S01]  /*d5c00*/  @P6 STG.E.U8 desc[UR52][R18.64], R0 ;  /* 0x0000000012006986 */ /* 0x0001e2000c101134 */
[----:B------:R-:W-:-:S02]  /*d5c10*/  LOP3.LUT P6, RZ, R218, 0x2000, RZ, 0xc0, !PT ;  /* 0x00002000daff7812 */ /* 0x000fc400078cc0ff */
[----:B------:R-:W-:Y:S01]  /*d5c20*/  PRMT R25, R25, 0x7773, RZ ;  /* 0x0000777319197816 */ /* 0x000fe200000000ff */
[----:B0-----:R-:W4:Y:S10]  /*d5c30*/  LDL.LU.64 R18, [R1+0x4340] ;  /* 0x0043400001127983 */ /* 0x001f340000300a00 */
        /* <DEDUP_REMOVED lines=12> */
[----:B------:R-:W-:-:S11]  /*d5d00*/  PRMT R29, R29, 0x7773, RZ ;  /* 0x000077731d1d7816 */ /* 0x000fd600000000ff */
[----:B------:R-:W-:Y:S01]  /*d5d10*/  @P6 STG.E.U8 desc[UR52][R20.64], R29 ;  /* 0x0000001d14006986 */ /* 0x000fe2000c101134 */
[----:B------:R-:W-:Y:S02]  /*d5d20*/  LOP3.LUT P6, RZ, R218, 0x100, RZ, 0xc0, !PT ;  /* 0x00000100daff7812 */ /* 0x000fe400078cc0ff */
[----:B0-----:R-:W-:Y:S02]  /*d5d30*/  PRMT R0, R26, 0x7770, RZ ;  /* 0x000077701a007816 */ /* 0x001fe400000000ff */
[----:B------:R-:W-:-:S09]  /*d5d40*/  LOP3.LUT P0, RZ, R247, 0x8, RZ, 0xc0, !PT ;  /* 0x00000008f7ff7812 */ /* 0x000fd2000780c0ff */
[----:B------:R0:W-:Y:S01]  /*d5d50*/  @P6 STG.E.U8 desc[UR52][R232.64], R0 ;  /* 0x00000000e8006986 */ /* 0x0001e2000c101134 */
[----:B------:R-:W-:Y:S02]  /*d5d60*/  LOP3.LUT P6, RZ, R218, 0x80, RZ, 0xc0, !PT ;  /* 0x00000080daff7812 */ /* 0x000fe400078cc0ff */
[C---:B------:R-:W-:Y:S02]  /*d5d70*/  LOP3.LUT P1, RZ, R247.reuse, 0x10, RZ, 0xc0, !PT ;  /* 0x00000010f7ff7812 */ /* 0x040fe4000782c0ff */
[----:B------:R-:W-:Y:S02]  /*d5d80*/  LOP3.LUT P2, RZ, R247, 0x20, RZ, 0xc0, !PT ;  /* 0x00000020f7ff7812 */ /* 0x000fe4000784c0ff */
[----:B0-----:R-:W-:-:S07]  /*d5d90*/  PRMT R0, R26, 0x7771, RZ ;  /* 0x000077711a007816 */ /* 0x001fce00000000ff */
[----:B------:R0:W-:Y:S01]  /*d5da0*/  @P6 STG.E.U8 desc[UR52][R6.64], R0 ;  /* 0x0000000006006986 */ /* 0x0001e2000c101134 */
[----:B------:R-:W-:Y:S02]  /*d5db0*/  LOP3.LUT P3, RZ, R247, 0x40, RZ, 0xc0, !PT ;  /* 0x00000040f7ff7812 */ /* 0x000fe4000786c0ff */
[C---:B0-----:R-:W-:Y:S02]  /*d5dc0*/  PRMT R0, R26.reuse, 0x7772, RZ ;  /* 0x000077721a007816 */ /* 0x041fe400000000ff */
[----:B------:R-:W-:-:S03]  /*d5dd0*/  PRMT R26, R26, 0x7773, RZ ;  /* 0x000077731a1a7816 */ /* 0x000fc600000000ff */
[----:B---3--:R0:W-:Y:S01]  /*d5de0*/  @P0 STG.E.U8 desc[UR52][R230.64], R0 ;  /* 0x00000000e6000986 */ /* 0x0081e2000c101134 */
[C---:B------:R-:W-:Y:S02]  /*d5df0*/  LOP3.LUT P4, RZ, R247.reuse, 0x80, RZ, 0xc0, !PT ;  /* 0x00000080f7ff7812 */ /* 0x040fe4000788c0ff */
[----:B------:R-:W-:Y:S01]  /*d5e00*/  LOP3.LUT P5, RZ, R247, 0x100, RZ, 0xc0, !PT ;  /* 0x00000100f7ff7812 */ /* 0x000fe200078ac0ff */
[----:B----4-:R-:W-:Y:S01]  /*d5e10*/  @P1 STG.E.U8 desc[UR52][R228.64], R26 ;  /* 0x0000001ae4001986 */ /* 0x010fe2000c101134 */
[----:B0-----:R-:W-:-:S05]  /*d5e20*/  PRMT R0, R30, 0x7770, RZ ;  /* 0x000077701e007816 */ /* 0x001fca00000000ff */
[----:B------:R0:W-:Y:S02]  /*d5e30*/  @P2 STG.E.U8 desc[UR52][R4.64], R0 ;  /* 0x0000000004002986 */ /* 0x0001e4000c101134 */
[----:B0-----:R-:W-:-:S05]  /*d5e40*/  PRMT R0, R30, 0x7771, RZ ;  /* 0x000077711e007816 */ /* 0x001fca00000000ff */
[----:B------:R0:W-:Y:S02]  /*d5e50*/  @P3 STG.E.U8 desc[UR52][R226.64], R0 ;  /* 0x00000000e2003986 */ /* 0x0001e4000c101134 */
[C---:B0-----:R-:W-:Y:S02]  /*d5e60*/  PRMT R0, R30.reuse, 0x7772, RZ ;  /* 0x000077721e007816 */ /* 0x041fe400000000ff */
[----:B------:R-:W-:-:S03]  /*d5e70*/  PRMT R30, R30, 0x7773, RZ ;  /* 0x000077731e1e7816 */ /* 0x000fc600000000ff */
[----:B------:R-:W-:Y:S04]  /*d5e80*/  @P4 STG.E.U8 desc[UR52][R18.64], R0 ;  /* 0x0000000012004986 */ /* 0x000fe8000c101134 */
        /* <DEDUP_REMOVED lines=27> */
[----:B------:R-:W2:Y:S01]  /*d6040*/  LDL.LU.64 R236, [R1+0x4390] ;  /* 0x0043900001ec7983 */ /* 0x000ea20000300a00 */
[C---:B------:R-:W-:Y:S02]  /*d6050*/  LOP3.LUT P6, RZ, R247.reuse, 0x10000, RZ, 0xc0, !PT ;  /* 0x00010000f7ff7812 */ /* 0x040fe400078cc0ff */
[----:B------:R-:W-:Y:S01]  /*d6060*/  LOP3.LUT R218, R218, 0xffffffef, RZ, 0xc0, !PT ;  /* 0xffffffefdada7812 */ /* 0x000fe200078ec0ff */
[----:B------:R-:W2:Y:S04]  /*d6070*/  LDL.LU.64 R234, [R1+0x4398] ;  /* 0x0043980001ea7983 */ /* 0x000ea80000300a00 */
[----:B------:R-:W2:Y:S01]  /*d6080*/  LDL.LU.64 R20, [R1+0x43a0] ;  /* 0x0043a00001147983 */ /* 0x000ea20000300a00 */
[C---:B------:R-:W-:Y:S02]  /*d6090*/  LOP3.LUT P3, RZ, R247.reuse, 0x400, RZ, 0xc0, !PT ;  /* 0x00000400f7ff7812 */ /* 0x040fe4000786c0ff */
[----:B------:R-:W-:Y:S01]  /*d60a0*/  LOP3.LUT P4, RZ, R247, 0x800, RZ, 0xc0, !PT ;  /* 0x00000800f7ff7812 */ /* 0x000fe2000788c0ff */
[----:B------:R-:W2:Y:S02]  /*d60b0*/  LDL.LU.64 R232, [R1+0x43a8] ;  /* 0x0043a80001e87983 */ /* 0x000ea40000300a00 */
[----:B------:R-:W-:-:S02]  /*d60c0*/  @P6 LOP3.LUT R218, R218, 0x10, RZ, 0xfc, !PT ;  /* 0x00000010dada6812 */ /* 0x000fc400078efcff */
[----:B------:R-:W-:Y:S01]  /*d60d0*/  LOP3.LUT P6, RZ, R247, 0x8000, RZ, 0xc0, !PT ;  /* 0x00008000f7ff7812 */ /* 0x000fe200078cc0ff */
[----:B------:R-:W2:Y:S01]  /*d60e0*/  LDL.LU.64 R6, [R1+0x43b0] ;  /* 0x0043b00001067983 */ /* 0x000ea20000300a00 */
[----:B------:R-:W-:-:S11]  /*d60f0*/  LOP3.LUT R218, R218, 0xffffffdf, RZ, 0xc0, !PT ;  /* 0xffffffdfdada7812 */ /* 0x000fd600078ec0ff */
[----:B------:R-:W-:Y:S02]  /*d6100*/  @P6 LOP3.LUT R218, R218, 0x20, RZ, 0xfc, !PT ;  /* 0x00000020dada6812 */ /* 0x000fe400078efcff */
[----:B------:R-:W-:Y:S02]  /*d6110*/  LOP3.LUT P6, RZ, R247, 0x4000, RZ, 0xc0, !PT ;  /* 0x00004000f7ff7812 */ /* 0x000fe400078cc0ff */
[----:B------:R-:W-:Y:S02]  /*d6120*/  LOP3.LUT R218, R218, 0xffffffbf, RZ, 0xc0, !PT ;  /* 0xffffffbfdada7812 */ /* 0x000fe400078ec0ff */
[----:B------:R-:W-:Y:S02]  /*d6130*/  PRMT R0, R27, 0x7771, RZ ;  /* 0x000077711b007816 */ /* 0x000fe400000000ff */
[----:B------:R-:W-:-:S03]  /*d6140*/  LOP3.LUT P5, RZ, R247, 0x1000, RZ, 0xc0, !PT ;  /* 0x00001000f7ff7812 */ /* 0x000fc600078ac0ff */
[----:B---3--:R0:W-:Y:S04]  /*d6150*/  @P3 STG.E.U8 desc[UR52][R230.64], R0 ;  /* 0x00000000e6003986 */ /* 0x0081e8000c101134 */
[----:B------:R-:W-:Y:S02]  /*d6160*/  @P6 LOP3.LUT R218, R218, 0x40, RZ, 0xfc, !PT ;  /* 0x00000040dada6812 */ /* 0x000fe400078efcff */
[----:B------:R-:W-:Y:S02]  /*d6170*/  LOP3.LUT P6, RZ, R247, 0x2000, RZ, 0xc0, !PT ;  /* 0x00002000f7ff7812 */ /* 0x000fe400078cc0ff */
[C---:B0-----:R-:W-:Y:S01]  /*d6180*/  PRMT R0, R27.reuse, 0x7772, RZ ;  /* 0x000077721b007816 */ /* 0x041fe200000000ff */
[----:B------:R-:W3:Y:S01]  /*d6190*/  LDL.LU.64 R230, [R1+0x43b8] ;  /* 0x0043b80001e67983 */ /* 0x000ee20000300a00 */
[----:B------:R-:W-:-:S03]  /*d61a0*/  PRMT R27, R27, 0x7773, RZ ;  /* 0x000077731b1b7816 */ /* 0x000fc600000000ff */
[----:B----4-:R0:W-:Y:S04]  /*d61b0*/  @P4 STG.E.U8 desc[UR52][R228.64], R0 ;  /* 0x00000000e4004986 */ /* 0x0101e8000c101134 */
[----:B------:R1:W-:Y:S01]  /*d61c0*/  @P5 STG.E.U8 desc[UR52][R4.64], R27 ;  /* 0x0000001b04005986 */ /* 0x0003e2000c101134 */
[----:B0-----:R-:W-:-:S03]  /*d61d0*/  PRMT R0, R31, 0x7770, RZ ;  /* 0x000077701f007816 */ /* 0x001fc600000000ff */
[----:B------:R-:W4:Y:S04]  /*d61e0*/  LDL.LU.64 R228, [R1+0x43c0] ;  /* 0x0043c00001e47983 */ /* 0x000f280000300a00 */
[----:B------:R0:W-:Y:S01]  /*d61f0*/  @P6 STG.E.U8 desc[UR52][R226.64], R0 ;  /* 0x00000000e2006986 */ /* 0x0001e2000c101134 */
[----:B------:R-:W-:-:S03]  /*d6200*/  LOP3.LUT P6, RZ, R218, 0x40, RZ, 0xc0, !PT ;  /* 0x00000040daff7812 */ /* 0x000fc600078cc0ff */
[----:B-1----:R-:W4:Y:S01]  /*d6210*/  LDL.LU.64 R4, [R1+0x43c8] ;  /* 0x0043c80001047983 */ /* 0x002f220000300a00 */
        /* <DEDUP_REMOVED lines=10> */
[----:B------:R-:W-:-:S09]  /*d62c0*/  PRMT R0, R32, 0x7770, RZ ;  /* 0x0000777020007816 */ /* 0x000fd200000000ff */
[----:B------:R-:W-:Y:S01]  /*d62d0*/  @P6 STG.E.U8 desc[UR52][R238.64], R31 ;  /* 0x0000001fee006986 */ /* 0x000fe2000c101134 */
[----:B------:R-:W-:-:S13]  /*d62e0*/  LOP3.LUT P6, RZ, R218, 0x8, RZ, 0xc0, !PT ;  /* 0x00000008daff7812 */ /* 0x000fda00078cc0ff */
        /* <DEDUP_REMOVED lines=8> */
[----:B------:R-:W-:Y:S02]  /*d6370*/  PRMT R32, R32, 0x7773, RZ ;  /* 0x0000777320207816 */ /* 0x000fe400000000ff */
[----:B------:R-:W-:-:S09]  /*d6380*/  LOP3.LUT P0, RZ, R247, 0x400000, RZ, 0xc0, !PT ;  /* 0x00400000f7ff7812 */ /* 0x000fd2000780c0ff */
[----:B------:R-:W-:Y:S01]  /*d6390*/  @P6 STG.E.U8 desc[UR52][R232.64], R32 ;  /* 0x00000020e8006986 */ /* 0x000fe2000c101134 */
[----:B------:R-:W-:Y:S02]  /*d63a0*/  LOP3.LUT P6, RZ, R219, 0x80000000, RZ, 0xc0, !PT ;  /* 0x80000000dbff7812 */ /* 0x000fe400078cc0ff */
[----:B0-----:R-:W-:Y:S02]  /*d63b0*/  PRMT R0, R36, 0x7770, RZ ;  /* 0x0000777024007816 */ /* 0x001fe400000000ff */
[C---:B------:R-:W-:Y:S02]  /*d63c0*/  LOP3.LUT P1, RZ, R247.reuse, 0x800000, RZ, 0xc0, !PT ;  /* 0x00800000f7ff7812 */ /* 0x040fe4000782c0ff */
[C---:B------:R-:W-:Y:S02]  /*d63d0*/  LOP3.LUT P2, RZ, R247.reuse, 0x1000000, RZ, 0xc0, !PT ;  /* 0x01000000f7ff7812 */ /* 0x040fe4000784c0ff */
[----:B------:R-:W-:-:S05]  /*d63e0*/  LOP3.LUT P3, RZ, R247, 0x2000000, RZ, 0xc0, !PT ;  /* 0x02000000f7ff7812 */ /* 0x000fca000786c0ff */
[----:B------:R0:W-:Y:S01]  /*d63f0*/  @P6 STG.E.U8 desc[UR52][R6.64], R0 ;  /* 0x0000000006006986 */ /* 0x0001e2000c101134 */
[----:B------:R-:W-:Y:S02]  /*d6400*/  LOP3.LUT P4, RZ, R247, 0x4000000, RZ, 0xc0, !PT ;  /* 0x04000000f7ff7812 */ /* 0x000fe4000788c0ff */
[----:B0-----:R-:W-:-:S05]  /*d6410*/  PRMT R0, R36, 0x7771, RZ ;  /* 0x0000777124007816 */ /* 0x001fca00000000ff */
[----:B---3--:R0:W-:Y:S01]  /*d6420*/  @P0 STG.E.U8 desc[UR52][R230.64], R0 ;  /* 0x00000000e6000986 */ /* 0x0081e2000c101134 */
[----:B------:R-:W-:Y:S02]  /*d6430*/  LOP3.LUT P5, RZ, R247, 0x8000000, RZ, 0xc0, !PT ;  /* 0x08000000f7ff7812 */ /* 0x000fe400078ac0ff */
[C---:B0-----:R-:W-:Y:S02]  /*d6440*/  PRMT R0, R36.reuse, 0x7772, RZ ;  /* 0x0000777224007816 */ /* 0x041fe400000000ff */
[----:B------:R-:W-:-:S03]  /*d6450*/  PRMT R36, R36, 0x7773, RZ ;  /* 0x0000777324247816 */ /* 0x000fc600000000ff */
[----:B----4-:R0:W-:Y:S04]  /*d6460*/  @P1 STG.E.U8 desc[UR52][R228.64], R0 ;  /* 0x00000000e4001986 */ /* 0x0101e8000c101134 */
[----:B------:R-:W-:Y:S01]  /*d6470*/  @P2 STG.E.U8 desc[UR52][R4.64], R36 ;  /* 0x0000002404002986 */ /* 0x000fe2000c101134 */
        /* <DEDUP_REMOVED lines=53> */
[----:B------:R-:W3:Y:S04]  /*d67d0*/  LDL.LU.64 R230, [R1+0x4450] ;  /* 0x0044500001e67983 */ /* 0x000ee80000300a00 */
[----:B----4-:R0:W-:Y:S02]  /*d67e0*/  @P4 STG.E.U8 desc[UR52][R228.64], R0 ;  /* 0x00000000e4004986 */ /* 0x0101e4000c101134 */
[----:B0-----:R-:W-:-:S02]  /*d67f0*/  PRMT R0, R37, 0x7772, RZ ;  /* 0x0000777225007816 */ /* 0x001fc400000000ff */
[----:B------:R-:W4:Y:S01]  /*d6800*/  LDL.LU.64 R228, [R1+0x4458] ;  /* 0x0044580001e47983 */ /* 0x000f220000300a00 */
[----:B------:R-:W-:-:S03]  /*d6810*/  PRMT R37, R37, 0x7773, RZ ;  /* 0x0000777325257816 */ /* 0x000fc600000000ff */
[----:B------:R0:W-:Y:S04]  /*d6820*/  @P5 STG.E.U8 desc[UR52][R4.64], R0 ;  /* 0x0000000004005986 */ /* 0x0001e8000c101134 */
[----:B------:R1:W-:Y:S01]  /*d6830*/  @P6 STG.E.U8 desc[UR52][R226.64], R37 ;  /* 0x00000025e2006986 */ /* 0x0003e2000c101134 */
[C---:B------:R-:W-:Y:S02]  /*d6840*/  LOP3.LUT P6, RZ, R219.reuse, 0x40000000, RZ, 0xc0, !PT ;  /* 0x40000000dbff7812 */ /* 0x040fe400078cc0ff */
[----:B0-----:R-:W-:Y:S01]  /*d6850*/  PRMT R0, R34, 0x7770, RZ ;  /* 0x0000777022007816 */ /* 0x001fe200000000ff */
[----:B------:R-:W4:Y:S04]  /*d6860*/  LDL.LU.64 R4, [R1+0x4460] ;  /* 0x0044600001047983 */ /* 0x000f280000300a00 */
[----:B-1----:R-:W4:Y:S06]  /*d6870*/  LDL.LU.64 R226, [R1+0x4468] ;  /* 0x0044680001e27983 */ /* 0x002f2c0000300a00 */
[----:B------:R0:W-:Y:S01]  /*d6880*/  @P6 STG.E.U8 desc[UR52][R18.64], R0 ;  /* 0x0000000012006986 */ /* 0x0001e2000c101134 */
[----:B------:R-:W-:-:S03]  /*d6890*/  LOP3.LUT P6, RZ, R219, 0x20000000, RZ, 0xc0, !PT ;  /* 0x20000000dbff7812 */ /* 0x000fc600078cc0ff */
[----:B0-----:R-:W4:Y:S01]  /*d68a0*/  LDL.LU.64 R18, [R1+0x4470] ;  /* 0x0044700001127983 */ /* 0x001f220000300a00 */
[----:B------:R-:W-:-:S09]  /*d68b0*/  PRMT R0, R34, 0x7771, RZ ;  /* 0x0000777122007816 */ /* 0x000fd200000000ff */
[----:B--2---:R0:W-:Y:S04]  /*d68c0*/  @P6 STG.E.U8 desc[UR52][R16.64], R0 ;  /* 0x0000000010006986 */ /* 0x0041e8000c101134 */
[----:B0-----:R-:W2:Y:S01]  /*d68d0*/  LDL.LU.64 R16, [R1+0x4478] ;  /* 0x0044780001107983 */ /* 0x001ea20000300a00 */
[----:B------:R-:W-:Y:S02]  /*d68e0*/  LOP3.LUT P6, RZ, R219, 0x10000000, RZ, 0xc0, !PT ;  /* 0x10000000dbff7812 */ /* 0x000fe400078cc0ff */
[C---:B------:R-:W-:Y:S02]  /*d68f0*/  PRMT R0, R34.reuse, 0x7772, RZ ;  /* 0x0000777222007816 */ /* 0x040fe400000000ff */
[----:B------:R-:W-:-:S09]  /*d6900*/  PRMT R34, R34, 0x7773, RZ ;  /* 0x0000777322227816 */ /* 0x000fd200000000ff */
[----:B------:R0:W-:Y:S01]  /*d6910*/  @P6 STG.E.U8 desc[UR52][R238.64], R0 ;  /* 0x00000000ee006986 */ /* 0x0001e2000c101134 */
[----:B------:R-:W-:-:S13]  /*d6920*/  LOP3.LUT P6, RZ, R219, 0x8000000, RZ, 0xc0, !PT ;  /* 0x08000000dbff7812 */ /* 0x000fda00078cc0ff */
[----:B------:R-:W-:Y:S01]  /*d6930*/  @P6 STG.E.U8 desc[UR52][R236.64], R34 ;  /* 0x00000022ec006986 */ /* 0x000fe2000c101134 */
        /* <DEDUP_REMOVED lines=11> */
[----:B------:R-:W-:Y:S02]  /*d69f0*/  LOP3.LUT P1, RZ, R248, 0x400, RZ, 0xc0, !PT ;  /* 0x00000400f8ff7812 */ /* 0x000fe4000782c0ff */
[----:B------:R-:W-:Y:S02]  /*d6a00*/  PRMT R38, R38, 0x7773, RZ ;  /* 0x0000777326267816 */ /* 0x000fe400000000ff */
[----:B------:R-:W-:Y:S02]  /*d6a10*/  LOP3.LUT P2, RZ, R248, 0x800, RZ, 0xc0, !PT ;  /* 0x00000800f8ff7812 */ /* 0x000fe4000784c0ff */
[----:B0-----:R-:W-:-:S05]  /*d6a20*/  PRMT R0, R35, 0x7770, RZ ;  /* 0x0000777023007816 */ /* 0x001fca00000000ff */
[----:B------:R-:W-:Y:S04]  /*d6a30*/  @P6 STG.E.U8 desc[UR52][R6.64], R38 ;  /* 0x0000002606006986 */ /* 0x000fe8000c101134 */
[----:B---3--:R0:W-:Y:S01]  /*d6a40*/  @P0 STG.E.U8 desc[UR52][R230.64], R0 ;  /* 0x00000000e6000986 */ /* 0x0081e2000c101134 */
[C---:B------:R-:W-:Y:S02]  /*d6a50*/  LOP3.LUT P3, RZ, R248.reuse, 0x1000, RZ, 0xc0, !PT ;  /* 0x00001000f8ff7812 */ /* 0x040fe4000786c0ff */
[----:B------:R-:W-:Y:S02]  /*d6a60*/  LOP3.LUT P4, RZ, R248, 0x2000, RZ, 0xc0, !PT ;  /* 0x00002000f8ff7812 */ /* 0x000fe4000788c0ff */
[----:B0-----:R-:W-:-:S05]  /*d6a70*/  PRMT R0, R35, 0x7771, RZ ;  /* 0x0000777123007816 */ /* 0x001fca00000000ff */
[----:B----4-:R0:W-:Y:S01]  /*d6a80*/  @P1 STG.E.U8 desc[UR52][R228.64], R0 ;  /* 0x00000000e4001986 */ /* 0x0101e2000c101134 */
[----:B------:R-:W-:Y:S02]  /*d6a90*/  LOP3.LUT P5, RZ, R248, 0x4000, RZ, 0xc0, !PT ;  /* 0x00004000f8ff7812 */ /* 0x000fe400078ac0ff */
[C---:B0-----:R-:W-:Y:S02]  /*d6aa0*/  PRMT R0, R35.reuse, 0x7772, RZ ;  /* 0x0000777223007816 */ /* 0x041fe400000000ff */
[----:B------:R-:W-:-:S03]  /*d6ab0*/  PRMT R35, R35, 0x7773, RZ ;  /* 0x0000777323237816 */ /* 0x000fc600000000ff */
[----:B------:R0:W-:Y:S04]  /*d6ac0*/  @P2 STG.E.U8 desc[UR52][R4.64], R0 ;  /* 0x0000000004002986 */ /* 0x0001e8000c101134 */
[----:B------:R-:W-:Y:S01]  /*d6ad0*/  @P3 STG.E.U8 desc[UR52][R226.64], R35 ;  /* 0x00000023e2003986 */ /* 0x000fe2000c101134 */
        /* <DEDUP_REMOVED lines=41> */
[----:B------:R-:W-:Y:S01]  /*d6d70*/  LOP3.LUT R219, R219, 0xffdfffff, RZ, 0xc0, !PT ;  /* 0xffdfffffdbdb7812 */ /* 0x000fe200078ec0ff */
[----:B------:R-:W2:Y:S01]  /*d6d80*/  LDL.LU.64 R6, [R1+0x44e0] ;  /* 0x0044e00001067983 */ /* 0x000ea20000300a00 */
[----:B------:R-:W-:-:S09]  /*d6d90*/  LOP3.LUT P5, RZ, R248, 0x40000, RZ, 0xc0, !PT ;  /* 0x00040000f8ff7812 */ /* 0x000fd200078ac0ff */
[----:B------:R-:W-:Y:S02]  /*d6da0*/  @P6 LOP3.LUT R219, R219, 0x200000, RZ, 0xfc, !PT ;  /* 0x00200000dbdb6812 */ /* 0x000fe400078efcff */
[----:B------:R-:W-:Y:S02]  /*d6db0*/  LOP3.LUT P6, RZ, R248, 0x100000, RZ, 0xc0, !PT ;  /* 0x00100000f8ff7812 */ /* 0x000fe400078cc0ff */
[----:B------:R-:W-:Y:S02]  /*d6dc0*/  LOP3.LUT R219, R219, 0xffbfffff, RZ, 0xc0, !PT ;  /* 0xffbfffffdbdb7812 */ /* 0x000fe400078ec0ff */
[----:B------:R-:W-:Y:S02]  /*d6dd0*/  PRMT R39, R39, 0x7773, RZ ;  /* 0x0000777327277816 */ /* 0x000fe400000000ff */
[----:B------:R-:W-:-:S03]  /*d6de0*/  PRMT R0, R40, 0x7770, RZ ;  /* 0x0000777028007816 */ /* 0x000fc600000000ff */
[----:B---3--:R0:W-:Y:S04]  /*d6df0*/  @P3 STG.E.U8 desc[UR52][R230.64], R39 ;  /* 0x00000027e6003986 */ /* 0x0081e8000c101134 */
[----:B------:R-:W-:Y:S01]  /*d6e00*/  @P6 LOP3.LUT R219, R219, 0x400000, RZ, 0xfc, !PT ;  /* 0x00400000dbdb6812 */ /* 0x000fe200078efcff */
[----:B----4-:R1:W-:Y:S01]  /*d6e10*/  @P4 STG.E.U8 desc[UR52][R228.64], R0 ;  /* 0x00000000e4004986 */ /* 0x0103e2000c101134 */
[----:B------:R-:W-:-:S03]  /*d6e20*/  LOP3.LUT P6, RZ, R248, 0x80000, RZ, 0xc0, !PT ;  /* 0x00080000f8ff7812 */ /* 0x000fc600078cc0ff */
[----:B0-----:R-:W3:Y:S01]  /*d6e30*/  LDL.LU.64 R230, [R1+0x44e8] ;  /* 0x0044e80001e67983 */ /* 0x001ee20000300a00 */
[----:B-1----:R-:W-:-:S03]  /*d6e40*/  PRMT R0, R40, 0x7771, RZ ;  /* 0x0000777128007816 */ /* 0x002fc600000000ff */
[----:B------:R-:W4:Y:S04]  /*d6e50*/  LDL.LU.64 R228, [R1+0x44f0] ;  /* 0x0044f00001e47983 */ /* 0x000f280000300a00 */
[----:B------:R0:W-:Y:S02]  /*d6e60*/  @P5 STG.E.U8 desc[UR52][R4.64], R0 ;  /* 0x0000000004005986 */ /* 0x0001e4000c101134 */
[----:B0-----:R-:W-:Y:S02]  /*d6e70*/  PRMT R0, R40, 0x7772, RZ ;  /* 0x0000777228007816 */ /* 0x001fe400000000ff */
[----:B------:R-:W4:Y:S04]  /*d6e80*/  LDL.LU.64 R4, [R1+0x44f8] ;  /* 0x0044f80001047983 */ /* 0x000f280000300a00 */
[----:B------:R0:W-:Y:S01]  /*d6e90*/  @P6 STG.E.U8 desc[UR52][R226.64], R0 ;  /* 0x00000000e2006986 */ /* 0x0001e2000c101134 */
[----:B------:R-:W-:-:S02]  /*d6ea0*/  LOP3.LUT P6, RZ, R219, 0x400000, RZ, 0xc0, !PT ;  /* 0x00400000dbff7812 */ /* 0x000fc400078cc0ff */
[----:B------:R-:W-:Y:S01]  /*d6eb0*/  PRMT R40, R40, 0x7773, RZ ;  /* 0x0000777328287816 */ /* 0x000fe200000000ff */
[----:B0-----:R-:W4:Y:S10]  /*d6ec0*/  LDL.LU.64 R226, [R1+0x4500] ;  /* 0x0045000001e27983 */ /* 0x001f340000300a00 */
        /* <DEDUP_REMOVED lines=25> */
[C---:B0-----:R-:W-:Y:S02]  /*d7060*/  PRMT R0, R41.reuse, 0x7772, RZ ;  /* 0x0000777229007816 */ /* 0x041fe400000000ff */
[----:B------:R-:W-:-:S03]  /*d7070*/  PRMT R41, R41, 0x7773, RZ ;  /* 0x0000777329297816 */ /* 0x000fc600000000ff */
[----:B------:R0:W-:Y:S01]  /*d7080*/  @P6 STG.E.U8 desc[UR52][R6.64], R0 ;  /* 0x0000000006006986 */ /* 0x0001e2000c101134 */
[----:B------:R-:W-:-:S03]  /*d7090*/  LOP3.LUT P3, RZ, R248, 0x80000000, RZ, 0xc0, !PT ;  /* 0x80000000f8ff7812 */ /* 0x000fc6000786c0ff */
[----:B---3--:R-:W-:Y:S01]  /*d70a0*/  @P0 STG.E.U8 desc[UR52][R230.64], R41 ;  /* 0x00000029e6000986 */ /* 0x008fe2000c101134 */
[----:B0-----:R-:W-:-:S05]  /*d70b0*/  PRMT R0, R45, 0x7770, RZ ;  /* 0x000077702d007816 */ /* 0x001fca00000000ff */
[----:B----4-:R0:W-:Y:S01]  /*d70c0*/  @P1 STG.E.U8 desc[UR52][R228.64], R0 ;  /* 0x00000000e4001986 */ /* 0x0101e2000c101134 */
[C---:B------:R-:W-:Y:S02]  /*d70d0*/  LOP3.LUT P4, RZ, R20.reuse, 0x1, RZ, 0xc0, !PT ;  /* 0x0000000114ff7812 */ /* 0x040fe4000788c0ff */
        /* <DEDUP_REMOVED lines=43> */
[C---:B------:R-:W-:Y:S02]  /*d7390*/  LOP3.LUT P6, RZ, R20.reuse, 0x100, RZ, 0xc0, !PT ;  /* 0x0000010014ff7812 */ /* 0x040fe400078cc0ff */
        /* <DEDUP_REMOVED lines=30> */
[----:B------:R-:W-:Y:S01]  /*d7580*/  PRMT R0, R43, 0x7770, RZ ;  /* 0x000077702b007816 */ /* 0x000fe200000000ff */
[----:B------:R-:W2:Y:S10]  /*d7590*/  LDL.LU R15, [R1+0x1604] ;  /* 0x00160400010f7983 */ /* 0x000eb40000300800 */
        /* <DEDUP_REMOVED lines=66> */
[----:B------:R-:W-:-:S11]  /*d79c0*/  LOP3.LUT R219, R219, 0xffffffdf, RZ, 0xc0, !PT ;  /* 0xffffffdfdbdb7812 */ /* 0x000fd600078ec0ff */
[----:B------:R-:W-:Y:S02]  /*d79d0*/  @P6 LOP3.LUT R219, R219, 0x20, RZ, 0xfc, !PT ;  /* 0x00000020dbdb6812 */ /* 0x000fe400078efcff */
[C---:B------:R-:W-:Y:S02]  /*d79e0*/  LOP3.LUT P6, RZ, R20.reuse, 0x4000000, RZ, 0xc0, !PT ;  /* 0x0400000014ff7812 */ /* 0x040fe400078cc0ff */
[----:B------:R-:W-:Y:S02]  /*d79f0*/  LOP3.LUT R219, R219, 0xffffffbf, RZ, 0xc0, !PT ;  /* 0xffffffbfdbdb7812 */ /* 0x000fe400078ec0ff */
[C---:B------:R-:W-:Y:S02]  /*d7a00*/  LOP3.LUT P3, RZ, R20.reuse, 0x400000, RZ, 0xc0, !PT ;  /* 0x0040000014ff7812 */ /* 0x040fe4000786c0ff */
[C---:B------:R-:W-:Y:S02]  /*d7a10*/  LOP3.LUT P4, RZ, R20.reuse, 0x800000, RZ, 0xc0, !PT ;  /* 0x0080000014ff7812 */ /* 0x040fe4000788c0ff */
[----:B------:R-:W-:-:S05]  /*d7a20*/  LOP3.LUT P5, RZ, R20, 0x1000000, RZ, 0xc0, !PT ;  /* 0x0100000014ff7812 */ /* 0x000fca00078ac0ff */
[----:B------:R-:W-:Y:S02]  /*d7a30*/  @P6 LOP3.LUT R219, R219, 0x40, RZ, 0xfc, !PT ;  /* 0x00000040dbdb6812 */ /* 0x000fe400078efcff */
[----:B------:R-:W-:Y:S02]  /*d7a40*/  LOP3.LUT P6, RZ, R20, 0x2000000, RZ, 0xc0, !PT ;  /* 0x0200000014ff7812 */ /* 0x000fe400078cc0ff */
[----:B------:R-:W2:Y:S01]  /*d7a50*/  LDL.LU.64 R20, [R1+0x4600] ;  /* 0x0046000001147983 */ /* 0x000ea20000300a00 */
[----:B------:R-:W-:-:S03]  /*d7a60*/  PRMT R0, R52, 0x7771, RZ ;  /* 0x0000777134007816 */ /* 0x000fc600000000ff */
[----:B------:R-:W2:Y:S04]  /*d7a70*/  LDL.LU.64 R232, [R1+0x4608] ;  /* 0x0046080001e87983 */ /* 0x000ea80000300a00 */
[----:B---3--:R0:W-:Y:S04]  /*d7a80*/  @P3 STG.E.U8 desc[UR52][R230.64], R0 ;  /* 0x00000000e6003986 */ /* 0x0081e8000c101134 */
[----:B------:R-:W3:Y:S01]  /*d7a90*/  LDL.LU.64 R6, [R1+0x4610] ;  /* 0x0046100001067983 */ /* 0x000ee20000300a00 */
[----:B0-----:R-:W-:-:S03]  /*d7aa0*/  PRMT R0, R52, 0x7772, RZ ;  /* 0x0000777234007816 */ /* 0x001fc600000000ff */
        /* <DEDUP_REMOVED lines=38> */
[----:B---3--:R0:W-:Y:S01]  /*d7d10*/  @P6 STG.E.U8 desc[UR52][R6.64], R0 ;  /* 0x0000000006006986 */ /* 0x0081e2000c101134 */
[----:B------:R-:W-:Y:S02]  /*d7d20*/  LOP3.LUT P4, RZ, R15, 0x40, RZ, 0xc0, !PT ;  /* 0x000000400fff7812 */ /* 0x000fe4000788c0ff */
[----:B0-----:R-:W-:-:S05]  /*d7d30*/  PRMT R0, R50, 0x7771, RZ ;  /* 0x0000777132007816 */ /* 0x001fca00000000ff */
[----:B------:R0:W-:Y:S01]  /*d7d40*/  @P0 STG.E.U8 desc[UR52][R230.64], R0 ;  /* 0x00000000e6000986 */ /* 0x0001e2000c101134 */
        /* <DEDUP_REMOVED lines=79> */
[----:B------:R-:W-:Y:S02]  /*d8240*/  LOP3.LUT P6, RZ, R220, 0x8000000, RZ, 0xc0, !PT ;  /* 0x08000000dcff7812 */ /* 0x000fe400078cc0ff */
[----:B0-----:R-:W-:Y:S01]  /*d8250*/  PRMT R0, R56, 0x7770, RZ ;  /* 0x0000777038007816 */ /* 0x001fe200000000ff */
[----:B------:R-:W2:Y:S10]  /*d8260*/  LDL.LU R20, [R1+0x1608] ;  /* 0x0016080001147983 */ /* 0x000eb40000300800 */
[----:B------:R-:W-:Y:S01]  /*d8270*/  @P6 STG.E.U8 desc[UR52][R238.64], R55 ;  /* 0x00000037ee006986 */ /* 0x000fe2000c101134 */
[----:B------:R-:W-:-:S13]  /*d8280*/  LOP3.LUT P6, RZ, R220, 0x4000000, RZ, 0xc0, !PT ;  /* 0x04000000dcff7812 */ /* 0x000fda00078cc0ff */
        /* <DEDUP_REMOVED lines=9> */
[C---:B------:R-:W-:Y:S02]  /*d8320*/  LOP3.LUT P1, RZ, R15.reuse, 0x400000, RZ, 0xc0, !PT ;  /* 0x004000000fff7812 */ /* 0x040fe4000782c0ff */
        /* <DEDUP_REMOVED lines=142> */
[----:B0-----:R-:W2:Y:S06]  /*d8c10*/  LDL.LU.64 R16, [R1+0x2ff0] ;  /* 0x002ff00001107983 */ /* 0x001eac0000300a00 */
        /* <DEDUP_REMOVED lines=14> */
[----:B------:R-:W-:Y:S02]  /*d8d00*/  PRMT R63, R63, 0x7773, RZ ;  /* 0x000077733f3f7816 */ /* 0x000fe400000000ff */
[----:B------:R-:W-:Y:S01]  /*d8d10*/  LOP3.LUT R220, R220, 0xffffbfff, RZ, 0xc0, !PT ;  /* 0xffffbfffdcdc7812 */ /* 0x000fe200078ec0ff */
[----:B---3--:R0:W-:Y:S01]  /*d8d20*/  @P3 STG.E.U8 desc[UR52][R230.64], R0 ;  /* 0x00000000e6003986 */ /* 0x0081e2000c101134 */
[C---:B------:R-:W-:Y:S02]  /*d8d30*/  LOP3.LUT P5, RZ, R20.reuse, 0x20000, RZ, 0xc0, !PT ;  /* 0x0002000014ff7812 */ /* 0x040fe400078ac0ff */
[C---:B------:R-:W-:Y:S01]  /*d8d40*/  LOP3.LUT P0, RZ, R20.reuse, 0x8000000, RZ, 0xc0, !PT ;  /* 0x0800000014ff7812 */ /* 0x040fe2000780c0ff */
[----:B----4-:R-:W-:Y:S01]  /*d8d50*/  @P4 STG.E.U8 desc[UR52][R228.64], R63 ;  /* 0x0000003fe4004986 */ /* 0x010fe2000c101134 */
[----:B------:R-:W-:-:S02]  /*d8d60*/  LOP3.LUT P1, RZ, R20, 0x10000000, RZ, 0xc0, !PT ;  /* 0x1000000014ff7812 */ /* 0x000fc4000782c0ff */
[----:B------:R-:W-:Y:S02]  /*d8d70*/  LOP3.LUT P2, RZ, R20, 0x20000000, RZ, 0xc0, !PT ;  /* 0x2000000014ff7812 */ /* 0x000fe4000784c0ff */
[----:B------:R-:W-:Y:S02]  /*d8d80*/  @P6 LOP3.LUT R220, R220, 0x4000, RZ, 0xfc, !PT ;  /* 0x00004000dcdc6812 */ /* 0x000fe400078efcff */
[C---:B------:R-:W-:Y:S02]  /*d8d90*/  LOP3.LUT P6, RZ, R20.reuse, 0x40000, RZ, 0xc0, !PT ;  /* 0x0004000014ff7812 */ /* 0x040fe400078cc0ff */
[C---:B------:R-:W-:Y:S02]  /*d8da0*/  LOP3.LUT P3, RZ, R20.reuse, 0x40000000, RZ, 0xc0, !PT ;  /* 0x4000000014ff7812 */ /* 0x040fe4000786c0ff */
[----:B------:R-:W-:Y:S02]  /*d8db0*/  LOP3.LUT P4, RZ, R20, 0x80000000, RZ, 0xc0, !PT ;  /* 0x8000000014ff7812 */ /* 0x000fe4000788c0ff */
[----:B------:R-:W3:Y:S01]  /*d8dc0*/  LDL.LU.64 R20, [R1+0x2fb0] ;  /* 0x002fb00001147983 */ /* 0x000ee20000300a00 */
[----:B0-----:R-:W-:-:S03]  /*d8dd0*/  PRMT R0, R64, 0x7770, RZ ;  /* 0x0000777040007816 */ /* 0x001fc600000000ff */
        /* <DEDUP_REMOVED lines=12> */
[----:B------:R-:W-:Y:S02]  /*d8ea0*/  LOP3.LUT P6, RZ, R220, 0x2000, RZ, 0xc0, !PT ;  /* 0x00002000dcff7812 */ /* 0x000fe400078cc0ff */
        /* <DEDUP_REMOVED lines=15> */
[----:B---3--:R-:W-:Y:S01]  /*d8fa0*/  @P6 STG.E.U8 desc[UR52][R20.64], R68 ;  /* 0x0000004414006986 */ /* 0x008fe2000c101134 */
[----:B------:R-:W-:Y:S02]  /*d8fb0*/  LOP3.LUT P6, RZ, R220, 0x100, RZ, 0xc0, !PT ;  /* 0x00000100dcff7812 */ /* 0x000fe400078cc0ff */
[----:B0-----:R-:W-:-:S11]  /*d8fc0*/  PRMT R0, R65, 0x7770, RZ ;  /* 0x0000777041007816 */ /* 0x001fd600000000ff */
[----:B----4-:R0:W-:Y:S01]  /*d8fd0*/  @P6 STG.E.U8 desc[UR52][R232.64], R0 ;  /* 0x00000000e8006986 */ /* 0x0101e2000c101134 */
[----:B------:R-:W-:Y:S02]  /*d8fe0*/  LOP3.LUT P6, RZ, R220, 0x80, RZ, 0xc0, !PT ;  /* 0x00000080dcff7812 */ /* 0x000fe400078cc0ff */
[----:B0-----:R-:W-:-:S11]  /*d8ff0*/  PRMT R0, R65, 0x7771, RZ ;  /* 0x0000777141007816 */ /* 0x001fd600000000ff */
[----:B------:R0:W-:Y:S01]  /*d9000*/  @P6 STG.E.U8 desc[UR52][R6.64], R0 ;  /* 0x0000000006006986 */ /* 0x0001e2000c101134 */
        /* <DEDUP_REMOVED lines=52> */
[C---:B------:R-:W-:Y:S02]  /*d9350*/  LOP3.LUT P6, RZ, R15.reuse, 0x40, RZ, 0xc0, !PT ;  /* 0x000000400fff7812 */ /* 0x040fe400078cc0ff */
        /* <DEDUP_REMOVED lines=27> */
[----:B------:R0:W-:Y:S01]  /*d9510*/  @P6 STG.E.U8 desc[UR52][R20.64], R70 ;  /* 0x0000004614006986 */ /* 0x0001e2000c101134 */
[C---:B------:R-:W-:Y:S02]  /*d9520*/  LOP3.LUT P6, RZ, R220.reuse, 0x8, RZ, 0xc0, !PT ;  /* 0x00000008dcff7812 */ /* 0x040fe400078cc0ff */
[C---:B------:R-:W-:Y:S02]  /*d9530*/  LOP3.LUT P0, RZ, R15.reuse, 0x4000, RZ, 0xc0, !PT ;  /* 0x000040000fff7812 */ /* 0x040fe4000780c0ff */
[C---:B------:R-:W-:Y:S02]  /*d9540*/  LOP3.LUT P1, RZ, R15.reuse, 0x8000, RZ, 0xc0, !PT ;  /* 0x000080000fff7812 */ /* 0x040fe4000782c0ff */
[C---:B------:R-:W-:Y:S02]  /*d9550*/  LOP3.LUT P2, RZ, R15.reuse, 0x10000, RZ, 0xc0, !PT ;  /* 0x000100000fff7812 */ /* 0x040fe4000784c0ff */
[C---:B------:R-:W-:Y:S02]  /*d9560*/  LOP3.LUT P3, RZ, R15.reuse, 0x20000, RZ, 0xc0, !PT ;  /* 0x000200000fff7812 */ /* 0x040fe4000786c0ff */
[----:B------:R-:W-:Y:S01]  /*d9570*/  LOP3.LUT P4, RZ, R15, 0x40000, RZ, 0xc0, !PT ;  /* 0x000400000fff7812 */ /* 0x000fe2000788c0ff */
[----:B0-----:R-:W2:Y:S04]  /*d9580*/  LDL.LU R20, [R1+0x1610] ;  /* 0x0016100001147983 */ /* 0x001ea80000300800 */
        /* <DEDUP_REMOVED lines=12> */
[----:B------:R0:W-:Y:S02]  /*d9650*/  @P6 STG.E.U8 desc[UR52][R6.64], R0 ;  /* 0x0000000006006986 */ /* 0x0001e4000c101134 */
        /* <DEDUP_REMOVED lines=67> */
[----:B------:R-:W-:Y:S02]  /*d9a90*/  LOP3.LUT P6, RZ, R221, 0x40000000, RZ, 0xc0, !PT ;  /* 0x40000000ddff7812 */ /* 0x000fe400078cc0ff */
        /* <DEDUP_REMOVED lines=174> */
[----:B------:R-:W2:Y:S04]  /*da580*/  LDL.LU.64 R236, [R1+0x17d8] ;  /* 0x0017d80001ec7983 */ /* 0x000ea80000300a00 */
[----:B------:R-:W2:Y:S04]  /*da590*/  LDL.LU.64 R234, [R1+0x17d0] ;  /* 0x0017d00001ea7983 */ /* 0x000ea80000300a00 */
[----:B------:R-:W-:Y:S02]  /*da5a0*/  @P6 LOP3.LUT R221, R221, 0x1000, RZ, 0xfc, !PT ;  /* 0x00001000dddd6812 */ /* 0x000fe400078efcff */
[----:B------:R-:W-:-:S02]  /*da5b0*/  LOP3.LUT P6, RZ, R15, 0x1, RZ, 0xc0, !PT ;  /* 0x000000010fff7812 */ /* 0x000fc400078cc0ff */
        /* <DEDUP_REMOVED lines=10> */
[C---:B------:R-:W-:Y:S02]  /*da660*/  PRMT R0, R81.reuse, 0x7772, RZ ;  /* 0x0000777251007816 */ /* 0x040fe400000000ff */
[----:B------:R-:W-:Y:S01]  /*da670*/  PRMT R81, R81, 0x7773, RZ ;  /* 0x0000777351517816 */ /* 0x000fe200000000ff */
[----:B------:R-:W2:Y:S04]  /*da680*/  LDL.LU.64 R232, [R1+0x17c0] ;  /* 0x0017c00001e87983 */ /* 0x000ea80000300a00 */
[----:B---3--:R0:W-:Y:S04]  /*da690*/  @P3 STG.E.U8 desc[UR52][R230.64], R0 ;  /* 0x00000000e6003986 */ /* 0x0081e8000c101134 */
[----:B----4-:R1:W-:Y:S04]  /*da6a0*/  @P4 STG.E.U8 desc[UR52][R228.64], R81 ;  /* 0x00000051e4004986 */ /* 0x0103e8000c101134 */
[----:B------:R-:W3:Y:S01]  /*da6b0*/  LDL.LU.64 R6, [R1+0x17b8] ;  /* 0x0017b80001067983 */ /* 0x000ee20000300a00 */
[----:B0-----:R-:W-:-:S03]  /*da6c0*/  PRMT R0, R85, 0x7770, RZ ;  /* 0x0000777055007816 */ /* 0x001fc600000000ff */
[----:B------:R-:W4:Y:S04]  /*da6d0*/  LDL.LU.64 R230, [R1+0x17b0] ;  /* 0x0017b00001e67983 */ /* 0x000f280000300a00 */
[----:B------:R0:W-:Y:S04]  /*da6e0*/  @P5 STG.E.U8 desc[UR52][R4.64], R0 ;  /* 0x0000000004005986 */ /* 0x0001e8000c101134 */
[----:B-1----:R-:W4:Y:S01]  /*da6f0*/  LDL.LU.64 R228, [R1+0x17a8] ;  /* 0x0017a80001e47983 */ /* 0x002f220000300a00 */
[----:B0-----:R-:W-:-:S03]  /*da700*/  PRMT R0, R85, 0x7771, RZ ;  /* 0x0000777155007816 */ /* 0x001fc600000000ff */
[----:B------:R-:W4:Y:S04]  /*da710*/  LDL.LU.64 R4, [R1+0x17a0] ;  /* 0x0017a00001047983 */ /* 0x000f280000300a00 */
[----:B------:R0:W-:Y:S01]  /*da720*/  @P6 STG.E.U8 desc[UR52][R226.64], R0 ;  /* 0x00000000e2006986 */ /* 0x0001e2000c101134 */
[----:B------:R-:W-:Y:S02]  /*da730*/  LOP3.LUT P6, RZ, R221, 0x4000, RZ, 0xc0, !PT ;  /* 0x00004000ddff7812 */ /* 0x000fe400078cc0ff */
        /* <DEDUP_REMOVED lines=28> */
[----:B---3--:R0:W-:Y:S01]  /*da900*/  @P6 STG.E.U8 desc[UR52][R6.64], R0 ;  /* 0x0000000006006986 */ /* 0x0081e2000c101134 */
[----:B------:R-:W-:Y:S02]  /*da910*/  LOP3.LUT P3, RZ, R15, 0x400, RZ, 0xc0, !PT ;  /* 0x000004000fff7812 */ /* 0x000fe4000786c0ff */
[C---:B0-----:R-:W-:Y:S02]  /*da920*/  PRMT R0, R86.reuse, 0x7772, RZ ;  /* 0x0000777256007816 */ /* 0x041fe400000000ff */
[----:B------:R-:W-:-:S03]  /*da930*/  PRMT R86, R86, 0x7773, RZ ;  /* 0x0000777356567816 */ /* 0x000fc600000000ff */
[----:B----4-:R0:W-:Y:S01]  /*da940*/  @P0 STG.E.U8 desc[UR52][R230.64], R0 ;  /* 0x00000000e6000986 */ /* 0x0101e2000c101134 */
[C---:B------:R-:W-:Y:S02]  /*da950*/  LOP3.LUT P4, RZ, R15.reuse, 0x800, RZ, 0xc0, !PT ;  /* 0x000008000fff7812 */ /* 0x040fe4000788c0ff */
[----:B------:R-:W-:Y:S01]  /*da960*/  LOP3.LUT P5, RZ, R15, 0x1000, RZ, 0xc0, !PT ;  /* 0x000010000fff7812 */ /* 0x000fe200078ac0ff */
        /* <DEDUP_REMOVED lines=36> */
[----:B------:R-:W-:Y:S02]  /*dabb0*/  LOP3.LUT P6, RZ, R15, 0x100000, RZ, 0xc0, !PT ;  /* 0x001000000fff7812 */ /* 0x000fe400078cc0ff */
        /* <DEDUP_REMOVED lines=215> */
[----:B------:R-:W2:Y:S01]  /*db930*/  LDL.LU.64 R20, [R1+0x1578] ;  /* 0x0015780001147983 */ /* 0x000ea20000300a00 */
[----:B------:R-:W-:Y:S02]  /*db940*/  PRMT R96, R96, 0x7773, RZ ;  /* 0x0000777360607816 */ /* 0x000fe400000000ff */
[C---:B------:R-:W-:Y:S01]  /*db950*/  PRMT R0, R100.reuse, 0x7770, RZ ;  /* 0x0000777064007816 */ /* 0x040fe200000000ff */
[----:B------:R-:W2:Y:S04]  /*db960*/  LDL.LU.64 R232, [R1+0x1568] ;  /* 0x0015680001e87983 */ /* 0x000ea80000300a00 */
[----:B---3--:R0:W-:Y:S04]  /*db970*/  @P3 STG.E.U8 desc[UR52][R230.64], R96 ;  /* 0x00000060e6003986 */ /* 0x0081e8000c101134 */
[----:B----4-:R1:W-:Y:S04]  /*db980*/  @P4 STG.E.U8 desc[UR52][R228.64], R0 ;  /* 0x00000000e4004986 */ /* 0x0103e8000c101134 */
[----:B------:R-:W3:Y:S04]  /*db990*/  LDL.LU.64 R6, [R1+0x1560] ;  /* 0x0015600001067983 */ /* 0x000ee80000300a00 */
[----:B0-----:R-:W4:Y:S01]  /*db9a0*/  LDL.LU.64 R230, [R1+0x1558] ;  /* 0x0015580001e67983 */ /* 0x001f220000300a00 */
        /* <DEDUP_REMOVED lines=36> */
[----:B---3--:R0:W-:Y:S01]  /*dbbf0*/  @P6 STG.E.U8 desc[UR52][R6.64], R0 ;  /* 0x0000000006006986 */ /* 0x0081e2000c101134 */
[----:B------:R-:W-:-:S03]  /*dbc00*/  LOP3.LUT P3, RZ, R15, 0x8, RZ, 0xc0, !PT ;  /* 0x000000080fff7812 */ /* 0x000fc6000786c0ff */
[----:B----4-:R-:W-:Y:S01]  /*dbc10*/  @P0 STG.E.U8 desc[UR52][R230.64], R101 ;  /* 0x00000065e6000986 */ /* 0x010fe2000c101134 */
[----:B0-----:R-:W-:-:S05]  /*dbc20*/  PRMT R0, R98, 0x7770, RZ ;  /* 0x0000777062007816 */ /* 0x001fca00000000ff */
[----:B------:R0:W-:Y:S01]  /*dbc30*/  @P1 STG.E.U8 desc[UR52][R228.64], R0 ;  /* 0x00000000e4001986 */ /* 0x0001e2000c101134 */
        /* <DEDUP_REMOVED lines=77> */
[C---:B------:R-:W-:Y:S02]  /*dc110*/  LOP3.LUT P6, RZ, R222.reuse, 0x800, RZ, 0xc0, !PT ;  /* 0x00000800deff7812 */ /* 0x040fe400078cc0ff */
[----:B0-----:R-:W-:Y:S01]  /*dc120*/  PRMT R0, R103, 0x7771, RZ ;  /* 0x0000777167007816 */ /* 0x001fe200000000ff */
        /* <DEDUP_REMOVED lines=197> */
[C---:B------:R-:W-:Y:S01]  /*dcd80*/  PRMT R0, R112.reuse, 0x7772, RZ ;  /* 0x0000777270007816 */ /* 0x040fe200000000ff */
[----:B------:R-:W2:Y:S01]  /*dcd90*/  LDL.LU R15, [R1+0x1624] ;  /* 0x00162400010f7983 */ /* 0x000ea20000300800 */
        /* <DEDUP_REMOVED lines=300> */
[----:B------:R-:W-:Y:S01]  /*de060*/  PRMT R123, R123, 0x7773, RZ ;  /* 0x000077737b7b7816 */ /* 0x000fe200000000ff */
[----:B------:R-:W2:Y:S01]  /*de070*/  LDL.LU R15, [R1+0x162c] ;  /* 0x00162c00010f7983 */ /* 0x000ea20000300800 */
        /* <DEDUP_REMOVED lines=81> */
[----:B------:R-:W3:Y:S04]  /*de590*/  LDL.LU.64 R230, [R1+0x1148] ;  /* 0x0011480001e67983 */ /* 0x000ee80000300a00 */
[----:B----4-:R0:W-:Y:S02]  /*de5a0*/  @P4 STG.E.U8 desc[UR52][R228.64], R0 ;  /* 0x00000000e4004986 */ /* 0x0101e4000c101134 */
[C---:B0-----:R-:W-:Y:S02]  /*de5b0*/  PRMT R0, R129.reuse, 0x7772, RZ ;  /* 0x0000777281007816 */ /* 0x041fe400000000ff */
        /* <DEDUP_REMOVED lines=35> */
[----:B---3--:R-:W-:Y:S04]  /*de7f0*/  @P6 STG.E.U8 desc[UR52][R6.64], R130 ;  /* 0x0000008206006986 */ /* 0x008fe8000c101134 */
[----:B------:R0:W-:Y:S01]  /*de800*/  @P0 STG.E.U8 desc[UR52][R230.64], R0 ;  /* 0x00000000e6000986 */ /* 0x0001e2000c101134 */
        /* <DEDUP_REMOVED lines=1219> */
[----:B------:R-:W4:Y:S01]  /*e3440*/  LDL.LU.64 R18, [R1+0x7c8] ;  /* 0x0007c80001127983 */ /* 0x000f220000300a00 */
[----:B------:R-:W-:-:S02]  /*e3450*/  LOP3.LUT P6, RZ, R251, 0x400000, RZ, 0xc0, !PT ;  /* 0x00400000fbff7812 */ /* 0x000fc400078cc0ff */
[----:B------:R-:W-:Y:S02]  /*e3460*/  LOP3.LUT P2, RZ, R250, 0x4, RZ, 0xc0, !PT ;  /* 0x00000004faff7812 */ /* 0x000fe4000784c0ff */
[----:B------:R-:W-:Y:S02]  /*e3470*/  LOP3.LUT R225, R225, 0xffff7fff, RZ, 0xc0, !PT ;  /* 0xffff7fffe1e17812 */ /* 0x000fe400078ec0ff */
        /* <DEDUP_REMOVED lines=22> */
[C---:B------:R-:W-:Y:S02]  /*e35e0*/  LOP3.LUT P6, RZ, R251.reuse, 0x20000000, RZ, 0xc0, !PT ;  /* 0x20000000fbff7812 */ /* 0x040fe400078cc0ff */
[----:B------:R-:W-:Y:S02]  /*e35f0*/  LOP3.LUT P5, RZ, R251, 0x80000000, RZ, 0xc0, !PT ;  /* 0x80000000fbff7812 */ /* 0x000fe400078ac0ff */
[----:B------:R-:W-:Y:S02]  /*e3600*/  PRMT R191, R191, 0x7773, RZ ;  /* 0x00007773bfbf7816 */ /* 0x000fe400000000ff */
[----:B------:R-:W-:-:S07]  /*e3610*/  LOP3.LUT R225, R225, 0xffbfffff, RZ, 0xc0, !PT ;  /* 0xffbfffffe1e17812 */ /* 0x000fce00078ec0ff */
        /* <DEDUP_REMOVED lines=8> */
[----:B------:R-:W2:Y:S01]  /*e36a0*/  LDL.LU.64 R232, [R1+0x798] ;  /* 0x0007980001e87983 */ /* 0x000ea20000300a00 */
[----:B------:R-:W-:-:S03]  /*e36b0*/  PRMT R0, R192, 0x7770, RZ ;  /* 0x00007770c0007816 */ /* 0x000fc600000000ff */
[----:B---3--:R0:W-:Y:S04]  /*e36c0*/  @P4 STG.E.U8 desc[UR52][R230.64], R191 ;  /* 0x000000bfe6004986 */ /* 0x0081e8000c101134 */
[----:B------:R-:W3:Y:S04]  /*e36d0*/  LDL.LU.64 R6, [R1+0x790] ;  /* 0x0007900001067983 */ /* 0x000ee80000300a00 */
[----:B----4-:R1:W-:Y:S04]  /*e36e0*/  @P3 STG.E.U8 desc[UR52][R228.64], R0 ;  /* 0x00000000e4003986 */ /* 0x0103e8000c101134 */
        /* <DEDUP_REMOVED lines=37> */
[C---:B0-----:R-:W-:Y:S02]  /*e3940*/  PRMT R0, R193.reuse, 0x7772, RZ ;  /* 0x00007772c1007816 */ /* 0x041fe400000000ff */
[----:B------:R-:W-:-:S09]  /*e3950*/  PRMT R193, R193, 0x7773, RZ ;  /* 0x00007773c1c17816 */ /* 0x000fd200000000ff */
[----:B---3--:R0:W-:Y:S04]  /*e3960*/  @P6 STG.E.U8 desc[UR52][R6.64], R0 ;  /* 0x0000000006006986 */ /* 0x0081e8000c101134 */
        /* <DEDUP_REMOVED lines=8> */
[----:B------:R0:W-:Y:S04]  /*e39f0*/  @P3 STG.E.U8 desc[UR52][R18.64], R197 ;  /* 0x000000c512003986 */ /* 0x0001e8000c101134 */
[----:B0-----:R-:W3:Y:S01]  /*e3a00*/  LDL.LU.64 R18, [R1+0x758] ;  /* 0x0007580001127983 */ /* 0x001ee20000300a00 */
[C---:B------:R-:W-:Y:S02]  /*e3a10*/  LOP3.LUT P5, RZ, R251.reuse, 0x10000, RZ, 0xc0, !PT ;  /* 0x00010000fbff7812 */ /* 0x040fe400078ac0ff */
[----:B------:R-:W-:Y:S01]  /*e3a20*/  PRMT R0, R194, 0x7770, RZ ;  /* 0x00007770c2007816 */ /* 0x000fe200000000ff */
[----:B------:R-:W4:Y:S01]  /*e3a30*/  LDL.LU.64 R230, [R1+0x750] ;  /* 0x0007500001e67983 */ /* 0x000f220000300a00 */
[----:B------:R-:W-:-:S09]  /*e3a40*/  LOP3.LUT P4, RZ, R251, 0x8000, RZ, 0xc0, !PT ;  /* 0x00008000fbff7812 */ /* 0x000fd2000788c0ff */
[----:B--2---:R0:W-:Y:S04]  /*e3a50*/  @P5 STG.E.U8 desc[UR52][R16.64], R0 ;  /* 0x0000000010005986 */ /* 0x0041e8000c101134 */
[----:B0-----:R-:W2:Y:S04]  /*e3a60*/  LDL.LU.64 R16, [R1+0x748] ;  /* 0x0007480001107983 */ /* 0x001ea80000300a00 */
[----:B------:R-:W2:Y:S04]  /*e3a70*/  LDL.LU.64 R228, [R1+0x740] ;  /* 0x0007400001e47983 */ /* 0x000ea80000300a00 */
[----:B------:R-:W2:Y:S04]  /*e3a80*/  LDL.LU.64 R4, [R1+0x738] ;  /* 0x0007380001047983 */ /* 0x000ea80000300a00 */
[----:B------:R-:W2:Y:S04]  /*e3a90*/  LDL.LU.64 R226, [R1+0x730] ;  /* 0x0007300001e27983 */ /* 0x000ea80000300a00 */
[----:B------:R-:W2:Y:S01]  /*e3aa0*/  LDL.LU.64 R238, [R1+0x728] ;  /* 0x0007280001ee7983 */ /* 0x000ea20000300a00 */
[----:B------:R-:W-:-:S05]  /*e3ab0*/  PRMT R0, R194, 0x7771, RZ ;  /* 0x00007771c2007816 */ /* 0x000fca00000000ff */
[----:B---3--:R0:W-:Y:S04]  /*e3ac0*/  @P4 STG.E.U8 desc[UR52][R18.64], R0 ;  /* 0x0000000012004986 */ /* 0x0081e8000c101134 */
[----:B0-----:R-:W3:Y:S01]  /*e3ad0*/  LDL.LU.64 R18, [R1+0x720] ;  /* 0x0007200001127983 */ /* 0x001ee20000300a00 */
[C---:B------:R-:W-:Y:S02]  /*e3ae0*/  LOP3.LUT P3, RZ, R251.reuse, 0x800, RZ, 0xc0, !PT ;  /* 0x00000800fbff7812 */ /* 0x040fe4000786c0ff */
[----:B------:R-:W-:Y:S01]  /*e3af0*/  LOP3.LUT P5, RZ, R251, 0x40, RZ, 0xc0, !PT ;  /* 0x00000040fbff7812 */ /* 0x000fe200078ac0ff */
[----:B------:R-:W3:Y:S01]  /*e3b00*/  LDL.LU.64 R236, [R1+0x718] ;  /* 0x0007180001ec7983 */ /* 0x000ee20000300a00 */
[----:B------:R-:W-:Y:S02]  /*e3b10*/  LOP3.LUT R225, R225, 0xffffbfff, RZ, 0xc0, !PT ;  /* 0xffffbfffe1e17812 */ /* 0x000fe400078ec0ff */
[C---:B------:R-:W-:Y:S01]  /*e3b20*/  LOP3.LUT P2, RZ, R251.reuse, 0x4000, RZ, 0xc0, !PT ;  /* 0x00004000fbff7812 */ /* 0x040fe2000784c0ff */
[----:B------:R-:W3:Y:S01]  /*e3b30*/  LDL.LU.64 R234, [R1+0x710] ;  /* 0x0007100001ea7983 */ /* 0x000ee20000300a00 */
[----:B------:R-:W-:-:S03]  /*e3b40*/  LOP3.LUT P1, RZ, R251, 0x2000, RZ, 0xc0, !PT ;  /* 0x00002000fbff7812 */ /* 0x000fc6000782c0ff */
[----:B------:R-:W3:Y:S02]  /*e3b50*/  LDL.LU.64 R20, [R1+0x708] ;  /* 0x0007080001147983 */ /* 0x000ee40000300a00 */
[----:B------:R-:W-:-:S04]  /*e3b60*/  @P3 LOP3.LUT R225, R225, 0x4000, RZ, 0xfc, !PT ;  /* 0x00004000e1e13812 */ /* 0x000fc800078efcff */
[----:B------:R-:W-:-:S04]  /*e3b70*/  LOP3.LUT R225, R225, 0xfffffbff, RZ, 0xc0, !PT ;  /* 0xfffffbffe1e17812 */ /* 0x000fc800078ec0ff */
[----:B------:R-:W-:Y:S02]  /*e3b80*/  @P5 LOP3.LUT R225, R225, 0x400, RZ, 0xfc, !PT ;  /* 0x00000400e1e15812 */ /* 0x000fe400078efcff */
[----:B------:R-:W-:Y:S02]  /*e3b90*/  LOP3.LUT P5, RZ, R251, 0x80, RZ, 0xc0, !PT ;  /* 0x00000080fbff7812 */ /* 0x000fe400078ac0ff */
[C---:B------:R-:W-:Y:S02]  /*e3ba0*/  PRMT R0, R194.reuse, 0x7772, RZ ;  /* 0x00007772c2007816 */ /* 0x040fe400000000ff */
[----:B------:R-:W-:Y:S02]  /*e3bb0*/  PRMT R194, R194, 0x7773, RZ ;  /* 0x00007773c2c27816 */ /* 0x000fe400000000ff */
[----:B------:R-:W-:Y:S01]  /*e3bc0*/  LOP3.LUT R225, R225, 0xfffff7ff, RZ, 0xc0, !PT ;  /* 0xfffff7ffe1e17812 */ /* 0x000fe200078ec0ff */
[----:B----4-:R-:W-:Y:S06]  /*e3bd0*/  @P2 STG.E.U8 desc[UR52][R230.64], R0 ;  /* 0x00000000e6002986 */ /* 0x010fec000c101134 */
[----:B------:R-:W-:-:S02]  /*e3be0*/  @P5 LOP3.LUT R225, R225, 0x800, RZ, 0xfc, !PT ;  /* 0x00000800e1e15812 */ /* 0x000fc400078efcff */
[----:B------:R-:W-:Y:S02]  /*e3bf0*/  LOP3.LUT P5, RZ, R251, 0x100, RZ, 0xc0, !PT ;  /* 0x00000100fbff7812 */ /* 0x000fe400078ac0ff */
[----:B------:R-:W-:Y:S02]  /*e3c00*/  LOP3.LUT R225, R225, 0xffffefff, RZ, 0xc0, !PT ;  /* 0xffffefffe1e17812 */ /* 0x000fe400078ec0ff */
[----:B------:R-:W-:-:S09]  /*e3c10*/  LOP3.LUT P6, RZ, R251, 0x8, RZ, 0xc0, !PT ;  /* 0x00000008fbff7812 */ /* 0x000fd200078cc0ff */
[----:B------:R-:W-:Y:S02]  /*e3c20*/  @P5 LOP3.LUT R225, R225, 0x1000, RZ, 0xfc, !PT ;  /* 0x00001000e1e15812 */ /* 0x000fe400078efcff */
[----:B------:R-:W-:Y:S02]  /*e3c30*/  LOP3.LUT P5, RZ, R251, 0x200, RZ, 0xc0, !PT ;  /* 0x00000200fbff7812 */ /* 0x000fe400078ac0ff */
[----:B------:R-:W-:Y:S02]  /*e3c40*/  LOP3.LUT R225, R225, 0xffffdfff, RZ, 0xc0, !PT ;  /* 0xffffdfffe1e17812 */ /* 0x000fe400078ec0ff */
[----:B------:R-:W-:-:S09]  /*e3c50*/  LOP3.LUT P3, RZ, R251, 0x1000, RZ, 0xc0, !PT ;  /* 0x00001000fbff7812 */ /* 0x000fd2000786c0ff */
[----:B------:R-:W-:-:S04]  /*e3c60*/  @P5 LOP3.LUT R225, R225, 0x2000, RZ, 0xfc, !PT ;  /* 0x00002000e1e15812 */ /* 0x000fc800078efcff */
[----:B------:R-:W-:-:S04]  /*e3c70*/  LOP3.LUT R225, R225, 0xfffffeff, RZ, 0xc0, !PT ;  /* 0xfffffeffe1e17812 */ /* 0x000fc800078ec0ff */
[----:B------:R-:W-:Y:S02]  /*e3c80*/  @P6 LOP3.LUT R225, R225, 0x100, RZ, 0xfc, !PT ;  /* 0x00000100e1e16812 */ /* 0x000fe400078efcff */
[----:B------:R-:W-:Y:S02]  /*e3c90*/  LOP3.LUT P6, RZ, R251, 0x10, RZ, 0xc0, !PT ;  /* 0x00000010fbff7812 */ /* 0x000fe400078cc0ff */
[----:B------:R-:W-:Y:S02]  /*e3ca0*/  PRMT R2, R198, 0x7770, RZ ;  /* 0x00007770c6027816 */ /* 0x000fe400000000ff */
[----:B------:R-:W-:-:S09]  /*e3cb0*/  LOP3.LUT R225, R225, 0xfffffdff, RZ, 0xc0, !PT ;  /* 0xfffffdffe1e17812 */ /* 0x000fd200078ec0ff */
[----:B------:R-:W-:Y:S01]  /*e3cc0*/  @P6 LOP3.LUT R225, R225, 0x200, RZ, 0xfc, !PT ;  /* 0x00000200e1e16812 */ /* 0x000fe200078efcff */
[----:B--2---:R0:W-:Y:S04]  /*e3cd0*/  @P1 STG.E.U8 desc[UR52][R16.64], R194 ;  /* 0x000000c210001986 */ /* 0x0041e8000c101134 */
[----:B0-----:R-:W2:Y:S04]  /*e3ce0*/  LDL.LU.64 R16, [R1+0x700] ;  /* 0x0007000001107983 */ /* 0x001ea80000300a00 */
[----:B------:R-:W4:Y:S04]  /*e3cf0*/  LDL.LU.64 R232, [R1+0x6f8] ;  /* 0x0006f80001e87983 */ /* 0x000f280000300a00 */
[----:B------:R-:W4:Y:S04]  /*e3d00*/  LDL.LU.64 R6, [R1+0x6f0] ;  /* 0x0006f00001067983 */ /* 0x000f280000300a00 */
[----:B------:R-:W4:Y:S04]  /*e3d10*/  LDL.LU.64 R230, [R1+0x6e8] ;  /* 0x0006e80001e67983 */ /* 0x000f280000300a00 */
[----:B------:R0:W-:Y:S01]  /*e3d20*/  @P3 STG.E.U8 desc[UR52][R228.64], R2 ;  /* 0x00000002e4003986 */ /* 0x0001e2000c101134 */
[----:B------:R-:W-:-:S03]  /*e3d30*/  LOP3.LUT P3, RZ, R225, 0x4000, RZ, 0xc0, !PT ;  /* 0x00004000e1ff7812 */ /* 0x000fc6000786c0ff */
[----:B0-----:R-:W4:Y:S01]  /*e3d40*/  LDL.LU.64 R228, [R1+0x6e0] ;  /* 0x0006e00001e47983 */ /* 0x001f220000300a00 */
[----:B------:R-:W-:Y:S02]  /*e3d50*/  LOP3.LUT P5, RZ, R251, 0x400, RZ, 0xc0, !PT ;  /* 0x00000400fbff7812 */ /* 0x000fe400078ac0ff */
[----:B------:R-:W-:-:S07]  /*e3d60*/  PRMT R3, R198, 0x7771, RZ ;  /* 0x00007771c6037816 */ /* 0x000fce00000000ff */
[----:B------:R0:W-:Y:S02]  /*e3d70*/  @P3 STG.E.U8 desc[UR52][R4.64], R3 ;  /* 0x0000000304003986 */ /* 0x0001e4000c101134 */
[----:B0-----:R-:W-:-:S05]  /*e3d80*/  PRMT R4, R198, 0x7772, RZ ;  /* 0x00007772c6047816 */ /* 0x001fca00000000ff */
[----:B------:R0:W-:Y:S04]  /*e3d90*/  @P5 STG.E.U8 desc[UR52][R226.64], R4 ;  /* 0x00000004e2005986 */ /* 0x0001e8000c101134 */
[----:B0-----:R-:W4:Y:S01]  /*e3da0*/  LDL.LU.64 R226, [R1+0x6d8] ;  /* 0x0006d80001e27983 */ /* 0x001f220000300a00 */
[----:B------:R-:W-:Y:S02]  /*e3db0*/  LOP3.LUT P5, RZ, R225, 0x2000, RZ, 0xc0, !PT ;  /* 0x00002000e1ff7812 */ /* 0x000fe400078ac0ff */
[----:B------:R-:W-:Y:S02]  /*e3dc0*/  PRMT R198, R198, 0x7773, RZ ;  /* 0x00007773c6c67816 */ /* 0x000fe400000000ff */
[----:B------:R-:W-:-:S09]  /*e3dd0*/  PRMT R0, R195, 0x7770, RZ ;  /* 0x00007770c3007816 */ /* 0x000fd200000000ff */
[----:B------:R-:W-:Y:S01]  /*e3de0*/  @P5 STG.E.U8 desc[UR52][R238.64], R198 ;  /* 0x000000c6ee005986 */ /* 0x000fe2000c101134 */
[----:B------:R-:W-:-:S13]  /*e3df0*/  LOP3.LUT P5, RZ, R225, 0x1000, RZ, 0xc0, !PT ;  /* 0x00001000e1ff7812 */ /* 0x000fda00078ac0ff */
[----:B---3--:R0:W-:Y:S04]  /*e3e00*/  @P5 STG.E.U8 desc[UR52][R18.64], R0 ;  /* 0x0000000012005986 */ /* 0x0081e8000c101134 */
[----:B0-----:R-:W3:Y:S01]  /*e3e10*/  LDL.LU.64 R18, [R1+0x6d0] ;  /* 0x0006d00001127983 */ /* 0x001ee20000300a00 */
[----:B------:R-:W-:Y:S02]  /*e3e20*/  LOP3.LUT P5, RZ, R225, 0x800, RZ, 0xc0, !PT ;  /* 0x00000800e1ff7812 */ /* 0x000fe400078ac0ff */
[----:B------:R-:W-:Y:S02]  /*e3e30*/  PRMT R5, R195, 0x7771, RZ ;  /* 0x00007771c3057816 */ /* 0x000fe400000000ff */
[----:B------:R-:W-:Y:S02]  /*e3e40*/  LOP3.LUT P6, RZ, R251, 0x20, RZ, 0xc0, !PT ;  /* 0x00000020fbff7812 */ /* 0x000fe400078cc0ff */
[----:B------:R-:W-:-:S07]  /*e3e50*/  PRMT R2, R195, 0x7772, RZ ;  /* 0x00007772c3027816 */ /* 0x000fce00000000ff */
[----:B------:R-:W-:Y:S01]  /*e3e60*/  @P5 STG.E.U8 desc[UR52][R236.64], R5 ;  /* 0x00000005ec005986 */ /* 0x000fe2000c101134 */
[----:B------:R-:W-:Y:S02]  /*e3e70*/  LOP3.LUT P5, RZ, R225, 0x400, RZ, 0xc0, !PT ;  /* 0x00000400e1ff7812 */ /* 0x000fe400078ac0ff */
[----:B------:R-:W-:Y:S02]  /*e3e80*/  PRMT R195, R195, 0x7773, RZ ;  /* 0x00007773c3c37816 */ /* 0x000fe400000000ff */
[----:B------:R-:W-:-:S09]  /*e3e90*/  PRMT R3, R199, 0x7770, RZ ;  /* 0x00007770c7037816 */ /* 0x000fd200000000ff */
[----:B------:R0:W-:Y:S04]  /*e3ea0*/  @P5 STG.E.U8 desc[UR52][R234.64], R2 ;  /* 0x00000002ea005986 */ /* 0x0001e8000c101134 */
[----:B------:R-:W-:Y:S01]  /*e3eb0*/  @P6 STG.E.U8 desc[UR52][R20.64], R195 ;  /* 0x000000c314006986 */ /* 0x000fe2000c101134 */
[----:B------:R-:W-:Y:S02]  /*e3ec0*/  LOP3.LUT P6, RZ, R225, 0x200, RZ, 0xc0, !PT ;  /* 0x00000200e1ff7812 */ /* 0x000fe400078cc0ff */
[C---:B------:R-:W-:Y:S02]  /*e3ed0*/  LOP3.LUT P4, RZ, R251.reuse, 0x4, RZ, 0xc0, !PT ;  /* 0x00000004fbff7812 */ /* 0x040fe4000788c0ff */
[----:B------:R-:W-:Y:S02]  /*e3ee0*/  LOP3.LUT P0, RZ, R251, 0x2, RZ, 0xc0, !PT ;  /* 0x00000002fbff7812 */ /* 0x000fe4000780c0ff */
[----:B------:R-:W-:-:S02]  /*e3ef0*/  PRMT R4, R199, 0x7771, RZ ;  /* 0x00007771c7047816 */ /* 0x000fc400000000ff */
[C---:B------:R-:W-:Y:S02]  /*e3f00*/  PRMT R0, R199.reuse, 0x7772, RZ ;  /* 0x00007772c7007816 */ /* 0x040fe400000000ff */
[----:B------:R-:W-:Y:S02]  /*e3f10*/  PRMT R199, R199, 0x7773, RZ ;  /* 0x00007773c7c77816 */ /* 0x000fe400000000ff */
[----:B------:R-:W-:Y:S02]  /*e3f20*/  LOP3.LUT P2, RZ, R251, 0x1, RZ, 0xc0, !PT ;  /* 0x00000001fbff7812 */ /* 0x000fe4000784c0ff */
[----:B0-----:R-:W-:Y:S02]  /*e3f30*/  PRMT R2, R200, 0x7770, RZ ;  /* 0x00007770c8027816 */ /* 0x001fe400000000ff */
[----:B------:R-:W-:Y:S02]  /*e3f40*/  LOP3.LUT P1, RZ, R252, 0x80000000, RZ, 0xc0, !PT ;  /* 0x80000000fcff7812 */ /* 0x000fe4000782c0ff */
[----:B------:R-:W-:Y:S01]  /*e3f50*/  PRMT R5, R200, 0x7771, RZ ;  /* 0x00007771c8057816 */ /* 0x000fe200000000ff */
[----:B--2---:R0:W-:Y:S01]  /*e3f60*/  @P6 STG.E.U8 desc[UR52][R16.64], R3 ;  /* 0x0000000310006986 */ /* 0x0041e2000c101134 */
[----:B------:R-:W-:-:S03]  /*e3f70*/  LOP3.LUT P6, RZ, R225, 0x100, RZ, 0xc0, !PT ;  /* 0x00000100e1ff7812 */ /* 0x000fc600078cc0ff */
[----:B0-----:R-:W2:Y:S10]  /*e3f80*/  LDL.LU.64 R16, [R1+0x6c8] ;  /* 0x0006c80001107983 */ /* 0x001eb40000300a00 */
[----:B----4-:R-:W-:Y:S04]  /*e3f90*/  @P6 STG.E.U8 desc[UR52][R232.64], R4 ;  /* 0x00000004e8006986 */ /* 0x010fe8000c101134 */
[----:B------:R-:W-:Y:S04]  /*e3fa0*/  @P4 STG.E.U8 desc[UR52][R6.64], R0 ;  /* 0x0000000006004986 */ /* 0x000fe8000c101134 */
[----:B------:R0:W-:Y:S04]  /*e3fb0*/  @P0 STG.E.U8 desc[UR52][R230.64], R199 ;  /* 0x000000c7e6000986 */ /* 0x0001e8000c101134 */
[----:B0-----:R-:W4:Y:S04]  /*e3fc0*/  LDL.LU.64 R230, [R1+0x6c0] ;  /* 0x0006c00001e67983 */ /* 0x001f280000300a00 */
[----:B------:R0:W-:Y:S04]  /*e3fd0*/  @P2 STG.E.U8 desc[UR52][R228.64], R2 ;  /* 0x00000002e4002986 */ /* 0x0001e8000c101134 */
[----:B0-----:R-:W4:Y:S04]  /*e3fe0*/  LDL.LU.64 R228, [R1+0x6b8] ;  /* 0x0006b80001e47983 */ /* 0x001f280000300a00 */
[----:B------:R0:W-:Y:S04]  /*e3ff0*/  @P1 STG.E.U8 desc[UR52][R226.64], R5 ;  /* 0x00000005e2001986 */ /* 0x0001e8000c101134 */
[----:B0-----:R-:W4:Y:S01]  /*e4000*/  LDL.LU.64 R226, [R1+0x6b0] ;  /* 0x0006b00001e27983 */ /* 0x001f220000300a00 */
[----:B------:R-:W-:-:S03]  /*e4010*/  LOP3.LUT P3, RZ, R252, 0x40000000, RZ, 0xc0, !PT ;  /* 0x40000000fcff7812 */ /* 0x000fc6000786c0ff */
[----:B------:R-:W4:Y:S01]  /*e4020*/  LDL.LU.64 R20, [R1+0x6a8] ;  /* 0x0006a80001147983 */ /* 0x000f220000300a00 */
[----:B------:R-:W-:-:S09]  /*e4030*/  PRMT R3, R200, 0x7772, RZ ;  /* 0x00007772c8037816 */ /* 0x000fd200000000ff */
[----:B---3--:R0:W-:Y:S04]  /*e4040*/  @P3 STG.E.U8 desc[UR52][R18.64], R3 ;  /* 0x0000000312003986 */ /* 0x0081e8000c101134 */
[----:B0-----:R-:W3:Y:S04]  /*e4050*/  LDL.LU.64 R18, [R1+0x6a0] ;  /* 0x0006a00001127983 */ /* 0x001ee80000300a00 */
[----:B------:R-:W3:Y:S01]  /*e4060*/  LDL.LU.64 R232, [R1+0x698] ;  /* 0x0006980001e87983 */ /* 0x000ee20000300a00 */
[C---:B------:R-:W-:Y:S02]  /*e4070*/  LOP3.LUT P5, RZ, R252.reuse, 0x20000000, RZ, 0xc0, !PT ;  /* 0x20000000fcff7812 */ /* 0x040fe400078ac0ff */
[----:B------:R-:W-:Y:S01]  /*e4080*/  LOP3.LUT P4, RZ, R252, 0x10000000, RZ, 0xc0, !PT ;  /* 0x10000000fcff7812 */ /* 0x000fe2000788c0ff */
[----:B------:R-:W3:Y:S01]  /*e4090*/  LDL.LU.64 R234, [R1+0x690] ;  /* 0x0006900001ea7983 */ /* 0x000ee20000300a00 */
[----:B------:R-:W-:-:S02]  /*e40a0*/  PRMT R200, R200, 0x7773, RZ ;  /* 0x00007773c8c87816 */ /* 0x000fc400000000ff */
[----:B------:R-:W-:Y:S02]  /*e40b0*/  PRMT R0, R204, 0x7770, RZ ;  /* 0x00007770cc007816 */ /* 0x000fe400000000ff */
[----:B------:R-:W-:Y:S02]  /*e40c0*/  LOP3.LUT P2, RZ, R252, 0x8000000, RZ, 0xc0, !PT ;  /* 0x08000000fcff7812 */ /* 0x000fe4000784c0ff */
[----:B------:R-:W-:Y:S02]  /*e40d0*/  PRMT R4, R204, 0x7771, RZ ;  /* 0x00007771cc047816 */ /* 0x000fe400000000ff */
[----:B------:R-:W-:-:S04]  /*e40e0*/  LOP3.LUT P6, RZ, R252, 0x2000000, RZ, 0xc0, !PT ;  /* 0x02000000fcff7812 */ /* 0x000fc800078cc0ff */
[----:B------:R-:W-:Y:S02]  /*e40f0*/  P2R R5, PR, RZ, 0x40 ;  /* 0x00000040ff057803 */ /* 0x000fe40000000000 */
[----:B------:R-:W-:Y:S02]  /*e4100*/  LOP3.LUT P6, RZ, R252, 0x4000000, RZ, 0xc0, !PT ;  /* 0x04000000fcff7812 */ /* 0x000fe400078cc0ff */
[----:B------:R-:W-:Y:S02]  /*e4110*/  PRMT R2, R204, 0x7772, RZ ;  /* 0x00007772cc027816 */ /* 0x000fe400000000ff */
[----:B------:R-:W-:-:S04]  /*e4120*/  LOP3.LUT P1, RZ, R252, 0x10000, RZ, 0xc0, !PT ;  /* 0x00010000fcff7812 */ /* 0x000fc8000782c0ff */
[----:B------:R-:W-:Y:S02]  /*e4130*/  P2R R13, PR, RZ, 0x2 ;  /* 0x00000002ff0d7803 */ /* 0x000fe40000000000 */
[----:B------:R-:W-:-:S04]  /*e4140*/  LOP3.LUT P1, RZ, R252, 0x40000, RZ, 0xc0, !PT ;  /* 0x00040000fcff7812 */ /* 0x000fc8000782c0ff */
[----:B------:R-:W-:Y:S02]  /*e4150*/  P2R R8, PR, RZ, 0x2 ;  /* 0x00000002ff087803 */ /* 0x000fe40000000000 */
[----:B------:R-:W-:Y:S02]  /*e4160*/  LOP3.LUT P1, RZ, R252, 0x100000, RZ, 0xc0, !PT ;  /* 0x00100000fcff7812 */ /* 0x000fe4000782c0ff */
[----:B------:R-:W-:Y:S02]  /*e4170*/  PRMT R204, R204, 0x7773, RZ ;  /* 0x00007773cccc7816 */ /* 0x000fe400000000ff */
[----:B------:R-:W-:Y:S02]  /*e4180*/  P2R R7, PR, RZ, 0x2 ;  /* 0x00000002ff077803 */ /* 0x000fe40000000000 */
[----:B------:R-:W-:-:S04]  /*e4190*/  LOP3.LUT P1, RZ, R252, 0x400000, RZ, 0xc0, !PT ;  /* 0x00400000fcff7812 */ /* 0x000fc8000782c0ff */
[----:B------:R-:W-:Y:S02]  /*e41a0*/  P2R R6, PR, RZ, 0x2 ;  /* 0x00000002ff067803 */ /* 0x000fe40000000000 */
[----:B------:R-:W-:Y:S02]  /*e41b0*/  LOP3.LUT P1, RZ, R252, 0x1000000, RZ, 0xc0, !PT ;  /* 0x01000000fcff7812 */ /* 0x000fe4000782c0ff */
[----:B------:R-:W-:Y:S01]  /*e41c0*/  PRMT R3, R201, 0x7770, RZ ;  /* 0x00007770c9037816 */ /* 0x000fe200000000ff */
[----:B--2---:R-:W-:Y:S04]  /*e41d0*/  @P5 STG.E.U8 desc[UR52][R16.64], R200 ;  /* 0x000000c810005986 */ /* 0x004fe8000c101134 */
[----:B----4-:R0:W-:Y:S04]  /*e41e0*/  @P4 STG.E.U8 desc[UR52][R230.64], R0 ;  /* 0x00000000e6004986 */ /* 0x0101e8000c101134 */
[----:B0-----:R-:W2:Y:S04]  /*e41f0*/  LDL.LU.64 R230, [R1+0x688] ;  /* 0x0006880001e67983 */ /* 0x001ea80000300a00 */
[----:B------:R-:W4:Y:S04]  /*e4200*/  LDL.LU.64 R238, [R1+0x680] ;  /* 0x0006800001ee7983 */ /* 0x000f280000300a00 */
[----:B------:R0:W-:Y:S04]  /*e4210*/  @P2 STG.E.U8 desc[UR52][R228.64], R4 ;  /* 0x00000004e4002986 */ /* 0x0001e8000c101134 */
[----:B0-----:R-:W4:Y:S04]  /*e4220*/  LDL.LU.64 R228, [R1+0x678] ;  /* 0x0006780001e47983 */ /* 0x001f280000300a00 */
[----:B------:R0:W-:Y:S04]  /*e4230*/  @P6 STG.E.U8 desc[UR52][R226.64], R2 ;  /* 0x00000002e2006986 */ /* 0x0001e8000c101134 */
[----:B0-----:R-:W4:Y:S01]  /*e4240*/  LDL.LU.64 R226, [R1+0x670] ;  /* 0x0006700001e27983 */ /* 0x001f220000300a00 */
[----:B------:R-:W-:-:S03]  /*e4250*/  ISETP.NE.AND P6, PT, R5, RZ, PT ;  /* 0x000000ff0500720c */ /* 0x000fc60003fc5270 */
[----:B------:R-:W4:Y:S10]  /*e4260*/  LDL.LU.64 R236, [R1+0x668] ;  /* 0x0006680001ec7983 */ /* 0x000f340000300a00 */
[----:B------:R0:W-:Y:S04]  /*e4270*/  @P6 STG.E.U8 desc[UR52][R20.64], R204 ;  /* 0x000000cc14006986 */ /* 0x0001e8000c101134 */
[----:B0-----:R-:W4:Y:S04]  /*e4280*/  LDL.LU.64 R20, [R1+0x660] ;  /* 0x0006600001147983 */ /* 0x001f280000300a00 */
[----:B---3--:R0:W-:Y:S04]  /*e4290*/  @P1 STG.E.U8 desc[UR52][R18.64], R3 ;  /* 0x0000000312001986 */ /* 0x0081e8000c101134 */
[----:B0-----:R-:W3:Y:S01]  /*e42a0*/  LDL.LU.64 R18, [R1+0x658] ;  /* 0x0006580001127983 */ /* 0x001ee20000300a00 */
[----:B------:R-:W-:-:S02]  /*e42b0*/  ISETP.NE.AND P1, PT, R6, RZ, PT ;  /* 0x000000ff0600720c */ /* 0x000fc40003f25270 */
[C---:B------:R-:W-:Y:S02]  /*e42c0*/  PRMT R5, R201.reuse, 0x7771, RZ ;  /* 0x00007771c9057816 */ /* 0x040fe400000000ff */
[----:B------:R-:W-:-:S09]  /*e42d0*/  PRMT R0, R201, 0x7772, RZ ;  /* 0x00007772c9007816 */ /* 0x000fd200000000ff */
[----:B------:R0:W-:Y:S01]  /*e42e0*/  @P1 STG.E.U8 desc[UR52][R232.64], R5 ;  /* 0x00000005e8001986 */ /* 0x0001e2000c101134 */
[----:B------:R-:W-:-:S03]  /*e42f0*/  ISETP.NE.AND P1, PT, R7, RZ, PT ;  /* 0x000000ff0700720c */ /* 0x000fc60003f25270 */
[----:B0-----:R-:W3:Y:S10]  /*e4300*/  LDL.LU.64 R232, [R1+0x650] ;  /* 0x0006500001e87983 */ /* 0x001ef40000300a00 */
[----:B------:R0:W-:Y:S01]  /*e4310*/  @P1 STG.E.U8 desc[UR52][R234.64], R0 ;  /* 0x00000000ea001986 */ /* 0x0001e2000c101134 */
[----:B------:R-:W-:-:S02]  /*e4320*/  ISETP.NE.AND P1, PT, R8, RZ, PT ;  /* 0x000000ff0800720c */ /* 0x000fc40003f25270 */
[----:B------:R-:W-:Y:S02]  /*e4330*/  PRMT R201, R201, 0x7773, RZ ;  /* 0x00007773c9c97816 */ /* 0x000fe400000000ff */
[----:B------:R-:W-:-:S04]  /*e4340*/  LOP3.LUT P5, RZ, R252, 0x200, RZ, 0xc0, !PT ;  /* 0x00000200fcff7812 */ /* 0x000fc800078ac0ff */
[----:B------:R-:W-:Y:S01]  /*e4350*/  P2R R16, PR, RZ, 0x20 ;  /* 0x00000020ff107803 */ /* 0x000fe20000000000 */
[----:B0-----:R-:W3:Y:S01]  /*e4360*/  LDL.LU.64 R234, [R1+0x648] ;  /* 0x0006480001ea7983 */ /* 0x001ee20000300a00 */
[----:B------:R-:W-:-:S04]  /*e4370*/  LOP3.LUT P5, RZ, R252, 0x800, RZ, 0xc0, !PT ;  /* 0x00000800fcff7812 */ /* 0x000fc800078ac0ff */
[----:B------:R-:W-:Y:S02]  /*e4380*/  P2R R15, PR, RZ, 0x20 ;  /* 0x00000020ff0f7803 */ /* 0x000fe40000000000 */
[----:B------:R-:W-:-:S04]  /*e4390*/  LOP3.LUT P5, RZ, R252, 0x1000, RZ, 0xc0, !PT ;  /* 0x00001000fcff7812 */ /* 0x000fc800078ac0ff */
[----:B------:R-:W-:Y:S02]  /*e43a0*/  P2R R14, PR, RZ, 0x20 ;  /* 0x00000020ff0e7803 */ /* 0x000fe40000000000 */
[----:B------:R-:W-:Y:S02]  /*e43b0*/  LOP3.LUT P5, RZ, R252, 0x4000, RZ, 0xc0, !PT ;  /* 0x00004000fcff7812 */ /* 0x000fe400078ac0ff */
[C---:B------:R-:W-:Y:S02]  /*e43c0*/  PRMT R2, R205.reuse, 0x7770, RZ ;  /* 0x00007770cd027816 */ /* 0x040fe400000000ff */
[C---:B------:R-:W-:Y:S02]  /*e43d0*/  PRMT R4, R205.reuse, 0x7771, RZ ;  /* 0x00007771cd047816 */ /* 0x040fe400000000ff */
[C---:B------:R-:W-:Y:S02]  /*e43e0*/  PRMT R3, R205.reuse, 0x7772, RZ ;  /* 0x00007772cd037816 */ /* 0x040fe400000000ff */
[----:B------:R-:W-:-:S02]  /*e43f0*/  PRMT R205, R205, 0x7773, RZ ;  /* 0x00007773cdcd7816 */ /* 0x000fc400000000ff */
[----:B------:R-:W-:Y:S02]  /*e4400*/  PRMT R0, R202, 0x7770, RZ ;  /* 0x00007770ca007816 */ /* 0x000fe400000000ff */
[----:B------:R-:W-:Y:S02]  /*e4410*/  LOP3.LUT P4, RZ, R252, 0x80, RZ, 0xc0, !PT ;  /* 0x00000080fcff7812 */ /* 0x000fe4000788c0ff */
[----:B------:R-:W-:Y:S01]  /*e4420*/  PRMT R5, R202, 0x7771, RZ ;  /* 0x00007771ca057816 */ /* 0x000fe200000000ff */
[----:B--2---:R0:W-:Y:S04]  /*e4430*/  @P1 STG.E.U8 desc[UR52][R230.64], R201 ;  /* 0x000000c9e6001986 */ /* 0x0041e8000c101134 */
[----:B0-----:R-:W2:Y:S01]  /*e4440*/  LDL.LU.64 R230, [R1+0x640] ;  /* 0x0006400001e67983 */ /* 0x001ea20000300a00 */
[----:B------:R-:W-:-:S13]  /*e4450*/  ISETP.NE.AND P1, PT, R13, RZ, PT ;  /* 0x000000ff0d00720c */ /* 0x000fda0003f25270 */
[----:B----4-:R-:W-:Y:S04]  /*e4460*/  @P1 STG.E.U8 desc[UR52][R238.64], R2 ;  /* 0x00000002ee001986 */ /* 0x010fe8000c101134 */
[----:B------:R0:W-:Y:S04]  /*e4470*/  @P5 STG.E.U8 desc[UR52][R228.64], R4 ;  /* 0x00000004e4005986 */ /* 0x0001e8000c101134 */
[----:B0-----:R-:W4:Y:S01]  /*e4480*/  LDL.LU.64 R228, [R1+0x638] ;  /* 0x0006380001e47983 */ /* 0x001f220000300a00 */
[----:B------:R-:W-:-:S13]  /*e4490*/  ISETP.NE.AND P5, PT, R14, RZ, PT ;  /* 0x000000ff0e00720c */ /* 0x000fda0003fa5270 */
[----:B------:R0:W-:Y:S01]  /*e44a0*/  @P5 STG.E.U8 desc[UR52][R226.64], R3 ;  /* 0x00000003e2005986 */ /* 0x0001e2000c101134 */
[----:B------:R-:W-:-:S03]  /*e44b0*/  ISETP.NE.AND P5, PT, R15, RZ, PT ;  /* 0x000000ff0f00720c */ /* 0x000fc60003fa5270 */
[----:B0-----:R-:W4:Y:S10]  /*e44c0*/  LDL.LU.64 R226, [R1+0x630] ;  /* 0x0006300001e27983 */ /* 0x001f340000300a00 */
[----:B------:R-:W-:Y:S01]  /*e44d0*/  @P5 STG.E.U8 desc[UR52][R236.64], R205 ;  /* 0x000000cdec005986 */ /* 0x000fe2000c101134 */
[----:B------:R-:W-:-:S13]  /*e44e0*/  ISETP.NE.AND P5, PT, R16, RZ, PT ;  /* 0x000000ff1000720c */ /* 0x000fda0003fa5270 */
[----:B------:R0:W-:Y:S04]  /*e44f0*/  @P5 STG.E.U8 desc[UR52][R20.64], R0 ;  /* 0x0000000014005986 */ /* 0x0001e8000c101134 */
[----:B0-----:R-:W4:Y:S04]  /*e4500*/  LDL.LU.64 R20, [R1+0x628] ;  /* 0x0006280001147983 */ /* 0x001f280000300a00 */
[----:B---3--:R0:W-:Y:S04]  /*e4510*/  @P4 STG.E.U8 desc[UR52][R18.64], R5 ;  /* 0x0000000512004986 */ /* 0x0081e8000c101134 */
[----:B0-----:R-:W3:Y:S01]  /*e4520*/  LDL.LU.64 R18, [R1+0x620] ;  /* 0x0006200001127983 */ /* 0x001ee20000300a00 */
[----:B------:R-:W-:-:S02]  /*e4530*/  LOP3.LUT P3, RZ, R252, 0x40, RZ, 0xc0, !PT ;  /* 0x00000040fcff7812 */ /* 0x000fc4000786c0ff */
[----:B------:R-:W-:Y:S02]  /*e4540*/  PRMT R2, R202, 0x7772, RZ ;  /* 0x00007772ca027816 */ /* 0x000fe400000000ff */
[C---:B------:R-:W-:Y:S02]  /*e4550*/  LOP3.LUT P0, RZ, R252.reuse, 0x10, RZ, 0xc0, !PT ;  /* 0x00000010fcff7812 */ /* 0x040fe4000780c0ff */
[----:B------:R-:W-:-:S07]  /*e4560*/  LOP3.LUT P2, RZ, R252, 0x8, RZ, 0xc0, !PT ;  /* 0x00000008fcff7812 */ /* 0x000fce000784c0ff */
[----:B------:R0:W-:Y:S01]  /*e4570*/  @P3 STG.E.U8 desc[UR52][R232.64], R2 ;  /* 0x00000002e8003986 */ /* 0x0001e2000c101134 */
[----:B------:R-:W-:-:S03]  /*e4580*/  PRMT R202, R202, 0x7773, RZ ;  /* 0x00007773caca7816 */ /* 0x000fc600000000ff */
[----:B0-----:R-:W3:Y:S01]  /*e4590*/  LDL.LU.64 R232, [R1+0x618] ;  /* 0x0006180001e87983 */ /* 0x001ee20000300a00 */
[----:B------:R-:W-:-:S03]  /*e45a0*/  PRMT R3, R206, 0x7770, RZ ;  /* 0x00007770ce037816 */ /* 0x000fc600000000ff */
[----:B------:R0:W-:Y:S01]  /*e45b0*/  @P0 STG.E.U8 desc[UR52][R234.64], R202 ;  /* 0x000000caea000986 */ /* 0x0001e2000c101134 */
[----:B------:R-:W-:-:S03]  /*e45c0*/  LOP3.LUT P6, RZ, R252, 0x4, RZ, 0xc0, !PT ;  /* 0x00000004fcff7812 */ /* 0x000fc600078cc0ff */
[----:B0-----:R-:W3:Y:S01]  /*e45d0*/  LDL.LU.64 R234, [R1+0x610] ;  /* 0x0006100001ea7983 */ /* 0x001ee20000300a00 */
[C---:B------:R-:W-:Y:S02]  /*e45e0*/  PRMT R4, R206.reuse, 0x7771, RZ ;  /* 0x00007771ce047816 */ /* 0x040fe400000000ff */
[C---:B------:R-:W-:Y:S02]  /*e45f0*/  PRMT R0, R206.reuse, 0x7772, RZ ;  /* 0x00007772ce007816 */ /* 0x040fe400000000ff */
[----:B------:R-:W-:Y:S02]  /*e4600*/  PRMT R206, R206, 0x7773, RZ ;  /* 0x00007773cece7816 */ /* 0x000fe400000000ff */
[----:B------:R-:W-:Y:S02]  /*e4610*/  LOP3.LUT P1, RZ, R252, 0x2, RZ, 0xc0, !PT ;  /* 0x00000002fcff7812 */ /* 0x000fe4000782c0ff */
[----:B------:R-:W-:Y:S01]  /*e4620*/  PRMT R2, R203, 0x7770, RZ ;  /* 0x00007770cb027816 */ /* 0x000fe200000000ff */
[----:B--2---:R0:W-:Y:S04]  /*e4630*/  @P2 STG.E.U8 desc[UR52][R230.64], R3 ;  /* 0x00000003e6002986 */ /* 0x0041e8000c101134 */
[----:B0-----:R-:W2:Y:S01]  /*e4640*/  LDL.LU.64 R230, [R1+0x608] ;  /* 0x0006080001e67983 */ /* 0x001ea20000300a00 */
[----:B------:R-:W-:Y:S01]  /*e4650*/  ISETP.LT.AND P2, PT, R12, UR4, !P6 ;  /* 0x000000040c007c0c */ /* 0x000fe2000f741270 */
[----:B------:R-:W-:-:S12]  /*e4660*/  ULDC UR4, c[0x0][0x228] ;  /* 0x00008a0000047ab9 */ /* 0x000fd80000000800 */
[----:B----4-:R0:W-:Y:S04]  /*e4670*/  @P2 STG.E.U8 desc[UR52][R228.64], R4 ;  /* 0x00000004e4002986 */ /* 0x0101e8000c101134 */
[----:B0-----:R-:W4:Y:S01]  /*e4680*/  LDL.LU.64 R228, [R1+0x600] ;  /* 0x0006000001e47983 */ /* 0x001f220000300a00 */
[----:B------:R-:W-:Y:S01]  /*e4690*/  ISETP.LT.AND P2, PT, R11, UR4, !P6 ;  /* 0x000000040b007c0c */ /* 0x000fe2000f741270 */
[----:B------:R-:W-:-:S12]  /*e46a0*/  ULDC UR4, c[0x0][0x228] ;  /* 0x00008a0000047ab9 */ /* 0x000fd80000000800 */
[----:B------:R0:W-:Y:S04]  /*e46b0*/  @P2 STG.E.U8 desc[UR52][R226.64], R0 ;  /* 0x00000000e2002986 */ /* 0x0001e8000c101134 */
[----:B0-----:R-:W4:Y:S01]  /*e46c0*/  LDL.LU.64 R226, [R1+0x5f8] ;  /* 0x0005f80001e27983 */ /* 0x001f220000300a00 */
[----:B------:R-:W-:Y:S01]  /*e46d0*/  ISETP.LT.AND P6, PT, R10, UR4, !P6 ;  /* 0x000000040a007c0c */ /* 0x000fe2000f7c1270 */
[----:B------:R-:W-:-:S12]  /*e46e0*/  ULDC UR4, c[0x0][0x228] ;  /* 0x00008a0000047ab9 */ /* 0x000fd80000000800 */
[----:B------:R0:W-:Y:S01]  /*e46f0*/  @P6 STG.E.U8 desc[UR52][R20.64], R206 ;  /* 0x000000ce14006986 */ /* 0x0001e2000c101134 */
[----:B------:R-:W-:Y:S01]  /*e4700*/  ISETP.LT.AND P6, PT, R9, UR4, !P1 ;  /* 0x0000000409007c0c */ /* 0x000fe2000cfc1270 */
[----:B------:R-:W-:Y:S02]  /*e4710*/  ULDC UR4, c[0x0][0x228] ;  /* 0x00008a0000047ab9 */ /* 0x000fe40000000800 */
[----:B0-----:R-:W4:Y:S10]  /*e4720*/  LDL.LU.64 R20, [R1+0x5f0] ;  /* 0x0005f00001147983 */ /* 0x001f340000300a00 */
[----:B---3--:R0:W-:Y:S04]  /*e4730*/  @P6 STG.E.U8 desc[UR52][R18.64], R2 ;  /* 0x0000000212006986 */ /* 0x0081e8000c101134 */
[----:B0-----:R-:W3:Y:S01]  /*e4740*/  LDL.LU.64 R18, [R1+0x5e8] ;  /* 0x0005e80001127983 */ /* 0x001ee20000300a00 */
[----:B------:R-:W-:-:S02]  /*e4750*/  ISETP.LT.AND P6, PT, R12, UR4, !P1 ;  /* 0x000000040c007c0c */ /* 0x000fc4000cfc1270 */
[----:B------:R-:W-:Y:S01]  /*e4760*/  PRMT R3, R203, 0x7771, RZ ;  /* 0x00007771cb037816 */ /* 0x000fe200000000ff */
[----:B------:R-:W-:-:S10]  /*e4770*/  ULDC UR4, c[0x0][0x228] ;  /* 0x00008a0000047ab9 */ /* 0x000fd40000000800 */
[----:B------:R0:W-:Y:S01]  /*e4780*/  @P6 STG.E.U8 desc[UR52][R232.64], R3 ;  /* 0x00000003e8006986 */ /* 0x0001e2000c101134 */
[----:B------:R-:W-:Y:S01]  /*e4790*/  ISETP.LT.AND P6, PT, R11, UR4, !P1 ;  /* 0x000000040b007c0c */ /* 0x000fe2000cfc1270 */
[----:B------:R-:W-:Y:S02]  /*e47a0*/  ULDC UR4, c[0x0][0x228] ;  /* 0x00008a0000047ab9 */ /* 0x000fe40000000800 */
[----:B------:R-:W-:Y:S02]  /*e47b0*/  ISETP.LT.AND P1, PT, R10, UR4, !P1 ;  /* 0x000000040a007c0c */ /* 0x000fe4000cf21270 */
[C---:B------:R-:W-:Y:S01]  /*e47c0*/  PRMT R0, R203.reuse, 0x7772, RZ ;  /* 0x00007772cb007816 */ /* 0x040fe200000000ff */
[----:B0-----:R-:W3:Y:S01]  /*e47d0*/  LDL.LU.64 R232, [R1+0x5e0] ;  /* 0x0005e00001e87983 */ /* 0x001ee20000300a00 */
[----:B------:R-:W-:-:S06]  /*e47e0*/  PRMT R203, R203, 0x7773, RZ ;  /* 0x00007773cbcb7816 */ /* 0x000fcc00000000ff */
[----:B------:R0:W-:Y:S01]  /*e47f0*/  @P6 STG.E.U8 desc[UR52][R234.64], R0 ;  /* 0x00000000ea006986 */ /* 0x0001e2000c101134 */
[----:B------:R-:W-:Y:S01]  /*e4800*/  LOP3.LUT P0, RZ, R252, 0x1, RZ, 0xc0, !PT ;  /* 0x00000001fcff7812 */ /* 0x000fe2000780c0ff */
[----:B------:R-:W-:Y:S01]  /*e4810*/  ULDC UR4, c[0x0][0x228] ;  /* 0x00008a0000047ab9 */ /* 0x000fe20000000800 */
[C---:B------:R-:W-:Y:S02]  /*e4820*/  PRMT R2, R207.reuse, 0x7770, RZ ;  /* 0x00007770cf027816 */ /* 0x040fe400000000ff */
[C---:B------:R-:W-:Y:S02]  /*e4830*/  PRMT R3, R207.reuse, 0x7771, RZ ;  /* 0x00007771cf037816 */ /* 0x040fe400000000ff */
[C---:B0-----:R-:W-:Y:S02]  /*e4840*/  PRMT R0, R207.reuse, 0x7772, RZ ;  /* 0x00007772cf007816 */ /* 0x041fe400000000ff */
        /* <DEDUP_REMOVED lines=12> */
[----:B------:R-:W-:Y:S02]  /*e4910*/  ULDC UR4, c[0x0][0x228] ;  /* 0x00008a0000047ab9 */ /* 0x000fe40000000800 */
[----:B------:R-:W4:Y:S01]  /*e4920*/  LDL.LU.64 R234, [R1+0x5c0] ;  /* 0x0005c00001ea7983 */ /* 0x000f220000300a00 */
[----:B------:R-:W-:Y:S02]  /*e4930*/  ISETP.LT.AND P0, PT, R10, UR4, !P0 ;  /* 0x000000040a007c0c */ /* 0x000fe4000c701270 */
[----:B------:R-:W-:Y:S01]  /*e4940*/  LOP3.LUT P5, RZ, R225, 0x80, RZ, 0xc0, !PT ;  /* 0x00000080e1ff7812 */ /* 0x000fe200078ac0ff */
[----:B------:R-:W-:-:S06]  /*e4950*/  ULDC UR4, c[0x0][0x228] ;  /* 0x00008a0000047ab9 */ /* 0x000fcc0000000800 */
[----:B------:R-:W-:Y:S04]  /*e4960*/  @P6 STG.E.U8 desc[UR52][R20.64], R0 ;  /* 0x0000000014006986 */ /* 0x000fe8000c101134 */
[----:B---3--:R0:W-:Y:S04]  /*e4970*/  @P0 STG.E.U8 desc[UR52][R18.64], R207 ;  /* 0x000000cf12000986 */ /* 0x0081e8000c101134 */
[----:B0-----:R-:W3:Y:S01]  /*e4980*/  LDL.LU.64 R18, [R1+0x5b8] ;  /* 0x0005b80001127983 */ /* 0x001ee20000300a00 */
[----:B------:R-:W-:Y:S02]  /*e4990*/  ISETP.LT.AND P0, PT, R9, UR4, !P5 ;  /* 0x0000000409007c0c */ /* 0x000fe4000ef01270 */
[----:B------:R-:W-:Y:S01]  /*e49a0*/  PRMT R2, R208, 0x7770, RZ ;  /* 0x00007770d0027816 */ /* 0x000fe200000000ff */
[----:B------:R-:W-:-:S02]  /*e49b0*/  ULDC UR4, c[0x0][0x228] ;  /* 0x00008a0000047ab9 */ /* 0x000fc40000000800 */
[----:B------:R-:W-:Y:S02]  /*e49c0*/  ISETP.LT.AND P6, PT, R12, UR4, !P5 ;  /* 0x000000040c007c0c */ /* 0x000fe4000efc1270 */
[----:B------:R-:W-:Y:S01]  /*e49d0*/  PRMT R3, R208, 0x7771, RZ ;  /* 0x00007771d0037816 */ /* 0x000fe200000000ff */
[----:B------:R-:W-:-:S05]  /*e49e0*/  ULDC UR4, c[0x0][0x228] ;  /* 0x00008a0000047ab9 */ /* 0x000fca0000000800 */
[----:B------:R0:W-:Y:S04]  /*e49f0*/  @P0 STG.E.U8 desc[UR52][R232.64], R2 ;  /* 0x00000002e8000986 */ /* 0x0001e8000c101134 */
[----:B0-----:R-:W3:Y:S01]  /*e4a00*/  LDL.LU.64 R232, [R1+0x5b0] ;  /* 0x0005b00001e87983 */ /* 0x001ee20000300a00 */
[C---:B------:R-:W-:Y:S02]  /*e4a10*/  PRMT R0, R208.reuse, 0x7772, RZ ;  /* 0x00007772d0007816 */ /* 0x040fe400000000ff */
[----:B------:R-:W-:Y:S02]  /*e4a20*/  PRMT R208, R208, 0x7773, RZ ;  /* 0x00007773d0d07816 */ /* 0x000fe400000000ff */
[----:B------:R-:W-:Y:S02]  /*e4a30*/  LOP3.LUT P1, RZ, R252, 0x20, RZ, 0xc0, !PT ;  /* 0x00000020fcff7812 */ /* 0x000fe4000782c0ff */
[----:B------:R-:W-:Y:S01]  /*e4a40*/  PRMT R2, R212, 0x7770, RZ ;  /* 0x00007770d4027816 */ /* 0x000fe200000000ff */
[----:B--2---:R0:W-:Y:S04]  /*e4a50*/  @P6 STG.E.U8 desc[UR52][R230.64], R3 ;  /* 0x00000003e6006986 */ /* 0x0041e8000c101134 */
[----:B0-----:R-:W2:Y:S01]  /*e4a60*/  LDL.LU.64 R230, [R1+0x5a8] ;  /* 0x0005a80001e67983 */ /* 0x001ea20000300a00 */
[----:B------:R-:W-:-:S03]  /*e4a70*/  ISETP.LT.AND P6, PT, R11, UR4, !P5 ;  /* 0x000000040b007c0c */ /* 0x000fc6000efc1270 */
[----:B------:R-:W2:Y:S01]  /*e4a80*/  LDL.LU.64 R20, [R1+0x5a0] ;  /* 0x0005a00001147983 */ /* 0x000ea20000300a00 */
[----:B------:R-:W-:-:S09]  /*e4a90*/  ULDC UR4, c[0x0][0x228] ;  /* 0x00008a0000047ab9 */ /* 0x000fd20000000800 */
[----:B----4-:R0:W-:Y:S04]  /*e4aa0*/  @P6 STG.E.U8 desc[UR52][R228.64], R0 ;  /* 0x00000000e4006986 */ /* 0x0101e8000c101134 */
[----:B0-----:R-:W4:Y:S01]  /*e4ab0*/  LDL.LU.64 R228, [R1+0x598] ;  /* 0x0005980001e47983 */ /* 0x001f220000300a00 */
[----:B------:R-:W-:Y:S01]  /*e4ac0*/  ISETP.LT.AND P5, PT, R10, UR4, !P5 ;  /* 0x000000040a007c0c */ /* 0x000fe2000efa1270 */
[----:B------:R-:W-:-:S12]  /*e4ad0*/  ULDC UR4, c[0x0][0x228] ;  /* 0x00008a0000047ab9 */ /* 0x000fd80000000800 */
[----:B------:R0:W-:Y:S04]  /*e4ae0*/  @P5 STG.E.U8 desc[UR52][R226.64], R208 ;  /* 0x000000d0e2005986 */ /* 0x0001e8000c101134 */
[----:B0-----:R-:W4:Y:S01]  /*e4af0*/  LDL.LU.64 R226, [R1+0x590] ;  /* 0x0005900001e27983 */ /* 0x001f220000300a00 */
[----:B------:R-:W-:Y:S01]  /*e4b00*/  ISETP.LT.AND P5, PT, R9, UR4, !P1 ;  /* 0x0000000409007c0c */ /* 0x000fe2000cfa1270 */
[----:B------:R-:W-:Y:S01]  /*e4b10*/  ULDC UR4, c[0x0][0x228] ;  /* 0x00008a0000047ab9 */ /* 0x000fe20000000800 */
[----:B------:R-:W-:-:S11]  /*e4b20*/  PRMT R3, R212, 0x7771, RZ ;  /* 0x00007771d4037816 */ /* 0x000fd600000000ff */
[----:B------:R-:W-:Y:S01]  /*e4b30*/  @P5 STG.E.U8 desc[UR52][R234.64], R2 ;  /* 0x00000002ea005986 */ /* 0x000fe2000c101134 */
[----:B------:R-:W-:Y:S01]  /*e4b40*/  ISETP.LT.AND P5, PT, R12, UR4, !P1 ;  /* 0x000000040c007c0c */ /* 0x000fe2000cfa1270 */
[----:B------:R-:W-:-:S12]  /*e4b50*/  ULDC UR4, c[0x0][0x228] ;  /* 0x00008a0000047ab9 */ /* 0x000fd80000000800 */
[----:B---3--:R0:W-:Y:S04]  /*e4b60*/  @P5 STG.E.U8 desc[UR52][R18.64], R3 ;  /* 0x0000000312005986 */ /* 0x0081e8000c101134 */
[----:B0-----:R-:W3:Y:S01]  /*e4b70*/  LDL.LU.64 R18, [R1+0x588] ;  /* 0x0005880001127983 */ /* 0x001ee20000300a00 */
[----:B------:R-:W-:Y:S02]  /*e4b80*/  ISETP.LT.AND P5, PT, R11, UR4, !P1 ;  /* 0x000000040b007c0c */ /* 0x000fe4000cfa1270 */
[C---:B------:R-:W-:Y:S01]  /*e4b90*/  PRMT R0, R212.reuse, 0x7772, RZ ;  /* 0x00007772d4007816 */ /* 0x040fe200000000ff */
[----:B------:R-:W-:Y:S01]  /*e4ba0*/  ULDC UR4, c[0x0][0x228] ;  /* 0x00008a0000047ab9 */ /* 0x000fe20000000800 */
[----:B------:R-:W3:Y:S01]  /*e4bb0*/  LDL.LU.64 R234, [R1+0x580] ;  /* 0x0005800001ea7983 */ /* 0x000ee20000300a00 */
[----:B------:R-:W-:-:S08]  /*e4bc0*/  PRMT R212, R212, 0x7773, RZ ;  /* 0x00007773d4d47816 */ /* 0x000fd000000000ff */
[----:B------:R0:W-:Y:S01]  /*e4bd0*/  @P5 STG.E.U8 desc[UR52][R232.64], R0 ;  /* 0x00000000e8005986 */ /* 0x0001e2000c101134 */
[----:B------:R-:W-:Y:S02]  /*e4be0*/  ISETP.LT.AND P5, PT, R10, UR4, !P1 ;  /* 0x000000040a007c0c */ /* 0x000fe4000cfa1270 */
[----:B------:R-:W-:Y:S01]  /*e4bf0*/  LOP3.LUT P0, RZ, R252, 0x100, RZ, 0xc0, !PT ;  /* 0x00000100fcff7812 */ /* 0x000fe2000780c0ff */
[----:B------:R-:W-:Y:S01]  /*e4c00*/  ULDC UR4, c[0x0][0x228] ;  /* 0x00008a0000047ab9 */ /* 0x000fe20000000800 */
[C---:B------:R-:W-:Y:S01]  /*e4c10*/  PRMT R2, R209.reuse, 0x7770, RZ ;  /* 0x00007770d1027816 */ /* 0x040fe200000000ff */
[----:B0-----:R-:W3:Y:S01]  /*e4c20*/  LDL.LU.64 R232, [R1+0x578] ;  /* 0x0005780001e87983 */ /* 0x001ee20000300a00 */
[C---:B------:R-:W-:Y:S02]  /*e4c30*/  PRMT R3, R209.reuse, 0x7771, RZ ;  /* 0x00007771d1037816 */ /* 0x040fe400000000ff */
[C---:B------:R-:W-:Y:S02]  /*e4c40*/  PRMT R0, R209.reuse, 0x7772, RZ ;  /* 0x00007772d1007816 */ /* 0x040fe400000000ff */
[----:B------:R-:W-:-:S03]  /*e4c50*/  PRMT R209, R209, 0x7773, RZ ;  /* 0x00007773d1d17816 */ /* 0x000fc600000000ff */
[----:B--2---:R0:W-:Y:S01]  /*e4c60*/  @P5 STG.E.U8 desc[UR52][R230.64], R212 ;  /* 0x000000d4e6005986 */ /* 0x0041e2000c101134 */
[----:B------:R-:W-:Y:S01]  /*e4c70*/  ISETP.LT.AND P5, PT, R9, UR4, !P0 ;  /* 0x0000000409007c0c */ /* 0x000fe2000c7a1270 */
[----:B------:R-:W-:Y:S02]  /*e4c80*/  ULDC UR4, c[0x0][0x228] ;  /* 0x00008a0000047ab9 */ /* 0x000fe40000000800 */
[----:B0-----:R-:W2:Y:S10]  /*e4c90*/  LDL.LU.64 R230, [R1+0x570] ;  /* 0x0005700001e67983 */ /* 0x001eb40000300a00 */
[----:B------:R-:W-:Y:S01]  /*e4ca0*/  @P5 STG.E.U8 desc[UR52][R20.64], R2 ;  /* 0x0000000214005986 */ /* 0x000fe2000c101134 */
[----:B------:R-:W-:Y:S01]  /*e4cb0*/  ISETP.LT.AND P5, PT, R12, UR4, !P0 ;  /* 0x000000040c007c0c */ /* 0x000fe2000c7a1270 */
[----:B------:R-:W-:-:S12]  /*e4cc0*/  ULDC UR4, c[0x0][0x228] ;  /* 0x00008a0000047ab9 */ /* 0x000fd80000000800 */
[----:B----4-:R0:W-:Y:S04]  /*e4cd0*/  @P5 STG.E.U8 desc[UR52][R228.64], R3 ;  /* 0x00000003e4005986 */ /* 0x0101e8000c101134 */
[----:B0-----:R-:W4:Y:S01]  /*e4ce0*/  LDL.LU.64 R228, [R1+0x568] ;  /* 0x0005680001e47983 */ /* 0x001f220000300a00 */
[----:B------:R-:W-:-:S03]  /*e4cf0*/  ISETP.LT.AND P5, PT, R11, UR4, !P0 ;  /* 0x000000040b007c0c */ /* 0x000fc6000c7a1270 */
[----:B------:R-:W4:Y:S01]  /*e4d00*/  LDL.LU.64 R20, [R1+0x560] ;  /* 0x0005600001147983 */ /* 0x000f220000300a00 */
[----:B------:R-:W-:-:S09]  /*e4d10*/  ULDC UR4, c[0x0][0x228] ;  /* 0x00008a0000047ab9 */ /* 0x000fd20000000800 */
[----:B------:R0:W-:Y:S04]  /*e4d20*/  @P5 STG.E.U8 desc[UR52][R226.64], R0 ;  /* 0x00000000e2005986 */ /* 0x0001e8000c101134 */
[----:B0-----:R-:W4:Y:S01]  /*e4d30*/  LDL.LU.64 R226, [R1+0x558] ;  /* 0x0005580001e27983 */ /* 0x001f220000300a00 */
[----:B------:R-:W-:Y:S02]  /*e4d40*/  ISETP.LT.AND P5, PT, R10, UR4, !P0 ;  /* 0x000000040a007c0c */ /* 0x000fe4000c7a1270 */
[----:B------:R-:W-:Y:S01]  /*e4d50*/  LOP3.LUT P6, RZ, R252, 0x400, RZ, 0xc0, !PT ;  /* 0x00000400fcff7812 */ /* 0x000fe200078cc0ff */
[----:B------:R-:W-:-:S10]  /*e4d60*/  ULDC UR4, c[0x0][0x228] ;  /* 0x00008a0000047ab9 */ /* 0x000fd40000000800 */
[----:B---3--:R0:W-:Y:S04]  /*e4d70*/  @P5 STG.E.U8 desc[UR52][R18.64], R209 ;  /* 0x000000d112005986 */ /* 0x0081e8000c101134 */
[----:B0-----:R-:W3:Y:S01]  /*e4d80*/  LDL.LU.64 R18, [R1+0x550] ;  /* 0x0005500001127983 */ /* 0x001ee20000300a00 */
[----:B------:R-:W-:Y:S02]  /*e4d90*/  ISETP.LT.AND P5, PT, R9, UR4, !P6 ;  /* 0x0000000409007c0c */ /* 0x000fe4000f7a1270 */
[C---:B------:R-:W-:Y:S01]  /*e4da0*/  PRMT R2, R213.reuse, 0x7770, RZ ;  /* 0x00007770d5027816 */ /* 0x040fe200000000ff */
[----:B------:R-:W-:Y:S01]  /*e4db0*/  ULDC UR4, c[0x0][0x228] ;  /* 0x00008a0000047ab9 */ /* 0x000fe20000000800 */
[----:B------:R-:W-:-:S09]  /*e4dc0*/  PRMT R3, R213, 0x7771, RZ ;  /* 0x00007771d5037816 */ /* 0x000fd200000000ff */
[----:B------:R0:W-:Y:S01]  /*e4dd0*/  @P5 STG.E.U8 desc[UR52][R234.64], R2 ;  /* 0x00000002ea005986 */ /* 0x0001e2000c101134 */
[----:B------:R-:W-:Y:S01]  /*e4de0*/  ISETP.LT.AND P5, PT, R12, UR4, !P6 ;  /* 0x000000040c007c0c */ /* 0x000fe2000f7a1270 */
[----:B------:R-:W-:Y:S01]  /*e4df0*/  ULDC UR4, c[0x0][0x228] ;  /* 0x00008a0000047ab9 */ /* 0x000fe20000000800 */
[----:B------:R-:W-:Y:S01]  /*e4e00*/  PRMT R0, R213, 0x7772, RZ ;  /* 0x00007772d5007816 */ /* 0x000fe200000000ff */
[----:B0-----:R-:W3:Y:S10]  /*e4e10*/  LDL.LU.64 R234, [R1+0x548] ;  /* 0x0005480001ea7983 */ /* 0x001ef40000300a00 */
[----:B------:R0:W-:Y:S01]  /*e4e20*/  @P5 STG.E.U8 desc[UR52][R232.64], R3 ;  /* 0x00000003e8005986 */ /* 0x0001e2000c101134 */
[----:B------:R-:W-:Y:S01]  /*e4e30*/  ISETP.LT.AND P5, PT, R11, UR4, !P6 ;  /* 0x000000040b007c0c */ /* 0x000fe2000f7a1270 */
[----:B------:R-:W-:Y:S01]  /*e4e40*/  ULDC UR4, c[0x0][0x228] ;  /* 0x00008a0000047ab9 */ /* 0x000fe20000000800 */
[----:B------:R-:W-:Y:S01]  /*e4e50*/  PRMT R213, R213, 0x7773, RZ ;  /* 0x00007773d5d57816 */ /* 0x000fe200000000ff */
[----:B0-----:R-:W3:Y:S01]  /*e4e60*/  LDL.LU.64 R232, [R1+0x540] ;  /* 0x0005400001e87983 */ /* 0x001ee20000300a00 */
[----:B------:R-:W-:-:S02]  /*e4e70*/  LOP3.LUT P1, RZ, R252, 0x2000, RZ, 0xc0, !PT ;  /* 0x00002000fcff7812 */ /* 0x000fc4000782c0ff */
[C---:B------:R-:W-:Y:S02]  /*e4e80*/  PRMT R2, R210.reuse, 0x7770, RZ ;  /* 0x00007770d2027816 */ /* 0x040fe400000000ff */
[----:B------:R-:W-:-:S05]  /*e4e90*/  PRMT R3, R210, 0x7771, RZ ;  /* 0x00007771d2037816 */ /* 0x000fca00000000ff */
[----:B--2---:R0:W-:Y:S01]  /*e4ea0*/  @P5 STG.E.U8 desc[UR52][R230.64], R0 ;  /* 0x00000000e6005986 */ /* 0x0041e2000c101134 */
[----:B------:R-:W-:Y:S01]  /*e4eb0*/  ISETP.LT.AND P5, PT, R10, UR4, !P6 ;  /* 0x000000040a007c0c */ /* 0x000fe2000f7a1270 */
[----:B------:R-:W-:Y:S02]  /*e4ec0*/  ULDC UR4, c[0x0][0x228] ;  /* 0x00008a0000047ab9 */ /* 0x000fe40000000800 */
[----:B0-----:R-:W2:Y:S10]  /*e4ed0*/  LDL.LU.64 R230, [R1+0x538] ;  /* 0x0005380001e67983 */ /* 0x001eb40000300a00 */
[----:B----4-:R0:W-:Y:S01]  /*e4ee0*/  @P5 STG.E.U8 desc[UR52][R228.64], R213 ;  /* 0x000000d5e4005986 */ /* 0x0101e2000c101134 */
[----:B------:R-:W-:Y:S01]  /*e4ef0*/  ISETP.LT.AND P5, PT, R9, UR4, !P1 ;  /* 0x0000000409007c0c */ /* 0x000fe2000cfa1270 */
[----:B------:R-:W-:-:S02]  /*e4f00*/  ULDC UR4, c[0x0][0x228] ;  /* 0x00008a0000047ab9 */ /* 0x000fc40000000800 */
[----:B0-----:R-:W4:Y:S10]  /*e4f10*/  LDL.LU.64 R228, [R1+0x530] ;  /* 0x0005300001e47983 */ /* 0x001f340000300a00 */
[----:B------:R-:W-:Y:S01]  /*e4f20*/  @P5 STG.E.U8 desc[UR52][R20.64], R2 ;  /* 0x0000000214005986 */ /* 0x000fe2000c101134 */
[----:B------:R-:W-:Y:S01]  /*e4f30*/  ISETP.LT.AND P5, PT, R12, UR4, !P1 ;  /* 0x000000040c007c0c */ /* 0x000fe2000cfa1270 */
[----:B------:R-:W-:-:S12]  /*e4f40*/  ULDC UR4, c[0x0][0x228] ;  /* 0x00008a0000047ab9 */ /* 0x000fd80000000800 */
[----:B------:R0:W-:Y:S04]  /*e4f50*/  @P5 STG.E.U8 desc[UR52][R226.64], R3 ;  /* 0x00000003e2005986 */ /* 0x0001e8000c101134 */
[----:B0-----:R-:W4:Y:S01]  /*e4f60*/  LDL.LU.64 R226, [R1+0x528] ;  /* 0x0005280001e27983 */ /* 0x001f220000300a00 */
[----:B------:R-:W-:Y:S02]  /*e4f70*/  ISETP.LT.AND P5, PT, R11, UR4, !P1 ;  /* 0x000000040b007c0c */ /* 0x000fe4000cfa1270 */
[----:B------:R-:W-:Y:S01]  /*e4f80*/  PRMT R0, R210, 0x7772, RZ ;  /* 0x00007772d2007816 */ /* 0x000fe200000000ff */
[----:B------:R-:W-:-:S10]  /*e4f90*/  ULDC UR4, c[0x0][0x228] ;  /* 0x00008a0000047ab9 */ /* 0x000fd40000000800 */
[----:B---3--:R0:W-:Y:S04]  /*e4fa0*/  @P5 STG.E.U8 desc[UR52][R18.64], R0 ;  /* 0x0000000012005986 */ /* 0x0081e8000c101134 */
[----:B0-----:R-:W3:Y:S01]  /*e4fb0*/  LDL.LU.64 R18, [R1+0x520] ;  /* 0x0005200001127983 */ /* 0x001ee20000300a00 */
[----:B------:R-:W-:Y:S02]  /*e4fc0*/  ISETP.LT.AND P5, PT, R10, UR4, !P1 ;  /* 0x000000040a007c0c */ /* 0x000fe4000cfa1270 */
[----:B------:R-:W-:Y:S02]  /*e4fd0*/  PRMT R210, R210, 0x7773, RZ ;  /* 0x00007773d2d27816 */ /* 0x000fe400000000ff */
[----:B------:R-:W-:Y:S01]  /*e4fe0*/  LOP3.LUT P0, RZ, R252, 0x8000, RZ, 0xc0, !PT ;  /* 0x00008000fcff7812 */ /* 0x000fe2000780c0ff */
[----:B------:R-:W-:Y:S01]  /*e4ff0*/  ULDC UR4, c[0x0][0x228] ;  /* 0x00008a0000047ab9 */ /* 0x000fe20000000800 */
[----:B------:R-:W3:Y:S07]  /*e5000*/  LDL.LU.64 R20, [R1+0x518] ;  /* 0x0005180001147983 */ /* 0x000eee0000300a00 */
[----:B------:R-:W-:Y:S01]  /*e5010*/  @P5 STG.E.U8 desc[UR52][R234.64], R210 ;  /* 0x000000d2ea005986 */ /* 0x000fe2000c101134 */
[----:B------:R-:W-:-:S02]  /*e5020*/  ISETP.LT.AND P5, PT, R9, UR4, !P0 ;  /* 0x0000000409007c0c */ /* 0x000fc4000c7a1270 */
[C---:B------:R-:W-:Y:S01]  /*e5030*/  PRMT R2, R214.reuse, 0x7770, RZ ;  /* 0x00007770d6027816 */ /* 0x040fe200000000ff */
[----:B------:R-:W-:Y:S01]  /*e5040*/  ULDC UR4, c[0x0][0x228] ;  /* 0x00008a0000047ab9 */ /* 0x000fe20000000800 */
[----:B------:R-:W-:-:S09]  /*e5050*/  PRMT R3, R214, 0x7771, RZ ;  /* 0x00007771d6037816 */ /* 0x000fd200000000ff */
[----:B------:R0:W-:Y:S01]  /*e5060*/  @P5 STG.E.U8 desc[UR52][R232.64], R2 ;  /* 0x00000002e8005986 */ /* 0x0001e2000c101134 */
[----:B------:R-:W-:Y:S01]  /*e5070*/  ISETP.LT.AND P5, PT, R12, UR4, !P0 ;  /* 0x000000040c007c0c */ /* 0x000fe2000c7a1270 */
[----:B------:R-:W-:Y:S02]  /*e5080*/  ULDC UR4, c[0x0][0x228] ;  /* 0x00008a0000047ab9 */ /* 0x000fe40000000800 */
[----:B0-----:R-:W3:Y:S01]  /*e5090*/  LDL.LU.64 R232, [R1+0x510] ;  /* 0x0005100001e87983 */ /* 0x001ee20000300a00 */
[C---:B------:R-:W-:Y:S02]  /*e50a0*/  PRMT R0, R214.reuse, 0x7772, RZ ;  /* 0x00007772d6007816 */ /* 0x040fe400000000ff */
[----:B------:R-:W-:Y:S02]  /*e50b0*/  PRMT R214, R214, 0x7773, RZ ;  /* 0x00007773d6d67816 */ /* 0x000fe400000000ff */
[----:B------:R-:W-:Y:S02]  /*e50c0*/  LOP3.LUT P6, RZ, R252, 0x20000, RZ, 0xc0, !PT ;  /* 0x00020000fcff7812 */ /* 0x000fe400078cc0ff */
[----:B------:R-:W-:-:S03]  /*e50d0*/  PRMT R2, R211, 0x7770, RZ ;  /* 0x00007770d3027816 */ /* 0x000fc600000000ff */
        /* <DEDUP_REMOVED lines=8> */
[----:B------:R0:W-:Y:S04]  /*e5160*/  @P5 STG.E.U8 desc[UR52][R226.64], R214 ;  /* 0x000000d6e2005986 */ /* 0x0001e8000c101134 */
[----:B0-----:R-:W4:Y:S01]  /*e5170*/  LDL.LU.64 R226, [R1+0x4f8] ;  /* 0x0004f80001e27983 */ /* 0x001f220000300a00 */
[----:B------:R-:W-:Y:S01]  /*e5180*/  ISETP.LT.AND P5, PT, R9, UR4, !P6 ;  /* 0x0000000409007c0c */ /* 0x000fe2000f7a1270 */
[----:B------:R-:W-:-:S12]  /*e5190*/  ULDC UR4, c[0x0][0x228] ;  /* 0x00008a0000047ab9 */ /* 0x000fd80000000800 */
        /* <DEDUP_REMOVED lines=9> */
[----:B------:R-:W-:Y:S02]  /*e5230*/  PRMT R211, R211, 0x7773, RZ ;  /* 0x00007773d3d37816 */ /* 0x000fe400000000ff */
[----:B------:R-:W-:Y:S02]  /*e5240*/  LOP3.LUT P1, RZ, R252, 0x80000, RZ, 0xc0, !PT ;  /* 0x00080000fcff7812 */ /* 0x000fe4000782c0ff */
[----:B------:R-:W-:Y:S01]  /*e5250*/  PRMT R2, R215, 0x7770, RZ ;  /* 0x00007770d7027816 */ /* 0x000fe200000000ff */
[----:B0-----:R-:W3:Y:S06]  /*e5260*/  LDL.LU.64 R20, [R1+0x4e8] ;  /* 0x0004e80001147983 */ /* 0x001eec0000300a00 */
[----:B------:R0:W-:Y:S01]  /*e5270*/  @P5 STG.E.U8 desc[UR52][R232.64], R0 ;  /* 0x00000000e8005986 */ /* 0x0001e2000c101134 */
[----:B------:R-:W-:Y:S01]  /*e5280*/  ISETP.LT.AND P5, PT, R10, UR4, !P6 ;  /* 0x000000040a007c0c */ /* 0x000fe2000f7a1270 */
[----:B------:R-:W-:-:S02]  /*e5290*/  ULDC UR4, c[0x0][0x228] ;  /* 0x00008a0000047ab9 */ /* 0x000fc40000000800 */
[----:B------:R-:W3:Y:S01]  /*e52a0*/  LDL.LU R235, [R1+0x330] ;  /* 0x0003300001eb7983 */ /* 0x000ee20000300800 */
[----:B------:R-:W-:-:S03]  /*e52b0*/  PRMT R3, R215, 0x7771, RZ ;  /* 0x00007771d7037816 */ /* 0x000fc600000000ff */
[----:B0-----:R-:W3:Y:S01]  /*e52c0*/  LDL.LU.64 R232, [R1+0x4e0] ;  /* 0x0004e00001e87983 */ /* 0x001ee20000300a00 */
        /* <DEDUP_REMOVED lines=10> */
[----:B0-----:R-:W4:Y:S04]  /*e5370*/  LDL.LU.64 R226, [R1+0x4c8] ;  /* 0x0004c80001e27983 */ /* 0x001f280000300a00 */
[----:B------:R-:W4:Y:S01]  /*e5380*/  LDL.LU R234, [R1+0x400] ;  /* 0x0004000001ea7983 */ /* 0x000f220000300800 */
[----:B------:R-:W-:Y:S01]  /*e5390*/  ISETP.LT.AND P5, PT, R11, UR4, !P1 ;  /* 0x000000040b007c0c */ /* 0x000fe2000cfa1270 */
[----:B------:R-:W-:-:S12]  /*e53a0*/  ULDC UR4, c[0x0][0x228] ;  /* 0x00008a0000047ab9 */ /* 0x000fd80000000800 */
[----:B---3--:R0:W-:Y:S04]  /*e53b0*/  @P5 STG.E.U8 desc[UR52][R18.64], R0 ;  /* 0x0000000012005986 */ /* 0x0081e8000c101134 */
[----:B0-----:R-:W3:Y:S01]  /*e53c0*/  LDL.LU.64 R18, [R1+0x4c0] ;  /* 0x0004c00001127983 */ /* 0x001ee20000300a00 */
[----:B------:R-:W-:Y:S02]  /*e53d0*/  ISETP.LT.AND P5, PT, R10, UR4, !P1 ;  /* 0x000000040a007c0c */ /* 0x000fe4000cfa1270 */
[----:B------:R-:W-:Y:S02]  /*e53e0*/  PRMT R215, R215, 0x7773, RZ ;  /* 0x00007773d7d77816 */ /* 0x000fe400000000ff */
[----:B------:R-:W-:Y:S01]  /*e53f0*/  LOP3.LUT P0, RZ, R252, 0x200000, RZ, 0xc0, !PT ;  /* 0x00200000fcff7812 */ /* 0x000fe2000780c0ff */
[----:B------:R-:W-:-:S08]  /*e5400*/  ULDC UR4, c[0x0][0x228] ;  /* 0x00008a0000047ab9 */ /* 0x000fd00000000800 */
[----:B------:R0:W-:Y:S01]  /*e5410*/  @P5 STG.E.U8 desc[UR52][R20.64], R215 ;  /* 0x000000d714005986 */ /* 0x0001e2000c101134 */
[----:B------:R-:W-:Y:S01]  /*e5420*/  ISETP.LT.AND P5, PT, R9, UR4, !P0 ;  /* 0x0000000409007c0c */ /* 0x000fe2000c7a1270 */
[----:B------:R-:W-:Y:S01]  /*e5430*/  ULDC UR4, c[0x0][0x228] ;  /* 0x00008a0000047ab9 */ /* 0x000fe20000000800 */
[----:B------:R-:W-:Y:S01]  /*e5440*/  PRMT R2, R235, 0x7770, RZ ;  /* 0x00007770eb027816 */ /* 0x000fe200000000ff */
[----:B0-----:R-:W3:Y:S10]  /*e5450*/  LDL.LU.64 R20, [R1+0x4b8] ;  /* 0x0004b80001147983 */ /* 0x001ef40000300a00 */
[----:B------:R0:W-:Y:S01]  /*e5460*/  @P5 STG.E.U8 desc[UR52][R232.64], R2 ;  /* 0x00000002e8005986 */ /* 0x0001e2000c101134 */
[----:B------:R-:W-:-:S02]  /*e5470*/  ISETP.LT.AND P5, PT, R12, UR4, !P0 ;  /* 0x000000040c007c0c */ /* 0x000fc4000c7a1270 */
[C---:B------:R-:W-:Y:S01]  /*e5480*/  PRMT R3, R235.reuse, 0x7771, RZ ;  /* 0x00007771eb037816 */ /* 0x040fe200000000ff */
[----:B------:R-:W-:Y:S01]  /*e5490*/  ULDC UR4, c[0x0][0x228] ;  /* 0x00008a0000047ab9 */ /* 0x000fe20000000800 */
[----:B0-----:R-:W3:Y:S01]  /*e54a0*/  LDL.LU.64 R232, [R1+0x4b0] ;  /* 0x0004b00001e87983 */ /* 0x001ee20000300a00 */
[C---:B------:R-:W-:Y:S02]  /*e54b0*/  PRMT R0, R235.reuse, 0x7772, RZ ;  /* 0x00007772eb007816 */ /* 0x040fe400000000ff */
[----:B------:R-:W-:Y:S02]  /*e54c0*/  PRMT R2, R235, 0x7773, RZ ;  /* 0x00007773eb027816 */ /* 0x000fe400000000ff */
[----:B------:R-:W-:-:S04]  /*e54d0*/  LOP3.LUT P6, RZ, R252, 0x800000, RZ, 0xc0, !PT ;  /* 0x00800000fcff7812 */ /* 0x000fc800078cc0ff */
[----:B--2---:R0:W-:Y:S01]  /*e54e0*/  @P5 STG.E.U8 desc[UR52][R230.64], R3 ;  /* 0x00000003e6005986 */ /* 0x0041e2000c101134 */
[----:B------:R-:W-:Y:S01]  /*e54f0*/  ISETP.LT.AND P5, PT, R11, UR4, !P0 ;  /* 0x000000040b007c0c */ /* 0x000fe2000c7a1270 */
[----:B------:R-:W-:Y:S02]  /*e5500*/  ULDC UR4, c[0x0][0x228] ;  /* 0x00008a0000047ab9 */ /* 0x000fe40000000800 */
[----:B0-----:R-:W2:Y:S04]  /*e5510*/  LDL.LU.64 R230, [R1+0x4a8] ;  /* 0x0004a80001e67983 */ /* 0x001ea80000300a00 */
[----:B------:R-:W2:Y:S06]  /*e5520*/  LDL.LU R17, [R1+0x334] ;  /* 0x0003340001117983 */ /* 0x000eac0000300800 */
[----:B----4-:R0:W-:Y:S01]  /*e5530*/  @P5 STG.E.U8 desc[UR52][R228.64], R0 ;  /* 0x00000000e4005986 */ /* 0x0101e2000c101134 */
[----:B------:R-:W-:Y:S01]  /*e5540*/  ISETP.LT.AND P5, PT, R10, UR4, !P0 ;  /* 0x000000040a007c0c */ /* 0x000fe2000c7a1270 */
[----:B------:R-:W-:-:S02]  /*e5550*/  ULDC UR4, c[0x0][0x228] ;  /* 0x00008a0000047ab9 */ /* 0x000fc40000000800 */
[----:B0-----:R-:W4:Y:S04]  /*e5560*/  LDL.LU.64 R228, [R1+0x4a0] ;  /* 0x0004a00001e47983 */ /* 0x001f280000300a00 */
[----:B------:R-:W0:Y:S06]  /*e5570*/  LDS.128 R4, [R234] ;  /* 0x00000000ea047984 */ /* 0x000e2c0000000c00 */
[----:B------:R1:W-:Y:S01]  /*e5580*/  @P5 STG.E.U8 desc[UR52][R226.64], R2 ;  /* 0x00000002e2005986 */ /* 0x0003e2000c101134 */
[----:B------:R-:W-:Y:S01]  /*e5590*/  ISETP.LT.AND P5, PT, R9, UR4, !P6 ;  /* 0x0000000409007c0c */ /* 0x000fe2000f7a1270 */
[----:B------:R-:W-:-:S02]  /*e55a0*/  ULDC UR4, c[0x0][0x228] ;  /* 0x00008a0000047ab9 */ /* 0x000fc40000000800 */
[----:B-1----:R-:W4:Y:S01]  /*e55b0*/  LDL.LU.64 R226, [R1+0x408] ;  /* 0x0004080001e27983 */ /* 0x002f220000300a00 */
[----:B0-----:R-:W-:-:S09]  /*e55c0*/  PRMT R3, R4, 0x7770, RZ ;  /* 0x0000777004037816 */ /* 0x001fd200000000ff */
        /* <DEDUP_REMOVED lines=10> */
[----:B------:R-:W-:Y:S01]  /*e5670*/  LOP3.LUT P4, RZ, R225, 0x40, RZ, 0xc0, !PT ;  /* 0x00000040e1ff7812 */ /* 0x000fe2000788c0ff */
[----:B0-----:R-:W3:Y:S08]  /*e5680*/  LDL.LU.64 R20, [R1+0x3f0] ;  /* 0x0003f00001147983 */ /* 0x001ef00000300a00 */
[----:B------:R0:W-:Y:S01]  /*e5690*/  @P5 STG.E.U8 desc[UR52][R232.64], R2 ;  /* 0x00000002e8005986 */ /* 0x0001e2000c101134 */
[----:B------:R-:W-:Y:S01]  /*e56a0*/  ISETP.LT.AND P5, PT, R10, UR4, !P6 ;  /* 0x000000040a007c0c */ /* 0x000fe2000f7a1270 */
[----:B------:R-:W-:-:S02]  /*e56b0*/  ULDC UR4, c[0x0][0x228] ;  /* 0x00008a0000047ab9 */ /* 0x000fc40000000800 */
[----:B0-----:R-:W3:Y:S01]  /*e56c0*/  LDL.LU.64 R232, [R1+0x3e8] ;  /* 0x0003e80001e87983 */ /* 0x001ee20000300a00 */
[C---:B------:R-:W-:Y:S02]  /*e56d0*/  LOP3.LUT P3, RZ, R225.reuse, 0x20, RZ, 0xc0, !PT ;  /* 0x00000020e1ff7812 */ /* 0x040fe4000786c0ff */
[C---:B------:R-:W-:Y:S02]  /*e56e0*/  LOP3.LUT P2, RZ, R225.reuse, 0x10, RZ, 0xc0, !PT ;  /* 0x00000010e1ff7812 */ /* 0x040fe4000784c0ff */
[C---:B------:R-:W-:Y:S02]  /*e56f0*/  LOP3.LUT P1, RZ, R225.reuse, 0x8, RZ, 0xc0, !PT ;  /* 0x00000008e1ff7812 */ /* 0x040fe4000782c0ff */
[C---:B------:R-:W-:Y:S02]  /*e5700*/  LOP3.LUT P0, RZ, R225.reuse, 0x4, RZ, 0xc0, !PT ;  /* 0x00000004e1ff7812 */ /* 0x040fe4000780c0ff */
[----:B------:R-:W-:Y:S01]  /*e5710*/  LOP3.LUT P6, RZ, R225, 0x2, RZ, 0xc0, !PT ;  /* 0x00000002e1ff7812 */ /* 0x000fe200078cc0ff */
[----:B--2---:R0:W-:Y:S01]  /*e5720*/  @P5 STG.E.U8 desc[UR52][R230.64], R4 ;  /* 0x00000004e6005986 */ /* 0x0041e2000c101134 */
[----:B------:R-:W-:-:S02]  /*e5730*/  ISETP.LT.AND P5, PT, R9, UR4, !P4 ;  /* 0x0000000409007c0c */ /* 0x000fc4000e7a1270 */
[C---:B------:R-:W-:Y:S01]  /*e5740*/  PRMT R0, R17.reuse, 0x7770, RZ ;  /* 0x0000777011007816 */ /* 0x040fe200000000ff */
[----:B------:R-:W-:Y:S01]  /*e5750*/  ULDC UR4, c[0x0][0x228] ;  /* 0x00008a0000047ab9 */ /* 0x000fe20000000800 */
[C---:B------:R-:W-:Y:S01]  /*e5760*/  PRMT R2, R17.reuse, 0x7771, RZ ;  /* 0x0000777111027816 */ /* 0x040fe200000000ff */
[----:B0-----:R-:W2:Y:S08]  /*e5770*/  LDL.LU.64 R230, [R1+0x3e0] ;  /* 0x0003e00001e67983 */ /* 0x001eb00000300a00 */
[----:B----4-:R0:W-:Y:S01]  /*e5780*/  @P5 STG.E.U8 desc[UR52][R228.64], R0 ;  /* 0x00000000e4005986 */ /* 0x0101e2000c101134 */
[----:B------:R-:W-:Y:S01]  /*e5790*/  ISETP.LT.AND P5, PT, R12, UR4, !P4 ;  /* 0x000000040c007c0c */ /* 0x000fe2000e7a1270 */
[----:B------:R-:W-:Y:S01]  /*e57a0*/  ULDC UR4, c[0x0][0x228] ;  /* 0x00008a0000047ab9 */ /* 0x000fe20000000800 */
[----:B------:R-:W-:Y:S01]  /*e57b0*/  PRMT R3, R17, 0x7772, RZ ;  /* 0x0000777211037816 */ /* 0x000fe200000000ff */
[----:B0-----:R-:W4:Y:S10]  /*e57c0*/  LDL.LU.64 R228, [R1+0x3d8] ;  /* 0x0003d80001e47983 */ /* 0x001f340000300a00 */
[----:B------:R0:W-:Y:S01]  /*e57d0*/  @P5 STG.E.U8 desc[UR52][R226.64], R2 ;  /* 0x00000002e2005986 */ /* 0x0001e2000c101134 */
[----:B------:R-:W-:Y:S01]  /*e57e0*/  ISETP.LT.AND P5, PT, R11, UR4, !P4 ;  /* 0x000000040b007c0c */ /* 0x000fe2000e7a1270 */
[----:B------:R-:W-:-:S02]  /*e57f0*/  ULDC UR4, c[0x0][0x228] ;  /* 0x00008a0000047ab9 */ /* 0x000fc40000000800 */
[----:B0-----:R-:W4:Y:S04]  /*e5800*/  LDL.LU.64 R226, [R1+0x3d0] ;  /* 0x0003d00001e27983 */ /* 0x001f280000300a00 */
[----:B------:R-:W4:Y:S06]  /*e5810*/  LDL.LU R225, [R1+0x338] ;  /* 0x0003380001e17983 */ /* 0x000f2c0000300800 */
[----:B---3--:R0:W-:Y:S04]  /*e5820*/  @P5 STG.E.U8 desc[UR52][R18.64], R3 ;  /* 0x0000000312005986 */ /* 0x0081e8000c101134 */
[----:B0-----:R-:W3:Y:S01]  /*e5830*/  LDL.LU.64 R18, [R1+0x3c8] ;  /* 0x0003c80001127983 */ /* 0x001ee20000300a00 */
[----:B------:R-:W-:Y:S01]  /*e5840*/  ISETP.LT.AND P4, PT, R10, UR4, !P4 ;  /* 0x000000040a007c0c */ /* 0x000fe2000e781270 */
[----:B------:R-:W-:Y:S01]  /*e5850*/  ULDC UR4, c[0x0][0x228] ;  /* 0x00008a0000047ab9 */ /* 0x000fe20000000800 */
[----:B------:R-:W-:-:S02]  /*e5860*/  PRMT R0, R17, 0x7773, RZ ;  /* 0x0000777311007816 */ /* 0x000fc400000000ff */
[----:B------:R-:W-:Y:S01]  /*e5870*/  ISETP.LT.AND P5, PT, R9, UR4, !P3 ;  /* 0x0000000409007c0c */ /* 0x000fe2000dfa1270 */
[----:B------:R-:W-:Y:S01]  /*e5880*/  ULDC UR4, c[0x0][0x228] ;  /* 0x00008a0000047ab9 */ /* 0x000fe20000000800 */
[C---:B------:R-:W-:Y:S02]  /*e5890*/  PRMT R4, R5.reuse, 0x7770, RZ ;  /* 0x0000777005047816 */ /* 0x040fe400000000ff */
[C---:B------:R-:W-:Y:S01]  /*e58a0*/  PRMT R2, R5.reuse, 0x7771, RZ ;  /* 0x0000777105027816 */ /* 0x040fe200000000ff */
[----:B------:R-:W3:Y:S04]  /*e58b0*/  LDL.LU.64 R236, [R1+0x3c0] ;  /* 0x0003c00001ec7983 */ /* 0x000ee80000300a00 */
[----:B------:R-:W3:Y:S04]  /*e58c0*/  LDL.LU.64 R234, [R1+0x3b8] ;  /* 0x0003b80001ea7983 */ /* 0x000ee80000300a00 */
[----:B------:R0:W-:Y:S01]  /*e58d0*/  @P4 STG.E.U8 desc[UR52][R20.64], R0 ;  /* 0x0000000014004986 */ /* 0x0001e2000c101134 */
[----:B------:R-:W-:Y:S01]  /*e58e0*/  ISETP.LT.AND P4, PT, R12, UR4, !P3 ;  /* 0x000000040c007c0c */ /* 0x000fe2000df81270 */
[----:B------:R-:W-:Y:S01]  /*e58f0*/  ULDC UR4, c[0x0][0x228] ;  /* 0x00008a0000047ab9 */ /* 0x000fe20000000800 */
[----:B------:R-:W-:Y:S01]  /*e5900*/  PRMT R3, R5, 0x7772, RZ ;  /* 0x0000777205037816 */ /* 0x000fe200000000ff */
[----:B0-----:R-:W3:Y:S04]  /*e5910*/  LDL.LU.64 R20, [R1+0x3b0] ;  /* 0x0003b00001147983 */ /* 0x001ee80000300a00 */
[----:B------:R0:W-:Y:S01]  /*e5920*/  @P5 STG.E.U8 desc[UR52][R232.64], R4 ;  /* 0x00000004e8005986 */ /* 0x0001e2000c101134 */
[----:B------:R-:W-:Y:S01]  /*e5930*/  ISETP.LT.AND P5, PT, R11, UR4, !P3 ;  /* 0x000000040b007c0c */ /* 0x000fe2000dfa1270 */
[----:B------:R-:W-:Y:S01]  /*e5940*/  ULDC UR4, c[0x0][0x228] ;  /* 0x00008a0000047ab9 */ /* 0x000fe20000000800 */
[----:B------:R-:W-:-:S02]  /*e5950*/  ISETP.LT.AND P3, PT, R10, UR5, !P3 ;  /* 0x000000050a007c0c */ /* 0x000fc4000df61270 */
[----:B------:R-:W-:Y:S01]  /*e5960*/  PRMT R5, R5, 0x7773, RZ ;  /* 0x0000777305057816 */ /* 0x000fe200000000ff */
[----:B------:R-:W-:Y:S01]  /*e5970*/  ULDC UR5, c[0x0][0x228] ;  /* 0x00008a0000057ab9 */ /* 0x000fe20000000800 */
[----:B0-----:R-:W3:Y:S04]  /*e5980*/  LDL.LU.64 R232, [R1+0x3a8] ;  /* 0x0003a80001e87983 */ /* 0x001ee80000300a00 */
[----:B--2---:R0:W-:Y:S01]  /*e5990*/  @P4 STG.E.U8 desc[UR52][R230.64], R2 ;  /* 0x00000002e6004986 */ /* 0x0041e2000c101134 */
[----:B------:R-:W-:Y:S01]  /*e59a0*/  ISETP.LT.AND P4, PT, R9, UR4, !P2 ;  /* 0x0000000409007c0c */ /* 0x000fe2000d781270 */
[----:B------:R-:W-:Y:S02]  /*e59b0*/  ULDC UR4, c[0x0][0x228] ;  /* 0x00008a0000047ab9 */ /* 0x000fe40000000800 */
[----:B0-----:R-:W2:Y:S04]  /*e59c0*/  LDL.LU.64 R230, [R1+0x3a0] ;  /* 0x0003a00001e67983 */ /* 0x001ea80000300a00 */
[----:B----4-:R0:W-:Y:S04]  /*e59d0*/  @P5 STG.E.U8 desc[UR52][R228.64], R3 ;  /* 0x00000003e4005986 */ /* 0x0101e8000c101134 */
[----:B0-----:R-:W4:Y:S04]  /*e59e0*/  LDL.LU.64 R228, [R1+0x398] ;  /* 0x0003980001e47983 */ /* 0x001f280000300a00 */
[----:B------:R-:W4:Y:S01]  /*e59f0*/  LDL.LU R17, [R1+0x33c] ;  /* 0x00033c0001117983 */ /* 0x000f220000300800 */
[----:B------:R-:W-:-:S03]  /*e5a00*/  PRMT R0, R225, 0x7770, RZ ;  /* 0x00007770e1007816 */ /* 0x000fc600000000ff */
[----:B------:R0:W-:Y:S04]  /*e5a10*/  @P3 STG.E.U8 desc[UR52][R226.64], R5 ;  /* 0x00000005e2003986 */ /* 0x0001e8000c101134 */
[----:B0-----:R-:W4:Y:S04]  /*e5a20*/  LDL.LU.64 R226, [R1+0x390] ;  /* 0x0003900001e27983 */ /* 0x001f280000300a00 */
[----:B---3--:R0:W-:Y:S04]  /*e5a30*/  @P4 STG.E.U8 desc[UR52][R18.64], R0 ;  /* 0x0000000012004986 */ /* 0x0081e8000c101134 */
[----:B0-----:R-:W3:Y:S01]  /*e5a40*/  LDL.LU.64 R18, [R1+0x388] ;  /* 0x0003880001127983 */ /* 0x001ee20000300a00 */
[----:B------:R-:W-:Y:S01]  /*e5a50*/  ISETP.LT.AND P3, PT, R12, UR4, !P2 ;  /* 0x000000040c007c0c */ /* 0x000fe2000d761270 */
[----:B------:R-:W-:Y:S01]  /*e5a60*/  ULDC UR4, c[0x0][0x228] ;  /* 0x00008a0000047ab9 */ /* 0x000fe20000000800 */
[----:B------:R-:W-:-:S02]  /*e5a70*/  ISETP.LT.AND P5, PT, R11, UR5, !P2 ;  /* 0x000000050b007c0c */ /* 0x000fc4000d7a1270 */
[----:B------:R-:W-:Y:S02]  /*e5a80*/  ISETP.LT.AND P2, PT, R10, UR4, !P2 ;  /* 0x000000040a007c0c */ /* 0x000fe4000d741270 */
[C---:B------:R-:W-:Y:S02]  /*e5a90*/  PRMT R2, R225.reuse, 0x7771, RZ ;  /* 0x00007771e1027816 */ /* 0x040fe400000000ff */
[C---:B------:R-:W-:Y:S01]  /*e5aa0*/  PRMT R3, R225.reuse, 0x7772, RZ ;  /* 0x00007772e1037816 */ /* 0x040fe200000000ff */
[----:B------:R-:W-:Y:S01]  /*e5ab0*/  ULDC UR4, c[0x0][0x228] ;  /* 0x00008a0000047ab9 */ /* 0x000fe20000000800 */
[----:B------:R-:W-:Y:S02]  /*e5ac0*/  PRMT R4, R225, 0x7773, RZ ;  /* 0x00007773e1047816 */ /* 0x000fe400000000ff */
[----:B------:R-:W-:Y:S01]  /*e5ad0*/  ISETP.LT.AND P4, PT, R9, UR4, !P1 ;  /* 0x0000000409007c0c */ /* 0x000fe2000cf81270 */
[----:B------:R-:W-:Y:S01]  /*e5ae0*/  ULDC UR4, c[0x0][0x228] ;  /* 0x00008a0000047ab9 */ /* 0x000fe20000000800 */
[----:B------:R-:W-:Y:S01]  /*e5af0*/  ULDC UR5, c[0x0][0x228] ;  /* 0x00008a0000057ab9 */ /* 0x000fe20000000800 */
[----:B------:R0:W-:Y:S04]  /*e5b00*/  @P3 STG.E.U8 desc[UR52][R236.64], R2 ;  /* 0x00000002ec003986 */ /* 0x0001e8000c101134 */
[----:B------:R1:W-:Y:S01]  /*e5b10*/  @P5 STG.E.U8 desc[UR52][R234.64], R3 ;  /* 0x00000003ea005986 */ /* 0x0003e2000c101134 */
[----:B------:R-:W-:-:S03]  /*e5b20*/  ISETP.LT.AND P3, PT, R12, UR4, !P1 ;  /* 0x000000040c007c0c */ /* 0x000fc6000cf61270 */
[----:B------:R-:W-:Y:S01]  /*e5b30*/  @P2 STG.E.U8 desc[UR52][R20.64], R4 ;  /* 0x0000000414002986 */ /* 0x000fe2000c101134 */
[----:B------:R-:W-:Y:S01]  /*e5b40*/  ISETP.LT.AND P2, PT, R11, UR5, !P1 ;  /* 0x000000050b007c0c */ /* 0x000fe2000cf41270 */
[----:B------:R-:W-:Y:S01]  /*e5b50*/  ULDC UR4, c[0x0][0x228] ;  /* 0x00008a0000047ab9 */ /* 0x000fe20000000800 */
[----:B------:R-:W-:Y:S01]  /*e5b60*/  ULDC UR5, c[0x0][0x228] ;  /* 0x00008a0000057ab9 */ /* 0x000fe20000000800 */
[----:B------:R-:W-:Y:S02]  /*e5b70*/  ISETP.LT.AND P1, PT, R10, UR4, !P1 ;  /* 0x000000040a007c0c */ /* 0x000fe4000cf21270 */
[----:B------:R-:W-:Y:S02]  /*e5b80*/  ISETP.LT.AND P5, PT, R9, UR5, !P0 ;  /* 0x0000000509007c0c */ /* 0x000fe4000c7a1270 */
[C---:B------:R-:W-:Y:S01]  /*e5b90*/  PRMT R0, R6.reuse, 0x7770, RZ ;  /* 0x0000777006007816 */ /* 0x040fe200000000ff */
[----:B------:R-:W-:Y:S01]  /*e5ba0*/  ULDC UR4, c[0x0][0x228] ;  /* 0x00008a0000047ab9 */ /* 0x000fe20000000800 */
[----:B------:R-:W-:Y:S01]  /*e5bb0*/  ULDC UR5, c[0x0][0x228] ;  /* 0x00008a0000057ab9 */ /* 0x000fe20000000800 */
[----:B0-----:R-:W-:-:S02]  /*e5bc0*/  PRMT R2, R6, 0x7771, RZ ;  /* 0x0000777106027816 */ /* 0x001fc400000000ff */
[C---:B-1----:R-:W-:Y:S01]  /*e5bd0*/  PRMT R3, R6.reuse, 0x7772, RZ ;  /* 0x0000777206037816 */ /* 0x042fe200000000ff */
[----:B------:R4:W-:Y:S01]  /*e5be0*/  @P4 STG.E.U8 desc[UR52][R232.64], R0 ;  /* 0x00000000e8004986 */ /* 0x0009e2000c101134 */
[----:B------:R-:W-:Y:S02]  /*e5bf0*/  PRMT R6, R6, 0x7773, RZ ;  /* 0x0000777306067816 */ /* 0x000fe400000000ff */
[----:B------:R-:W-:Y:S01]  /*e5c00*/  ISETP.LT.AND P4, PT, R9, UR6, !P6 ;  /* 0x0000000609007c0c */ /* 0x000fe2000f781270 */
[----:B------:R-:W-:Y:S01]  /*e5c10*/  ULDC UR6, c[0x0][0x228] ;  /* 0x00008a0000067ab9 */ /* 0x000fe20000000800 */
[----:B--2---:R0:W-:Y:S01]  /*e5c20*/  @P3 STG.E.U8 desc[UR52][R230.64], R2 ;  /* 0x00000002e6003986 */ /* 0x0041e2000c101134 */
[C---:B------:R-:W-:Y:S01]  /*e5c30*/  ISETP.LT.AND P3, PT, R12.reuse, UR4, !P0 ;  /* 0x000000040c007c0c */ /* 0x040fe2000c761270 */
[----:B------:R-:W-:Y:S01]  /*e5c40*/  ULDC UR4, c[0x0][0x228] ;  /* 0x00008a0000047ab9 */ /* 0x000fe20000000800 */
[C---:B----4-:R-:W-:Y:S01]  /*e5c50*/  PRMT R0, R17.reuse, 0x7770, RZ ;  /* 0x0000777011007816 */ /* 0x050fe200000000ff */
[----:B------:R1:W-:Y:S01]  /*e5c60*/  @P2 STG.E.U8 desc[UR52][R228.64], R3 ;  /* 0x00000003e4002986 */ /* 0x0003e2000c101134 */
[----:B------:R-:W-:Y:S01]  /*e5c70*/  ISETP.LT.AND P2, PT, R12, UR5, !P6 ;  /* 0x000000050c007c0c */ /* 0x000fe2000f741270 */
[----:B------:R-:W-:Y:S01]  /*e5c80*/  ULDC UR5, c[0x0][0x228] ;  /* 0x00008a0000057ab9 */ /* 0x000fe20000000800 */
[----:B0-----:R-:W-:-:S02]  /*e5c90*/  PRMT R2, R17, 0x7771, RZ ;  /* 0x0000777111027816 */ /* 0x001fc400000000ff */
[C---:B------:R-:W-:Y:S02]  /*e5ca0*/  PRMT R4, R17.reuse, 0x7773, RZ ;  /* 0x0000777311047816 */ /* 0x040fe400000000ff */
[----:B-1----:R-:W-:Y:S01]  /*e5cb0*/  PRMT R3, R17, 0x7772, RZ ;  /* 0x0000777211037816 */ /* 0x002fe200000000ff */
[----:B------:R0:W-:Y:S01]  /*e5cc0*/  @P1 STG.E.U8 desc[UR52][R226.64], R6 ;  /* 0x00000006e2001986 */ /* 0x0001e2000c101134 */
[----:B------:R-:W-:-:S03]  /*e5cd0*/  ISETP.LT.AND P1, PT, R11, UR6, !P6 ;  /* 0x000000060b007c0c */ /* 0x000fc6000f721270 */
[----:B---3--:R1:W-:Y:S01]  /*e5ce0*/  @P5 STG.E.U8 desc[UR52][R18.64], R0 ;  /* 0x0000000012005986 */ /* 0x0083e2000c101134 */
[----:B------:R-:W-:Y:S02]  /*e5cf0*/  ISETP.LT.AND P5, PT, R11, UR4, !P0 ;  /* 0x000000040b007c0c */ /* 0x000fe4000c7a1270 */
[C---:B------:R-:W-:Y:S01]  /*e5d00*/  ISETP.LT.AND P0, PT, R10.reuse, UR5, !P0 ;  /* 0x000000050a007c0c */ /* 0x040fe2000c701270 */
[----:B------:R-:W2:Y:S04]  /*e5d10*/  LDL.LU.64 R20, [R1+0x378] ;  /* 0x0003780001147983 */ /* 0x000ea80000300a00 */
[----:B------:R-:W3:Y:S04]  /*e5d20*/  LDL.LU.64 R232, [R1+0x368] ;  /* 0x0003680001e87983 */ /* 0x000ee80000300a00 */
[----:B------:R-:W4:Y:S04]  /*e5d30*/  LDL.LU.64 R230, [R1+0x350] ;  /* 0x0003500001e67983 */ /* 0x000f280000300a00 */
[----:B------:R-:W4:Y:S04]  /*e5d40*/  LDL.LU.64 R228, [R1+0x380] ;  /* 0x0003800001e47983 */ /* 0x000f280000300a00 */
[----:B0-----:R-:W4:Y:S04]  /*e5d50*/  LDL.LU.64 R226, [R1+0x370] ;  /* 0x0003700001e27983 */ /* 0x001f280000300a00 */
[----:B-1----:R-:W4:Y:S01]  /*e5d60*/  LDL.LU.64 R18, [R1+0x360] ;  /* 0x0003600001127983 */ /* 0x002f220000300a00 */
[----:B------:R-:W-:-:S02]  /*e5d70*/  ISETP.LT.AND P6, PT, R10, UR6, !P6 ;  /* 0x000000060a007c0c */ /* 0x000fc4000f7c1270 */
[C---:B------:R-:W-:Y:S02]  /*e5d80*/  PRMT R0, R7.reuse, 0x7770, RZ ;  /* 0x0000777007007816 */ /* 0x040fe400000000ff */
[C---:B------:R-:W-:Y:S02]  /*e5d90*/  PRMT R5, R7.reuse, 0x7771, RZ ;  /* 0x0000777107057816 */ /* 0x040fe400000000ff */
[C---:B------:R-:W-:Y:S02]  /*e5da0*/  PRMT R6, R7.reuse, 0x7772, RZ ;  /* 0x0000777207067816 */ /* 0x040fe400000000ff */
[----:B------:R-:W-:Y:S01]  /*e5db0*/  PRMT R7, R7, 0x7773, RZ ;  /* 0x0000777307077816 */ /* 0x000fe200000000ff */
[----:B--2---:R0:W-:Y:S04]  /*e5dc0*/  @P3 STG.E.U8 desc[UR52][R20.64], R2 ;  /* 0x0000000214003986 */ /* 0x0041e8000c101134 */
[----:B---3--:R0:W-:Y:S04]  /*e5dd0*/  @P5 STG.E.U8 desc[UR52][R232.64], R3 ;  /* 0x00000003e8005986 */ /* 0x0081e8000c101134 */
[----:B----4-:R0:W-:Y:S04]  /*e5de0*/  @P0 STG.E.U8 desc[UR52][R230.64], R4 ;  /* 0x00000004e6000986 */ /* 0x0101e8000c101134 */
[----:B------:R0:W-:Y:S04]  /*e5df0*/  @P4 STG.E.U8 desc[UR52][R228.64], R0 ;  /* 0x00000000e4004986 */ /* 0x0001e8000c101134 */
[----:B------:R0:W-:Y:S04]  /*e5e00*/  @P2 STG.E.U8 desc[UR52][R226.64], R5 ;  /* 0x00000005e2002986 */ /* 0x0001e8000c101134 */
[----:B------:R0:W-:Y:S01]  /*e5e10*/  @P1 STG.E.U8 desc[UR52][R18.64], R6 ;  /* 0x0000000612001986 */ /* 0x0001e2000c101134 */
[----:B------:R-:W-:Y:S05]  /*e5e20*/  @!P6 EXIT ;  /* 0x000000000000e94d */ /* 0x000fea0003800000 */
[----:B0-----:R-:W2:Y:S04]  /*e5e30*/  LDL.LU.64 R18, [R1+0x358] ;  /* 0x0003580001127983 */ /* 0x001ea80000300a00 */
[----:B--2---:R-:W-:Y:S01]  /*e5e40*/  STG.E.U8 desc[UR52][R18.64], R7 ;  /* 0x0000000712007986 */ /* 0x004fe2000c101134 */
[----:B------:R-:W-:Y:S05]  /*e5e50*/  EXIT ;  /* 0x000000000000794d */ /* 0x000fea0003800000 */
.L_x_2:
[----:B------:R-:W-:-:S00]  /*e5e60*/  BRA `(.L_x_2) ;  /* 0xfffffffc00fc7947 */ /* 0x000fc0000383ffff */
[----:B------:R-:W-:-:S00]  /*e5e70*/  NOP ;  /* 0x0000000000007918 */ /* 0x000fc00000000000 */
        /* <DEDUP_REMOVED lines=8> */
.L_x_3:


//--------------------- .nv.shared.matmul_kernel  --------------------------
	.section	.nv.shared.matmul_kernel,"aw",@nobits
	.sectionflags	@""
	.align	16
	.zero		1024


//--------------------- .nv.shared.reserved.0     --------------------------
	.section	.nv.shared.reserved.0,"aw",@nobits
	.weak		__nv_reservedSMEM_offset_0_alias
	.size		__nv_reservedSMEM_offset_0_alias, 0, 0
	.other		__nv_reservedSMEM_offset_0_alias,@"STO_CUDA_RESERVED_SHARED STV_DEFAULT"
__nv_reservedSMEM_offset_0_alias:
	.zero		0


//--------------------- .nv.constant0.matmul_kernel --------------------------
	.section	.nv.constant0.matmul_kernel,"a",@progbits
	.sectionflags	@""
	.align	4
.nv.constant0.matmul_kernel:
	.zero		608


//--------------------- SYMBOLS --------------------------

	.type		.nv.reservedSmem.offset0,@object
	.size		.nv.reservedSmem.offset0,0x4
